//
// Generated by NVIDIA NVVM Compiler
//
// Compiler Build ID: CL-36424714
// Cuda compilation tools, release 13.0, V13.0.88
// Based on NVVM 20.0.0
//

.version 9.0
.target sm_100
.address_size 64

	// .globl	_Z6votingPcPtjPmj
.shared .align 1 .b8 bases[4];

.visible .entry _Z6votingPcPtjPmj(
	.param .u64 .ptr .align 1 _Z6votingPcPtjPmj_param_0,
	.param .u64 .ptr .align 1 _Z6votingPcPtjPmj_param_1,
	.param .u32 _Z6votingPcPtjPmj_param_2,
	.param .u64 .ptr .align 1 _Z6votingPcPtjPmj_param_3,
	.param .u32 _Z6votingPcPtjPmj_param_4
)
{
	.local .align 8 .b8 	__local_depot0[32];
	.reg .b64 	%SP;
	.reg .b64 	%SPL;
	.reg .pred 	%p<52>;
	.reg .b16 	%rs<229>;
	.reg .b32 	%r<157>;
	.reg .b64 	%rd<551>;

	mov.u64 	%SPL, __local_depot0;
	ld.param.u64 	%rd55, [_Z6votingPcPtjPmj_param_3];
	ld.param.u32 	%r18, [_Z6votingPcPtjPmj_param_4];
	cvta.to.global.u64 	%rd1, %rd55;
	add.u64 	%rd2, %SPL, 0;
	add.u64 	%rd3, %SPL, 16;
	mov.u32 	%r19, %tid.x;
	setp.ne.s32 	%p1, %r19, 0;
	@%p1 bra 	$L__BB0_2;
	mov.b16 	%rs123, 65;
	st.shared.u8 	[bases], %rs123;
	mov.b16 	%rs124, 67;
	st.shared.u8 	[bases+1], %rs124;
	mov.b16 	%rs125, 71;
	st.shared.u8 	[bases+2], %rs125;
	mov.b16 	%rs126, 84;
	st.shared.u8 	[bases+3], %rs126;
$L__BB0_2:
	ld.param.u32 	%r149, [_Z6votingPcPtjPmj_param_2];
	bar.sync 	0;
	mul.hi.u32 	%r21, %r149, -858993459;
	shr.u32 	%r1, %r21, 3;
	cvt.u64.u32 	%rd4, %r18;
	mov.b32 	%r151, 0;
	mov.u32 	%r22, %ntid.x;
	mov.u32 	%r23, %ctaid.x;
	mad.lo.s32 	%r25, %r22, %r23, %r19;
$L__BB0_3:
	ld.param.u32 	%r150, [_Z6votingPcPtjPmj_param_2];
	mad.lo.s32 	%r3, %r1, %r151, %r25;
	setp.ge.u32 	%p2, %r3, %r150;
	@%p2 bra 	$L__BB0_71;
	ld.param.u64 	%rd538, [_Z6votingPcPtjPmj_param_1];
	mul.lo.s32 	%r27, %r3, 140;
	cvta.to.global.u64 	%rd58, %rd538;
	mul.wide.u32 	%rd59, %r27, 2;
	add.s64 	%rd5, %rd58, %rd59;
	mov.b16 	%rs128, 0;
	st.global.u16 	[%rd5], %rs128;
	st.global.u16 	[%rd5+2], %rs128;
	st.global.u16 	[%rd5+4], %rs128;
	st.global.u16 	[%rd5+6], %rs128;
	st.global.u16 	[%rd5+8], %rs128;
	st.global.u16 	[%rd5+10], %rs128;
	st.global.u16 	[%rd5+12], %rs128;
	st.global.u16 	[%rd5+14], %rs128;
	st.global.u16 	[%rd5+16], %rs128;
	st.global.u16 	[%rd5+18], %rs128;
	st.global.u16 	[%rd5+20], %rs128;
	st.global.u16 	[%rd5+22], %rs128;
	st.global.u16 	[%rd5+24], %rs128;
	st.global.u16 	[%rd5+26], %rs128;
	st.global.u16 	[%rd5+28], %rs128;
	st.global.u16 	[%rd5+30], %rs128;
	st.global.u16 	[%rd5+32], %rs128;
	st.global.u16 	[%rd5+34], %rs128;
	st.global.u16 	[%rd5+36], %rs128;
	st.global.u16 	[%rd5+38], %rs128;
	st.global.u16 	[%rd5+40], %rs128;
	st.global.u16 	[%rd5+42], %rs128;
	st.global.u16 	[%rd5+44], %rs128;
	st.global.u16 	[%rd5+46], %rs128;
	st.global.u16 	[%rd5+48], %rs128;
	st.global.u16 	[%rd5+50], %rs128;
	st.global.u16 	[%rd5+52], %rs128;
	st.global.u16 	[%rd5+54], %rs128;
	st.global.u16 	[%rd5+56], %rs128;
	st.global.u16 	[%rd5+58], %rs128;
	st.global.u16 	[%rd5+60], %rs128;
	st.global.u16 	[%rd5+62], %rs128;
	st.global.u16 	[%rd5+64], %rs128;
	st.global.u16 	[%rd5+66], %rs128;
	st.global.u16 	[%rd5+68], %rs128;
	st.global.u16 	[%rd5+70], %rs128;
	st.global.u16 	[%rd5+72], %rs128;
	st.global.u16 	[%rd5+74], %rs128;
	st.global.u16 	[%rd5+76], %rs128;
	st.global.u16 	[%rd5+78], %rs128;
	st.global.u16 	[%rd5+80], %rs128;
	st.global.u16 	[%rd5+82], %rs128;
	st.global.u16 	[%rd5+84], %rs128;
	st.global.u16 	[%rd5+86], %rs128;
	st.global.u16 	[%rd5+88], %rs128;
	st.global.u16 	[%rd5+90], %rs128;
	st.global.u16 	[%rd5+92], %rs128;
	st.global.u16 	[%rd5+94], %rs128;
	st.global.u16 	[%rd5+96], %rs128;
	st.global.u16 	[%rd5+98], %rs128;
	st.global.u16 	[%rd5+100], %rs128;
	st.global.u16 	[%rd5+102], %rs128;
	st.global.u16 	[%rd5+104], %rs128;
	st.global.u16 	[%rd5+106], %rs128;
	st.global.u16 	[%rd5+108], %rs128;
	st.global.u16 	[%rd5+110], %rs128;
	st.global.u16 	[%rd5+112], %rs128;
	st.global.u16 	[%rd5+114], %rs128;
	st.global.u16 	[%rd5+116], %rs128;
	st.global.u16 	[%rd5+118], %rs128;
	st.global.u16 	[%rd5+120], %rs128;
	st.global.u16 	[%rd5+122], %rs128;
	st.global.u16 	[%rd5+124], %rs128;
	st.global.u16 	[%rd5+126], %rs128;
	st.global.u16 	[%rd5+128], %rs128;
	st.global.u16 	[%rd5+130], %rs128;
	st.global.u16 	[%rd5+132], %rs128;
	st.global.u16 	[%rd5+134], %rs128;
	st.global.u16 	[%rd5+136], %rs128;
	st.global.u16 	[%rd5+138], %rs128;
	st.global.u16 	[%rd5+140], %rs128;
	st.global.u16 	[%rd5+142], %rs128;
	st.global.u16 	[%rd5+144], %rs128;
	st.global.u16 	[%rd5+146], %rs128;
	st.global.u16 	[%rd5+148], %rs128;
	st.global.u16 	[%rd5+150], %rs128;
	st.global.u16 	[%rd5+152], %rs128;
	st.global.u16 	[%rd5+154], %rs128;
	st.global.u16 	[%rd5+156], %rs128;
	st.global.u16 	[%rd5+158], %rs128;
	st.global.u16 	[%rd5+160], %rs128;
	st.global.u16 	[%rd5+162], %rs128;
	st.global.u16 	[%rd5+164], %rs128;
	st.global.u16 	[%rd5+166], %rs128;
	st.global.u16 	[%rd5+168], %rs128;
	st.global.u16 	[%rd5+170], %rs128;
	st.global.u16 	[%rd5+172], %rs128;
	st.global.u16 	[%rd5+174], %rs128;
	st.global.u16 	[%rd5+176], %rs128;
	st.global.u16 	[%rd5+178], %rs128;
	st.global.u16 	[%rd5+180], %rs128;
	st.global.u16 	[%rd5+182], %rs128;
	st.global.u16 	[%rd5+184], %rs128;
	st.global.u16 	[%rd5+186], %rs128;
	st.global.u16 	[%rd5+188], %rs128;
	st.global.u16 	[%rd5+190], %rs128;
	st.global.u16 	[%rd5+192], %rs128;
	st.global.u16 	[%rd5+194], %rs128;
	st.global.u16 	[%rd5+196], %rs128;
	st.global.u16 	[%rd5+198], %rs128;
	st.global.u16 	[%rd5+200], %rs128;
	st.global.u16 	[%rd5+202], %rs128;
	st.global.u16 	[%rd5+204], %rs128;
	st.global.u16 	[%rd5+206], %rs128;
	st.global.u16 	[%rd5+208], %rs128;
	st.global.u16 	[%rd5+210], %rs128;
	st.global.u16 	[%rd5+212], %rs128;
	st.global.u16 	[%rd5+214], %rs128;
	st.global.u16 	[%rd5+216], %rs128;
	st.global.u16 	[%rd5+218], %rs128;
	st.global.u16 	[%rd5+220], %rs128;
	st.global.u16 	[%rd5+222], %rs128;
	st.global.u16 	[%rd5+224], %rs128;
	st.global.u16 	[%rd5+226], %rs128;
	st.global.u16 	[%rd5+228], %rs128;
	st.global.u16 	[%rd5+230], %rs128;
	st.global.u16 	[%rd5+232], %rs128;
	st.global.u16 	[%rd5+234], %rs128;
	st.global.u16 	[%rd5+236], %rs128;
	st.global.u16 	[%rd5+238], %rs128;
	st.global.u16 	[%rd5+240], %rs128;
	st.global.u16 	[%rd5+242], %rs128;
	st.global.u16 	[%rd5+244], %rs128;
	st.global.u16 	[%rd5+246], %rs128;
	st.global.u16 	[%rd5+248], %rs128;
	st.global.u16 	[%rd5+250], %rs128;
	st.global.u16 	[%rd5+252], %rs128;
	st.global.u16 	[%rd5+254], %rs128;
	st.global.u16 	[%rd5+256], %rs128;
	st.global.u16 	[%rd5+258], %rs128;
	st.global.u16 	[%rd5+260], %rs128;
	st.global.u16 	[%rd5+262], %rs128;
	st.global.u16 	[%rd5+264], %rs128;
	st.global.u16 	[%rd5+266], %rs128;
	st.global.u16 	[%rd5+268], %rs128;
	st.global.u16 	[%rd5+270], %rs128;
	st.global.u16 	[%rd5+272], %rs128;
	st.global.u16 	[%rd5+274], %rs128;
	st.global.u16 	[%rd5+276], %rs128;
	st.global.u16 	[%rd5+278], %rs128;
	mov.b32 	%r152, 0;
	mul.lo.s32 	%r33, %r3, 36;
	cvt.u64.u32 	%rd61, %r33;
$L__BB0_5:
	ld.param.u64 	%rd537, [_Z6votingPcPtjPmj_param_0];
	cvt.u64.u32 	%rd60, %r152;
	add.s64 	%rd62, %rd60, %rd61;
	cvta.to.global.u64 	%rd63, %rd537;
	add.s64 	%rd6, %rd63, %rd62;
	ld.global.u8 	%rs5, [%rd6];
	st.local.u8 	[%rd2], %rs5;
	setp.eq.s16 	%p3, %rs5, 0;
	@%p3 bra 	$L__BB0_15;
	ld.global.u8 	%rs129, [%rd6+1];
	st.local.u8 	[%rd2+1], %rs129;
	setp.eq.s16 	%p4, %rs129, 0;
	@%p4 bra 	$L__BB0_15;
	ld.global.u8 	%rs130, [%rd6+2];
	st.local.u8 	[%rd2+2], %rs130;
	setp.eq.s16 	%p5, %rs130, 0;
	@%p5 bra 	$L__BB0_15;
	ld.global.u8 	%rs131, [%rd6+3];
	st.local.u8 	[%rd2+3], %rs131;
	setp.eq.s16 	%p6, %rs131, 0;
	@%p6 bra 	$L__BB0_15;
	ld.global.u8 	%rs132, [%rd6+4];
	st.local.u8 	[%rd2+4], %rs132;
	setp.eq.s16 	%p7, %rs132, 0;
	@%p7 bra 	$L__BB0_15;
	ld.global.u8 	%rs133, [%rd6+5];
	st.local.u8 	[%rd2+5], %rs133;
	setp.eq.s16 	%p8, %rs133, 0;
	@%p8 bra 	$L__BB0_15;
	ld.global.u8 	%rs134, [%rd6+6];
	st.local.u8 	[%rd2+6], %rs134;
	setp.eq.s16 	%p9, %rs134, 0;
	@%p9 bra 	$L__BB0_15;
	ld.global.u8 	%rs135, [%rd6+7];
	st.local.u8 	[%rd2+7], %rs135;
	setp.eq.s16 	%p10, %rs135, 0;
	@%p10 bra 	$L__BB0_15;
	ld.global.u8 	%rs6, [%rd6+8];
	st.local.u8 	[%rd2+8], %rs6;
	setp.eq.s16 	%p11, %rs6, 0;
	mov.b16 	%rs150, 0;
	@%p11 bra 	$L__BB0_15;
	ld.global.u8 	%rs151, [%rd6+9];
	st.local.u8 	[%rd2+9], %rs151;
	mov.u16 	%rs150, %rs6;
$L__BB0_15:
	mov.b16 	%rs137, 0;
	st.local.u8 	[%rd2+10], %rs137;
	cvt.u32.u16 	%r35, %rs151;
	and.b32  	%r36, %r35, 255;
	mul.wide.u32 	%rd64, %r36, 256;
	cvt.u64.u16 	%rd65, %rs150;
	and.b64  	%rd66, %rd65, 255;
	or.b64  	%rd67, %rd64, %rd66;
	or.b64  	%rd68, %rd67, 720575940379279360;
	ld.local.u64 	%rd7, [%rd2];
	add.s64 	%rd69, %rd7, -2401053088876216593;
	xor.b64  	%rd70, %rd68, %rd69;
	mov.b64 	{%r37, %r38}, %rd69;
	shf.l.wrap.b32 	%r39, %r37, %r38, 15;
	shf.l.wrap.b32 	%r40, %r38, %r37, 15;
	mov.b64 	%rd71, {%r40, %r39};
	add.s64 	%rd72, %rd70, %rd71;
	xor.b64  	%rd73, %rd72, 5449;
	mov.b64 	{%r41, %r42}, %rd72;
	shf.l.wrap.b32 	%r43, %r42, %r41, 20;
	shf.l.wrap.b32 	%r44, %r41, %r42, 20;
	mov.b64 	%rd74, {%r44, %r43};
	add.s64 	%rd75, %rd73, %rd74;
	xor.b64  	%rd76, %rd75, 5449;
	mov.b64 	{%r45, %r46}, %rd75;
	shf.l.wrap.b32 	%r47, %r45, %r46, 26;
	shf.l.wrap.b32 	%r48, %r46, %r45, 26;
	mov.b64 	%rd77, {%r48, %r47};
	add.s64 	%rd78, %rd76, %rd77;
	xor.b64  	%rd79, %rd78, %rd71;
	mov.b64 	{%r49, %r50}, %rd78;
	shf.l.wrap.b32 	%r51, %r50, %r49, 19;
	shf.l.wrap.b32 	%r52, %r49, %r50, 19;
	mov.b64 	%rd80, {%r52, %r51};
	add.s64 	%rd81, %rd79, %rd80;
	xor.b64  	%rd82, %rd81, %rd74;
	mov.b64 	{%r53, %r54}, %rd81;
	shf.l.wrap.b32 	%r55, %r53, %r54, 28;
	shf.l.wrap.b32 	%r56, %r54, %r53, 28;
	mov.b64 	%rd83, {%r56, %r55};
	add.s64 	%rd84, %rd82, %rd83;
	xor.b64  	%rd85, %rd84, %rd77;
	mov.b64 	{%r57, %r58}, %rd84;
	shf.l.wrap.b32 	%r59, %r57, %r58, 9;
	shf.l.wrap.b32 	%r60, %r58, %r57, 9;
	mov.b64 	%rd86, {%r60, %r59};
	add.s64 	%rd87, %rd85, %rd86;
	xor.b64  	%rd88, %rd87, %rd80;
	mov.b64 	{%r61, %r62}, %rd87;
	shf.l.wrap.b32 	%r63, %r62, %r61, 15;
	shf.l.wrap.b32 	%r64, %r61, %r62, 15;
	mov.b64 	%rd89, {%r64, %r63};
	add.s64 	%rd90, %rd88, %rd89;
	xor.b64  	%rd91, %rd90, %rd83;
	mov.b64 	{%r65, %r66}, %rd90;
	shf.l.wrap.b32 	%r67, %r66, %r65, 22;
	shf.l.wrap.b32 	%r68, %r65, %r66, 22;
	mov.b64 	%rd92, {%r68, %r67};
	add.s64 	%rd93, %rd91, %rd92;
	xor.b64  	%rd94, %rd93, %rd86;
	mov.b64 	{%r69, %r70}, %rd93;
	mov.b64 	%rd95, {%r70, %r69};
	add.s64 	%rd96, %rd94, %rd95;
	xor.b64  	%rd97, %rd96, %rd89;
	mov.b64 	{%r71, %r72}, %rd96;
	shf.l.wrap.b32 	%r73, %r71, %r72, 25;
	shf.l.wrap.b32 	%r74, %r72, %r71, 25;
	mov.b64 	%rd98, {%r74, %r73};
	add.s64 	%rd99, %rd97, %rd98;
	mov.b64 	{%r75, %r76}, %rd99;
	shf.l.wrap.b32 	%r77, %r76, %r75, 31;
	shf.l.wrap.b32 	%r78, %r75, %r76, 31;
	mov.b64 	%rd8, {%r78, %r77};
	ld.local.u16 	%rd100, [%rd2+2];
	ld.local.u16 	%rd101, [%rd2+4];
	shl.b64 	%rd102, %rd101, 16;
	or.b64  	%rd103, %rd102, %rd100;
	ld.local.u16 	%rd104, [%rd2+6];
	shl.b64 	%rd105, %rd104, 32;
	ld.local.u16 	%rd106, [%rd2+8];
	shl.b64 	%rd107, %rd106, 48;
	or.b64  	%rd108, %rd107, %rd105;
	or.b64  	%rd109, %rd108, %rd103;
	add.s64 	%rd110, %rd109, 10;
	mov.b64 	{%r79, %r80}, %rd110;
	shf.l.wrap.b32 	%r81, %r80, %r79, 22;
	shf.l.wrap.b32 	%r82, %r79, %r80, 22;
	mov.b64 	%rd111, {%r82, %r81};
	xor.b64  	%rd112, %rd111, %rd7;
	mul.lo.s64 	%rd113, %rd112, -7070675565921424023;
	shr.u64 	%rd114, %rd113, 47;
	xor.b64  	%rd115, %rd111, %rd114;
	xor.b64  	%rd116, %rd115, %rd113;
	mul.lo.s64 	%rd117, %rd116, -7070675565921424023;
	shr.u64 	%rd118, %rd117, 47;
	xor.b64  	%rd119, %rd118, %rd117;
	mul.lo.s64 	%rd120, %rd119, -7070675565921424023;
	xor.b64  	%rd9, %rd120, %rd109;
	shr.u64 	%rd121, %rd107, 56;
	cvt.u16.u64 	%rs151, %rd121;
	shl.b64 	%rd122, %rd121, 8;
	cvt.u16.u64 	%rs150, %rd106;
	and.b64  	%rd123, %rd106, 255;
	or.b64  	%rd124, %rd122, %rd123;
	cvt.u16.u64 	%rs189, %rd100;
	shr.u64 	%rd125, %rd103, 8;
	cvt.u16.u64 	%rs188, %rd125;
	cvt.u16.u64 	%rs187, %rd101;
	shr.u64 	%rd126, %rd109, 24;
	cvt.u16.u64 	%rs186, %rd126;
	cvt.u16.u64 	%rs185, %rd104;
	shr.u64 	%rd127, %rd108, 40;
	cvt.u16.u64 	%rs184, %rd127;
	cvt.s64.s8 	%rd10, %rd106;
	shr.s64 	%rd11, %rd107, 56;
	mul.lo.s64 	%rd128, %rd7, -4132994306676758123;
	shr.u64 	%rd129, %rd128, 47;
	xor.b64  	%rd130, %rd129, %rd128;
	mul.lo.s64 	%rd131, %rd130, -4132994306676758123;
	xor.b64  	%rd132, %rd131, -4436454919348485115;
	mul.lo.s64 	%rd133, %rd132, -4132994306676758123;
	xor.b64  	%rd134, %rd124, %rd133;
	mul.lo.s64 	%rd135, %rd134, -4132994306676758123;
	shr.u64 	%rd136, %rd135, 47;
	xor.b64  	%rd137, %rd136, %rd135;
	mul.lo.s64 	%rd138, %rd137, -4132994306676758123;
	shr.u64 	%rd139, %rd138, 47;
	xor.b64  	%rd12, %rd139, %rd138;
	mov.b32 	%r153, 1;
$L__BB0_16:
	shr.u64 	%rd13, %rd7, 8;
	cvt.u16.u64 	%rs36, %rd7;
	setp.gt.s32 	%p12, %r153, 4;
	@%p12 bra 	$L__BB0_20;
	setp.gt.s32 	%p16, %r153, 2;
	@%p16 bra 	$L__BB0_28;
	setp.eq.s32 	%p18, %r153, 1;
	@%p18 bra 	$L__BB0_25;
	shr.u64 	%rd282, %rd7, 32;
	cvt.u16.u64 	%rs187, %rd282;
	shr.u64 	%rd283, %rd7, 40;
	cvt.u16.u64 	%rs186, %rd283;
	shr.u64 	%rd284, %rd7, 24;
	cvt.u16.u64 	%rs188, %rd284;
	shr.u64 	%rd285, %rd7, 16;
	cvt.u16.u64 	%rs189, %rd285;
	shr.u64 	%rd286, %rd7, 56;
	cvt.u16.u64 	%rs184, %rd286;
	shr.u64 	%rd287, %rd7, 48;
	cvt.u16.u64 	%rs185, %rd287;
	mov.u64 	%rd543, %rd12;
	bra.uni 	$L__BB0_33;
$L__BB0_20:
	setp.gt.s32 	%p13, %r153, 6;
	@%p13 bra 	$L__BB0_31;
	setp.eq.s32 	%p15, %r153, 5;
	mov.u64 	%rd543, %rd8;
	@%p15 bra 	$L__BB0_33;
	setp.eq.s16 	%p19, %rs5, 0;
	mov.b64 	%rd543, -3750763034362895579;
	@%p19 bra 	$L__BB0_33;
	add.s64 	%rd541, %rd2, 1;
	mov.b64 	%rd543, -3750763034362895579;
$L__BB0_24:
	cvt.u64.u16 	%rd205, %rs36;
	and.b64  	%rd206, %rd205, 255;
	xor.b64  	%rd207, %rd543, %rd206;
	mul.lo.s64 	%rd543, %rd207, 1099511628211;
	ld.local.u8 	%rs36, [%rd541];
	setp.eq.s16 	%p20, %rs36, 0;
	add.s64 	%rd541, %rd541, 1;
	@%p20 bra 	$L__BB0_33;
	bra.uni 	$L__BB0_24;
$L__BB0_25:
	and.b16  	%rs138, %rs36, 255;
	setp.eq.s16 	%p21, %rs138, 0;
	mov.b64 	%rd543, 5381;
	@%p21 bra 	$L__BB0_33;
	mov.b64 	%rd543, 5381;
	mov.u64 	%rd540, %rd2;
$L__BB0_27:
	add.s64 	%rd17, %rd540, 1;
	shl.b64 	%rd290, %rd543, 5;
	add.s64 	%rd291, %rd290, %rd543;
	cvt.u64.u16 	%rd292, %rs36;
	and.b64  	%rd293, %rd292, 255;
	add.s64 	%rd543, %rd291, %rd293;
	ld.local.u8 	%rs36, [%rd540+1];
	setp.eq.s16 	%p22, %rs36, 0;
	mov.u64 	%rd540, %rd17;
	@%p22 bra 	$L__BB0_33;
	bra.uni 	$L__BB0_27;
$L__BB0_28:
	setp.eq.s32 	%p17, %r153, 3;
	mov.u64 	%rd543, %rd9;
	@%p17 bra 	$L__BB0_29;
	bra.uni 	$L__BB0_33;
$L__BB0_29:
	cvt.s64.s8 	%rd208, %rd7;
	mul.lo.s64 	%rd209, %rd208, 357913941;
	xor.b64  	%rd210, %rd209, 369367187370;
	shl.b64 	%rd211, %rd209, 11;
	xor.b64  	%rd212, %rd211, 756463999733760;
	cvt.s64.s8 	%rd213, %rd13;
	shr.u64 	%rd214, %rd210, 5;
	xor.b64  	%rd215, %rd214, %rd213;
	add.s64 	%rd216, %rd212, %rd215;
	xor.b64  	%rd217, %rd216, %rd210;
	not.b64 	%rd218, %rd217;
	shl.b64 	%rd219, %rd217, 7;
	cvt.u64.u16 	%rd220, %rs189;
	cvt.s64.s8 	%rd221, %rd220;
	shr.u64 	%rd222, %rd218, 3;
	mul.lo.s64 	%rd223, %rd222, %rd221;
	xor.b64  	%rd224, %rd219, %rd223;
	xor.b64  	%rd225, %rd224, %rd218;
	xor.b64  	%rd226, %rd225, -128;
	shl.b64 	%rd227, %rd225, 11;
	xor.b64  	%rd228, %rd227, -262144;
	cvt.u64.u16 	%rd229, %rs188;
	cvt.s64.s8 	%rd230, %rd229;
	shr.u64 	%rd231, %rd226, 5;
	xor.b64  	%rd232, %rd231, %rd230;
	add.s64 	%rd233, %rd228, %rd232;
	xor.b64  	%rd234, %rd233, %rd226;
	not.b64 	%rd235, %rd234;
	shl.b64 	%rd236, %rd234, 7;
	cvt.u64.u16 	%rd237, %rs187;
	cvt.s64.s8 	%rd238, %rd237;
	shr.u64 	%rd239, %rd235, 3;
	mul.lo.s64 	%rd240, %rd239, %rd238;
	xor.b64  	%rd241, %rd236, %rd240;
	xor.b64  	%rd242, %rd241, %rd235;
	xor.b64  	%rd243, %rd242, -128;
	shl.b64 	%rd244, %rd242, 11;
	xor.b64  	%rd245, %rd244, -262144;
	cvt.u64.u16 	%rd246, %rs186;
	cvt.s64.s8 	%rd247, %rd246;
	shr.u64 	%rd248, %rd243, 5;
	xor.b64  	%rd249, %rd248, %rd247;
	add.s64 	%rd250, %rd245, %rd249;
	xor.b64  	%rd251, %rd250, %rd243;
	not.b64 	%rd252, %rd251;
	shl.b64 	%rd253, %rd251, 7;
	cvt.u64.u16 	%rd254, %rs185;
	cvt.s64.s8 	%rd255, %rd254;
	shr.u64 	%rd256, %rd252, 3;
	mul.lo.s64 	%rd257, %rd256, %rd255;
	xor.b64  	%rd258, %rd253, %rd257;
	xor.b64  	%rd259, %rd258, %rd252;
	xor.b64  	%rd260, %rd259, -128;
	shl.b64 	%rd261, %rd259, 11;
	xor.b64  	%rd262, %rd261, -262144;
	cvt.u64.u16 	%rd263, %rs184;
	cvt.s64.s8 	%rd264, %rd263;
	shr.u64 	%rd265, %rd260, 5;
	xor.b64  	%rd266, %rd265, %rd264;
	add.s64 	%rd267, %rd262, %rd266;
	xor.b64  	%rd268, %rd267, %rd260;
	not.b64 	%rd269, %rd268;
	shl.b64 	%rd270, %rd268, 7;
	shr.u64 	%rd271, %rd269, 3;
	mul.lo.s64 	%rd272, %rd271, %rd10;
	xor.b64  	%rd273, %rd270, %rd272;
	xor.b64  	%rd274, %rd273, %rd269;
	xor.b64  	%rd275, %rd274, -128;
	shl.b64 	%rd276, %rd274, 11;
	xor.b64  	%rd277, %rd276, -262144;
	shr.u64 	%rd278, %rd275, 5;
	xor.b64  	%rd279, %rd278, %rd11;
	add.s64 	%rd280, %rd277, %rd279;
	xor.b64  	%rd281, %rd280, %rd275;
	not.b64 	%rd543, %rd281;
	bra.uni 	$L__BB0_33;
$L__BB0_30:
	shl.b64 	%rd162, %rd7, 56;
	cvt.s64.s8 	%rd163, %rd7;
	cvt.s64.s8 	%rd164, %rd13;
	shr.s64 	%rd165, %rd162, 40;
	mad.lo.s64 	%rd166, %rd163, 63, %rd165;
	add.s64 	%rd167, %rd166, %rd164;
	cvt.u64.u16 	%rd168, %rs189;
	cvt.s64.s8 	%rd169, %rd168;
	shl.b64 	%rd170, %rd167, 16;
	mad.lo.s64 	%rd171, %rd167, 63, %rd170;
	add.s64 	%rd172, %rd171, %rd169;
	cvt.u64.u16 	%rd173, %rs188;
	cvt.s64.s8 	%rd174, %rd173;
	shl.b64 	%rd175, %rd172, 16;
	mad.lo.s64 	%rd176, %rd172, 63, %rd175;
	add.s64 	%rd177, %rd176, %rd174;
	cvt.u64.u16 	%rd178, %rs187;
	cvt.s64.s8 	%rd179, %rd178;
	shl.b64 	%rd180, %rd177, 16;
	mad.lo.s64 	%rd181, %rd177, 63, %rd180;
	add.s64 	%rd182, %rd181, %rd179;
	cvt.u64.u16 	%rd183, %rs186;
	cvt.s64.s8 	%rd184, %rd183;
	shl.b64 	%rd185, %rd182, 16;
	mad.lo.s64 	%rd186, %rd182, 63, %rd185;
	add.s64 	%rd187, %rd186, %rd184;
	cvt.u64.u16 	%rd188, %rs185;
	cvt.s64.s8 	%rd189, %rd188;
	shl.b64 	%rd190, %rd187, 16;
	mad.lo.s64 	%rd191, %rd187, 63, %rd190;
	add.s64 	%rd192, %rd191, %rd189;
	cvt.u64.u16 	%rd193, %rs184;
	cvt.s64.s8 	%rd194, %rd193;
	shl.b64 	%rd195, %rd192, 16;
	mad.lo.s64 	%rd196, %rd192, 63, %rd195;
	add.s64 	%rd197, %rd196, %rd194;
	shl.b64 	%rd198, %rd197, 16;
	mad.lo.s64 	%rd199, %rd197, 63, %rd198;
	add.s64 	%rd200, %rd199, %rd10;
	shl.b64 	%rd201, %rd200, 16;
	mad.lo.s64 	%rd202, %rd200, 63, %rd201;
	add.s64 	%rd543, %rd202, %rd11;
	bra.uni 	$L__BB0_33;
$L__BB0_31:
	setp.eq.s32 	%p14, %r153, 7;
	@%p14 bra 	$L__BB0_30;
	cvt.s64.s8 	%rd140, %rd7;
	cvt.s64.s8 	%rd141, %rd13;
	mad.lo.s64 	%rd142, %rd140, 2634698159, %rd141;
	cvt.u64.u16 	%rd143, %rs189;
	cvt.s64.s8 	%rd144, %rd143;
	mad.lo.s64 	%rd145, %rd142, 3202212377, %rd144;
	cvt.u64.u16 	%rd146, %rs188;
	cvt.s64.s8 	%rd147, %rd146;
	mad.lo.s64 	%rd148, %rd145, 2012804575, %rd147;
	cvt.u64.u16 	%rd149, %rs187;
	cvt.s64.s8 	%rd150, %rd149;
	mad.lo.s64 	%rd151, %rd148, 511523945, %rd150;
	cvt.u64.u16 	%rd152, %rs186;
	cvt.s64.s8 	%rd153, %rd152;
	mad.lo.s64 	%rd154, %rd151, 3595330831, %rd153;
	cvt.u64.u16 	%rd155, %rs185;
	cvt.s64.s8 	%rd156, %rd155;
	mad.lo.s64 	%rd157, %rd154, 1074845625, %rd156;
	cvt.u64.u16 	%rd158, %rs184;
	cvt.s64.s8 	%rd159, %rd158;
	mad.lo.s64 	%rd160, %rd157, 159402815, %rd159;
	mad.lo.s64 	%rd161, %rd160, 2099479561, %rd10;
	mad.lo.s64 	%rd543, %rd161, 2158975087, %rd11;
$L__BB0_33:
	and.b64  	%rd294, %rd543, -4294967296;
	setp.ne.s64 	%p23, %rd294, 0;
	@%p23 bra 	$L__BB0_35;
	cvt.u32.u64 	%r83, %rd4;
	cvt.u32.u64 	%r84, %rd543;
	rem.u32 	%r85, %r84, %r83;
	cvt.u64.u32 	%rd544, %r85;
	bra.uni 	$L__BB0_36;
$L__BB0_35:
	rem.u64 	%rd544, %rd543, %rd4;
$L__BB0_36:
	shl.b64 	%rd295, %rd544, 3;
	add.s64 	%rd296, %rd1, %rd295;
	ld.global.u64 	%rd297, [%rd296];
	cvt.u32.u64 	%r86, %rd543;
	and.b32  	%r87, %r86, 63;
	shr.u64 	%rd298, %rd297, %r87;
	cvt.u32.u64 	%r88, %rd298;
	and.b32  	%r6, %r88, 1;
	add.s32 	%r7, %r153, 1;
	setp.lt.u32 	%p24, %r153, 8;
	and.b64  	%rd300, %rd298, 1;
	setp.eq.b64 	%p25, %rd300, 1;
	and.pred  	%p26, %p24, %p25;
	mov.u32 	%r153, %r7;
	@%p26 bra 	$L__BB0_16;
	setp.ne.s32 	%p27, %r6, 0;
	@%p27 bra 	$L__BB0_69;
	mov.b32 	%r154, 0;
$L__BB0_39:
	cvt.u64.u32 	%rd301, %r154;
	add.s64 	%rd302, %rd2, %rd301;
	ld.local.u8 	%rs65, [%rd302];
	add.s64 	%rd30, %rd3, %rd301;
	mov.b32 	%r155, 0;
$L__BB0_40:
	mov.u32 	%r91, bases;
	add.s32 	%r92, %r91, %r155;
	ld.shared.u8 	%rs66, [%r92];
	setp.eq.s16 	%p28, %rs65, %rs66;
	@%p28 bra 	$L__BB0_67;
	mov.b16 	%rs190, 0;
$L__BB0_42:
	cvt.u64.u16 	%rd303, %rs190;
	add.s64 	%rd304, %rd2, %rd303;
	ld.local.u8 	%rs141, [%rd304];
	add.s64 	%rd305, %rd3, %rd303;
	st.local.u8 	[%rd305], %rs141;
	add.s16 	%rs68, %rs190, 1;
	setp.ne.s16 	%p29, %rs141, 0;
	setp.lt.u16 	%p30, %rs190, 34;
	and.pred  	%p31, %p30, %p29;
	mov.u16 	%rs190, %rs68;
	@%p31 bra 	$L__BB0_42;
	st.local.u8 	[%rd30], %rs66;
	ld.local.u8 	%rs69, [%rd3];
	ld.local.u16 	%rd306, [%rd3+8];
	or.b64  	%rd307, %rd306, 720575940379279360;
	ld.local.u64 	%rd31, [%rd3];
	add.s64 	%rd308, %rd31, -2401053088876216593;
	xor.b64  	%rd309, %rd307, %rd308;
	mov.b64 	{%r94, %r95}, %rd308;
	shf.l.wrap.b32 	%r96, %r94, %r95, 15;
	shf.l.wrap.b32 	%r97, %r95, %r94, 15;
	mov.b64 	%rd310, {%r97, %r96};
	add.s64 	%rd311, %rd309, %rd310;
	xor.b64  	%rd312, %rd311, 5449;
	mov.b64 	{%r98, %r99}, %rd311;
	shf.l.wrap.b32 	%r100, %r99, %r98, 20;
	shf.l.wrap.b32 	%r101, %r98, %r99, 20;
	mov.b64 	%rd313, {%r101, %r100};
	add.s64 	%rd314, %rd312, %rd313;
	xor.b64  	%rd315, %rd314, 5449;
	mov.b64 	{%r102, %r103}, %rd314;
	shf.l.wrap.b32 	%r104, %r102, %r103, 26;
	shf.l.wrap.b32 	%r105, %r103, %r102, 26;
	mov.b64 	%rd316, {%r105, %r104};
	add.s64 	%rd317, %rd315, %rd316;
	xor.b64  	%rd318, %rd317, %rd310;
	mov.b64 	{%r106, %r107}, %rd317;
	shf.l.wrap.b32 	%r108, %r107, %r106, 19;
	shf.l.wrap.b32 	%r109, %r106, %r107, 19;
	mov.b64 	%rd319, {%r109, %r108};
	add.s64 	%rd320, %rd318, %rd319;
	xor.b64  	%rd321, %rd320, %rd313;
	mov.b64 	{%r110, %r111}, %rd320;
	shf.l.wrap.b32 	%r112, %r110, %r111, 28;
	shf.l.wrap.b32 	%r113, %r111, %r110, 28;
	mov.b64 	%rd322, {%r113, %r112};
	add.s64 	%rd323, %rd321, %rd322;
	xor.b64  	%rd324, %rd323, %rd316;
	mov.b64 	{%r114, %r115}, %rd323;
	shf.l.wrap.b32 	%r116, %r114, %r115, 9;
	shf.l.wrap.b32 	%r117, %r115, %r114, 9;
	mov.b64 	%rd325, {%r117, %r116};
	add.s64 	%rd326, %rd324, %rd325;
	xor.b64  	%rd327, %rd326, %rd319;
	mov.b64 	{%r118, %r119}, %rd326;
	shf.l.wrap.b32 	%r120, %r119, %r118, 15;
	shf.l.wrap.b32 	%r121, %r118, %r119, 15;
	mov.b64 	%rd328, {%r121, %r120};
	add.s64 	%rd329, %rd327, %rd328;
	xor.b64  	%rd330, %rd329, %rd322;
	mov.b64 	{%r122, %r123}, %rd329;
	shf.l.wrap.b32 	%r124, %r123, %r122, 22;
	shf.l.wrap.b32 	%r125, %r122, %r123, 22;
	mov.b64 	%rd331, {%r125, %r124};
	add.s64 	%rd332, %rd330, %rd331;
	xor.b64  	%rd333, %rd332, %rd325;
	mov.b64 	{%r126, %r127}, %rd332;
	mov.b64 	%rd334, {%r127, %r126};
	add.s64 	%rd335, %rd333, %rd334;
	xor.b64  	%rd336, %rd335, %rd328;
	mov.b64 	{%r128, %r129}, %rd335;
	shf.l.wrap.b32 	%r130, %r128, %r129, 25;
	shf.l.wrap.b32 	%r131, %r129, %r128, 25;
	mov.b64 	%rd337, {%r131, %r130};
	add.s64 	%rd338, %rd336, %rd337;
	mov.b64 	{%r132, %r133}, %rd338;
	shf.l.wrap.b32 	%r134, %r133, %r132, 31;
	shf.l.wrap.b32 	%r135, %r132, %r133, 31;
	mov.b64 	%rd32, {%r135, %r134};
	ld.local.u16 	%rd339, [%rd3+2];
	ld.local.u16 	%rd340, [%rd3+4];
	shl.b64 	%rd341, %rd340, 16;
	or.b64  	%rd342, %rd341, %rd339;
	ld.local.u16 	%rd343, [%rd3+6];
	shl.b64 	%rd344, %rd343, 32;
	shl.b64 	%rd345, %rd306, 48;
	or.b64  	%rd346, %rd345, %rd344;
	or.b64  	%rd347, %rd346, %rd342;
	add.s64 	%rd348, %rd347, 10;
	mov.b64 	{%r136, %r137}, %rd348;
	shf.l.wrap.b32 	%r138, %r137, %r136, 22;
	shf.l.wrap.b32 	%r139, %r136, %r137, 22;
	mov.b64 	%rd349, {%r139, %r138};
	xor.b64  	%rd350, %rd349, %rd31;
	mul.lo.s64 	%rd351, %rd350, -7070675565921424023;
	shr.u64 	%rd352, %rd351, 47;
	xor.b64  	%rd353, %rd349, %rd352;
	xor.b64  	%rd354, %rd353, %rd351;
	mul.lo.s64 	%rd355, %rd354, -7070675565921424023;
	shr.u64 	%rd356, %rd355, 47;
	xor.b64  	%rd357, %rd356, %rd355;
	mul.lo.s64 	%rd358, %rd357, -7070675565921424023;
	xor.b64  	%rd33, %rd358, %rd347;
	cvt.u16.u64 	%rs70, %rd31;
	shr.u64 	%rd34, %rd31, 8;
	cvt.u16.u64 	%rs228, %rd339;
	shr.u64 	%rd359, %rd342, 8;
	cvt.u16.u64 	%rs227, %rd359;
	cvt.u16.u64 	%rs226, %rd340;
	shr.u64 	%rd360, %rd347, 24;
	cvt.u16.u64 	%rs225, %rd360;
	cvt.u16.u64 	%rs224, %rd343;
	shr.u64 	%rd361, %rd346, 40;
	cvt.u16.u64 	%rs223, %rd361;
	cvt.s64.s8 	%rd35, %rd306;
	shr.s64 	%rd36, %rd345, 56;
	mul.lo.s64 	%rd362, %rd31, -4132994306676758123;
	shr.u64 	%rd363, %rd362, 47;
	xor.b64  	%rd364, %rd363, %rd362;
	mul.lo.s64 	%rd365, %rd364, -4132994306676758123;
	xor.b64  	%rd366, %rd365, -4436454919348485115;
	mul.lo.s64 	%rd367, %rd366, -4132994306676758123;
	xor.b64  	%rd368, %rd306, %rd367;
	mul.lo.s64 	%rd369, %rd368, -4132994306676758123;
	shr.u64 	%rd370, %rd369, 47;
	xor.b64  	%rd371, %rd370, %rd369;
	mul.lo.s64 	%rd372, %rd371, -4132994306676758123;
	shr.u64 	%rd373, %rd372, 47;
	xor.b64  	%rd37, %rd373, %rd372;
	mov.b32 	%r156, 1;
$L__BB0_44:
	setp.gt.s32 	%p32, %r156, 4;
	@%p32 bra 	$L__BB0_48;
	setp.gt.s32 	%p36, %r156, 2;
	@%p36 bra 	$L__BB0_56;
	setp.eq.s32 	%p38, %r156, 1;
	@%p38 bra 	$L__BB0_53;
	shr.u64 	%rd516, %rd31, 48;
	cvt.u16.u64 	%rs224, %rd516;
	shr.u64 	%rd517, %rd31, 40;
	cvt.u16.u64 	%rs225, %rd517;
	shr.u64 	%rd518, %rd31, 32;
	cvt.u16.u64 	%rs226, %rd518;
	shr.u64 	%rd519, %rd31, 16;
	cvt.u16.u64 	%rs228, %rd519;
	shr.u64 	%rd520, %rd31, 24;
	cvt.u16.u64 	%rs227, %rd520;
	shr.u64 	%rd521, %rd31, 56;
	cvt.u16.u64 	%rs223, %rd521;
	mov.u64 	%rd549, %rd37;
	bra.uni 	$L__BB0_61;
$L__BB0_48:
	setp.gt.s32 	%p33, %r156, 6;
	@%p33 bra 	$L__BB0_59;
	setp.eq.s32 	%p35, %r156, 5;
	mov.u64 	%rd549, %rd32;
	@%p35 bra 	$L__BB0_61;
	setp.eq.s16 	%p39, %rs69, 0;
	mov.b64 	%rd549, -3750763034362895579;
	@%p39 bra 	$L__BB0_61;
	mov.b64 	%rd549, -3750763034362895579;
	mov.u16 	%rs210, %rs70;
	mov.u64 	%rd547, %rd3;
$L__BB0_52:
	cvt.u64.u16 	%rd439, %rs210;
	and.b64  	%rd440, %rd439, 255;
	xor.b64  	%rd441, %rd549, %rd440;
	mul.lo.s64 	%rd549, %rd441, 1099511628211;
	add.s64 	%rd46, %rd547, 1;
	ld.local.u8 	%rs210, [%rd547+1];
	setp.eq.s16 	%p40, %rs210, 0;
	mov.u64 	%rd547, %rd46;
	@%p40 bra 	$L__BB0_61;
	bra.uni 	$L__BB0_52;
$L__BB0_53:
	and.b16  	%rs143, %rs70, 255;
	setp.eq.s16 	%p41, %rs143, 0;
	mov.b64 	%rd549, 5381;
	@%p41 bra 	$L__BB0_61;
	mov.b64 	%rd549, 5381;
	mov.u16 	%rs209, %rs70;
	mov.u64 	%rd546, %rd3;
$L__BB0_55:
	add.s64 	%rd40, %rd546, 1;
	shl.b64 	%rd524, %rd549, 5;
	add.s64 	%rd525, %rd524, %rd549;
	cvt.u64.u16 	%rd526, %rs209;
	and.b64  	%rd527, %rd526, 255;
	add.s64 	%rd549, %rd525, %rd527;
	ld.local.u8 	%rs209, [%rd546+1];
	setp.eq.s16 	%p42, %rs209, 0;
	mov.u64 	%rd546, %rd40;
	@%p42 bra 	$L__BB0_61;
	bra.uni 	$L__BB0_55;
$L__BB0_56:
	setp.eq.s32 	%p37, %r156, 3;
	mov.u64 	%rd549, %rd33;
	@%p37 bra 	$L__BB0_57;
	bra.uni 	$L__BB0_61;
$L__BB0_57:
	cvt.s64.s8 	%rd442, %rd31;
	mul.lo.s64 	%rd443, %rd442, 357913941;
	xor.b64  	%rd444, %rd443, 369367187370;
	shl.b64 	%rd445, %rd443, 11;
	xor.b64  	%rd446, %rd445, 756463999733760;
	cvt.s64.s8 	%rd447, %rd34;
	shr.u64 	%rd448, %rd444, 5;
	xor.b64  	%rd449, %rd448, %rd447;
	add.s64 	%rd450, %rd446, %rd449;
	xor.b64  	%rd451, %rd450, %rd444;
	not.b64 	%rd452, %rd451;
	shl.b64 	%rd453, %rd451, 7;
	cvt.u64.u16 	%rd454, %rs228;
	cvt.s64.s8 	%rd455, %rd454;
	shr.u64 	%rd456, %rd452, 3;
	mul.lo.s64 	%rd457, %rd456, %rd455;
	xor.b64  	%rd458, %rd453, %rd457;
	xor.b64  	%rd459, %rd458, %rd452;
	xor.b64  	%rd460, %rd459, -128;
	shl.b64 	%rd461, %rd459, 11;
	xor.b64  	%rd462, %rd461, -262144;
	cvt.u64.u16 	%rd463, %rs227;
	cvt.s64.s8 	%rd464, %rd463;
	shr.u64 	%rd465, %rd460, 5;
	xor.b64  	%rd466, %rd465, %rd464;
	add.s64 	%rd467, %rd462, %rd466;
	xor.b64  	%rd468, %rd467, %rd460;
	not.b64 	%rd469, %rd468;
	shl.b64 	%rd470, %rd468, 7;
	cvt.u64.u16 	%rd471, %rs226;
	cvt.s64.s8 	%rd472, %rd471;
	shr.u64 	%rd473, %rd469, 3;
	mul.lo.s64 	%rd474, %rd473, %rd472;
	xor.b64  	%rd475, %rd470, %rd474;
	xor.b64  	%rd476, %rd475, %rd469;
	xor.b64  	%rd477, %rd476, -128;
	shl.b64 	%rd478, %rd476, 11;
	xor.b64  	%rd479, %rd478, -262144;
	cvt.u64.u16 	%rd480, %rs225;
	cvt.s64.s8 	%rd481, %rd480;
	shr.u64 	%rd482, %rd477, 5;
	xor.b64  	%rd483, %rd482, %rd481;
	add.s64 	%rd484, %rd479, %rd483;
	xor.b64  	%rd485, %rd484, %rd477;
	not.b64 	%rd486, %rd485;
	shl.b64 	%rd487, %rd485, 7;
	cvt.u64.u16 	%rd488, %rs224;
	cvt.s64.s8 	%rd489, %rd488;
	shr.u64 	%rd490, %rd486, 3;
	mul.lo.s64 	%rd491, %rd490, %rd489;
	xor.b64  	%rd492, %rd487, %rd491;
	xor.b64  	%rd493, %rd492, %rd486;
	xor.b64  	%rd494, %rd493, -128;
	shl.b64 	%rd495, %rd493, 11;
	xor.b64  	%rd496, %rd495, -262144;
	cvt.u64.u16 	%rd497, %rs223;
	cvt.s64.s8 	%rd498, %rd497;
	shr.u64 	%rd499, %rd494, 5;
	xor.b64  	%rd500, %rd499, %rd498;
	add.s64 	%rd501, %rd496, %rd500;
	xor.b64  	%rd502, %rd501, %rd494;
	not.b64 	%rd503, %rd502;
	shl.b64 	%rd504, %rd502, 7;
	shr.u64 	%rd505, %rd503, 3;
	mul.lo.s64 	%rd506, %rd505, %rd35;
	xor.b64  	%rd507, %rd504, %rd506;
	xor.b64  	%rd508, %rd507, %rd503;
	xor.b64  	%rd509, %rd508, -128;
	shl.b64 	%rd510, %rd508, 11;
	xor.b64  	%rd511, %rd510, -262144;
	shr.u64 	%rd512, %rd509, 5;
	xor.b64  	%rd513, %rd512, %rd36;
	add.s64 	%rd514, %rd511, %rd513;
	xor.b64  	%rd515, %rd514, %rd509;
	not.b64 	%rd549, %rd515;
	bra.uni 	$L__BB0_61;
$L__BB0_58:
	shl.b64 	%rd396, %rd31, 56;
	cvt.s64.s8 	%rd397, %rd31;
	cvt.s64.s8 	%rd398, %rd34;
	shr.s64 	%rd399, %rd396, 40;
	mad.lo.s64 	%rd400, %rd397, 63, %rd399;
	add.s64 	%rd401, %rd400, %rd398;
	cvt.u64.u16 	%rd402, %rs228;
	cvt.s64.s8 	%rd403, %rd402;
	shl.b64 	%rd404, %rd401, 16;
	mad.lo.s64 	%rd405, %rd401, 63, %rd404;
	add.s64 	%rd406, %rd405, %rd403;
	cvt.u64.u16 	%rd407, %rs227;
	cvt.s64.s8 	%rd408, %rd407;
	shl.b64 	%rd409, %rd406, 16;
	mad.lo.s64 	%rd410, %rd406, 63, %rd409;
	add.s64 	%rd411, %rd410, %rd408;
	cvt.u64.u16 	%rd412, %rs226;
	cvt.s64.s8 	%rd413, %rd412;
	shl.b64 	%rd414, %rd411, 16;
	mad.lo.s64 	%rd415, %rd411, 63, %rd414;
	add.s64 	%rd416, %rd415, %rd413;
	cvt.u64.u16 	%rd417, %rs225;
	cvt.s64.s8 	%rd418, %rd417;
	shl.b64 	%rd419, %rd416, 16;
	mad.lo.s64 	%rd420, %rd416, 63, %rd419;
	add.s64 	%rd421, %rd420, %rd418;
	cvt.u64.u16 	%rd422, %rs224;
	cvt.s64.s8 	%rd423, %rd422;
	shl.b64 	%rd424, %rd421, 16;
	mad.lo.s64 	%rd425, %rd421, 63, %rd424;
	add.s64 	%rd426, %rd425, %rd423;
	cvt.u64.u16 	%rd427, %rs223;
	cvt.s64.s8 	%rd428, %rd427;
	shl.b64 	%rd429, %rd426, 16;
	mad.lo.s64 	%rd430, %rd426, 63, %rd429;
	add.s64 	%rd431, %rd430, %rd428;
	shl.b64 	%rd432, %rd431, 16;
	mad.lo.s64 	%rd433, %rd431, 63, %rd432;
	add.s64 	%rd434, %rd433, %rd35;
	shl.b64 	%rd435, %rd434, 16;
	mad.lo.s64 	%rd436, %rd434, 63, %rd435;
	add.s64 	%rd549, %rd436, %rd36;
	bra.uni 	$L__BB0_61;
$L__BB0_59:
	setp.eq.s32 	%p34, %r156, 7;
	@%p34 bra 	$L__BB0_58;
	cvt.s64.s8 	%rd374, %rd31;
	cvt.s64.s8 	%rd375, %rd34;
	mad.lo.s64 	%rd376, %rd374, 2634698159, %rd375;
	cvt.u64.u16 	%rd377, %rs228;
	cvt.s64.s8 	%rd378, %rd377;
	mad.lo.s64 	%rd379, %rd376, 3202212377, %rd378;
	cvt.u64.u16 	%rd380, %rs227;
	cvt.s64.s8 	%rd381, %rd380;
	mad.lo.s64 	%rd382, %rd379, 2012804575, %rd381;
	cvt.u64.u16 	%rd383, %rs226;
	cvt.s64.s8 	%rd384, %rd383;
	mad.lo.s64 	%rd385, %rd382, 511523945, %rd384;
	cvt.u64.u16 	%rd386, %rs225;
	cvt.s64.s8 	%rd387, %rd386;
	mad.lo.s64 	%rd388, %rd385, 3595330831, %rd387;
	cvt.u64.u16 	%rd389, %rs224;
	cvt.s64.s8 	%rd390, %rd389;
	mad.lo.s64 	%rd391, %rd388, 1074845625, %rd390;
	cvt.u64.u16 	%rd392, %rs223;
	cvt.s64.s8 	%rd393, %rd392;
	mad.lo.s64 	%rd394, %rd391, 159402815, %rd393;
	mad.lo.s64 	%rd395, %rd394, 2099479561, %rd35;
	mad.lo.s64 	%rd549, %rd395, 2158975087, %rd36;
$L__BB0_61:
	and.b64  	%rd528, %rd549, -4294967296;
	setp.ne.s64 	%p43, %rd528, 0;
	@%p43 bra 	$L__BB0_63;
	cvt.u32.u64 	%r140, %rd4;
	cvt.u32.u64 	%r141, %rd549;
	rem.u32 	%r142, %r141, %r140;
	cvt.u64.u32 	%rd550, %r142;
	bra.uni 	$L__BB0_64;
$L__BB0_63:
	rem.u64 	%rd550, %rd549, %rd4;
$L__BB0_64:
	shl.b64 	%rd529, %rd550, 3;
	add.s64 	%rd530, %rd1, %rd529;
	ld.global.u64 	%rd531, [%rd530];
	cvt.u32.u64 	%r143, %rd549;
	and.b32  	%r144, %r143, 63;
	shr.u64 	%rd532, %rd531, %r144;
	cvt.u32.u64 	%r145, %rd532;
	and.b32  	%r11, %r145, 1;
	add.s32 	%r12, %r156, 1;
	setp.lt.u32 	%p44, %r156, 8;
	and.b64  	%rd534, %rd532, 1;
	setp.eq.b64 	%p45, %rd534, 1;
	and.pred  	%p46, %p44, %p45;
	mov.u32 	%r156, %r12;
	@%p46 bra 	$L__BB0_44;
	setp.eq.s32 	%p47, %r11, 0;
	@%p47 bra 	$L__BB0_67;
	add.s32 	%r146, %r154, %r152;
	shl.b32 	%r147, %r146, 2;
	add.s32 	%r148, %r147, %r155;
	mul.wide.u32 	%rd535, %r148, 2;
	add.s64 	%rd536, %rd5, %rd535;
	ld.global.u16 	%rs144, [%rd536];
	add.s16 	%rs145, %rs144, 1;
	st.global.u16 	[%rd536], %rs145;
$L__BB0_67:
	add.s32 	%r155, %r155, 1;
	setp.ne.s32 	%p48, %r155, 4;
	@%p48 bra 	$L__BB0_40;
	add.s32 	%r154, %r154, 1;
	setp.ne.s32 	%p49, %r154, 10;
	@%p49 bra 	$L__BB0_39;
$L__BB0_69:
	add.s32 	%r152, %r152, 1;
	setp.ne.s32 	%p50, %r152, 26;
	@%p50 bra 	$L__BB0_5;
	add.s32 	%r151, %r151, 1;
	setp.ne.s32 	%p51, %r151, 10;
	@%p51 bra 	$L__BB0_3;
$L__BB0_71:
	ret;

}
	// .globl	_Z6fixingPcPtjPmj
.visible .entry _Z6fixingPcPtjPmj(
	.param .u64 .ptr .align 1 _Z6fixingPcPtjPmj_param_0,
	.param .u64 .ptr .align 1 _Z6fixingPcPtjPmj_param_1,
	.param .u32 _Z6fixingPcPtjPmj_param_2,
	.param .u64 .ptr .align 1 _Z6fixingPcPtjPmj_param_3,
	.param .u32 _Z6fixingPcPtjPmj_param_4
)
{
	.local .align 8 .b8 	__local_depot1[88];
	.reg .b64 	%SP;
	.reg .b64 	%SPL;
	.reg .pred 	%p<292>;
	.reg .b16 	%rs<757>;
	.reg .b32 	%r<161>;
	.reg .b64 	%rd<683>;

	mov.u64 	%SPL, __local_depot1;
	ld.param.u64 	%rd60, [_Z6fixingPcPtjPmj_param_3];
	ld.param.u32 	%r23, [_Z6fixingPcPtjPmj_param_4];
	cvta.to.global.u64 	%rd1, %rd60;
	add.u64 	%rd2, %SPL, 0;
	add.u64 	%rd3, %SPL, 36;
	add.u64 	%rd4, %SPL, 72;
	mov.u32 	%r24, %tid.x;
	setp.ne.s32 	%p4, %r24, 0;
	@%p4 bra 	$L__BB1_2;
	mov.b16 	%rs172, 65;
	st.shared.u8 	[bases], %rs172;
	mov.b16 	%rs173, 67;
	st.shared.u8 	[bases+1], %rs173;
	mov.b16 	%rs174, 71;
	st.shared.u8 	[bases+2], %rs174;
	mov.b16 	%rs175, 84;
	st.shared.u8 	[bases+3], %rs175;
$L__BB1_2:
	ld.param.u32 	%r149, [_Z6fixingPcPtjPmj_param_2];
	bar.sync 	0;
	mul.hi.u32 	%r26, %r149, -858993459;
	shr.u32 	%r1, %r26, 3;
	cvt.u64.u32 	%rd5, %r23;
	add.s64 	%rd6, %rd4, 1;
	mov.b32 	%r151, 0;
	mov.u32 	%r27, %ctaid.x;
	mov.u32 	%r28, %ntid.x;
	mad.lo.s32 	%r30, %r27, %r28, %r24;
	mov.u32 	%r35, bases;
$L__BB1_3:
	ld.param.u32 	%r150, [_Z6fixingPcPtjPmj_param_2];
	mad.lo.s32 	%r3, %r1, %r151, %r30;
	setp.ge.u32 	%p5, %r3, %r150;
	@%p5 bra 	$L__BB1_95;
	ld.param.u64 	%rd669, [_Z6fixingPcPtjPmj_param_0];
	mul.lo.s32 	%r31, %r3, 36;
	cvt.u64.u32 	%rd64, %r31;
	cvta.to.global.u64 	%rd65, %rd669;
	add.s64 	%rd7, %rd65, %rd64;
	mov.b16 	%rs640, 0;
$L__BB1_5:
	cvt.u64.u16 	%rd66, %rs640;
	add.s64 	%rd67, %rd7, %rd66;
	ld.global.u8 	%rs178, [%rd67];
	add.s64 	%rd68, %rd2, %rd66;
	st.local.u8 	[%rd68], %rs178;
	add.s16 	%rs4, %rs640, 1;
	setp.ne.s16 	%p6, %rs178, 0;
	setp.lt.u16 	%p7, %rs640, 34;
	and.pred  	%p8, %p7, %p6;
	mov.u16 	%rs640, %rs4;
	@%p8 bra 	$L__BB1_5;
	ld.param.u64 	%rd670, [_Z6fixingPcPtjPmj_param_1];
	mul.lo.s32 	%r32, %r3, 140;
	cvta.to.global.u64 	%rd69, %rd670;
	mul.wide.u32 	%rd70, %r32, 2;
	add.s64 	%rd71, %rd69, %rd70;
	ld.global.u16 	%rs179, [%rd71];
	ld.global.u16 	%rs180, [%rd71+2];
	setp.ge.u16 	%p9, %rs180, %rs179;
	selp.u16 	%rs181, 1, 0, %p9;
	max.u16 	%rs182, %rs180, %rs179;
	ld.global.u16 	%rs183, [%rd71+4];
	setp.lt.u16 	%p10, %rs183, %rs182;
	selp.b16 	%rs184, %rs181, 2, %p10;
	max.u16 	%rs185, %rs183, %rs182;
	ld.global.u16 	%rs186, [%rd71+6];
	setp.lt.u16 	%p11, %rs186, %rs185;
	selp.b16 	%rs187, %rs184, 3, %p11;
	max.u16 	%rs188, %rs186, %rs185;
	ld.global.u16 	%rs189, [%rd71+8];
	setp.ge.u16 	%p12, %rs189, %rs188;
	selp.b16 	%rs190, 0, %rs187, %p12;
	max.u16 	%rs191, %rs189, %rs188;
	ld.global.u16 	%rs192, [%rd71+10];
	setp.ge.u16 	%p13, %rs192, %rs191;
	or.pred  	%p14, %p13, %p12;
	selp.b16 	%rs193, 1, %rs190, %p13;
	max.u16 	%rs194, %rs192, %rs191;
	ld.global.u16 	%rs195, [%rd71+12];
	setp.ge.u16 	%p16, %rs195, %rs194;
	selp.b16 	%rs196, 2, %rs193, %p16;
	max.u16 	%rs197, %rs195, %rs194;
	ld.global.u16 	%rs198, [%rd71+14];
	setp.ge.u16 	%p17, %rs198, %rs197;
	or.pred  	%p18, %p16, %p17;
	or.pred  	%p19, %p18, %p14;
	selp.b16 	%rs199, 3, %rs196, %p17;
	max.u16 	%rs200, %rs198, %rs197;
	ld.global.u16 	%rs201, [%rd71+16];
	setp.lt.u16 	%p20, %rs201, %rs200;
	selp.b16 	%rs202, %rs199, 0, %p20;
	max.u16 	%rs203, %rs201, %rs200;
	ld.global.u16 	%rs204, [%rd71+18];
	setp.lt.u16 	%p21, %rs204, %rs203;
	and.pred  	%p22, %p20, %p21;
	selp.b16 	%rs205, %rs202, 1, %p21;
	max.u16 	%rs206, %rs204, %rs203;
	ld.global.u16 	%rs207, [%rd71+20];
	setp.lt.u16 	%p24, %rs207, %rs206;
	selp.b16 	%rs208, %rs205, 2, %p24;
	max.u16 	%rs209, %rs207, %rs206;
	ld.global.u16 	%rs210, [%rd71+22];
	setp.lt.u16 	%p25, %rs210, %rs209;
	selp.b16 	%rs211, %rs208, 3, %p25;
	max.u16 	%rs212, %rs210, %rs209;
	ld.global.u16 	%rs213, [%rd71+24];
	setp.lt.u16 	%p26, %rs213, %rs212;
	selp.b16 	%rs214, %rs211, 0, %p26;
	max.u16 	%rs215, %rs213, %rs212;
	ld.global.u16 	%rs216, [%rd71+26];
	setp.lt.u16 	%p27, %rs216, %rs215;
	and.pred  	%p28, %p26, %p27;
	selp.b16 	%rs217, %rs214, 1, %p27;
	max.u16 	%rs218, %rs216, %rs215;
	ld.global.u16 	%rs219, [%rd71+28];
	setp.lt.u16 	%p30, %rs219, %rs218;
	selp.b16 	%rs220, %rs217, 2, %p30;
	max.u16 	%rs221, %rs219, %rs218;
	ld.global.u16 	%rs222, [%rd71+30];
	setp.lt.u16 	%p31, %rs222, %rs221;
	selp.b16 	%rs223, %rs220, 3, %p31;
	max.u16 	%rs224, %rs222, %rs221;
	ld.global.u16 	%rs225, [%rd71+32];
	setp.lt.u16 	%p32, %rs225, %rs224;
	selp.b16 	%rs226, %rs223, 0, %p32;
	max.u16 	%rs227, %rs225, %rs224;
	ld.global.u16 	%rs228, [%rd71+34];
	setp.lt.u16 	%p33, %rs228, %rs227;
	and.pred  	%p34, %p32, %p33;
	selp.b16 	%rs229, %rs226, 1, %p33;
	max.u16 	%rs230, %rs228, %rs227;
	ld.global.u16 	%rs231, [%rd71+36];
	setp.lt.u16 	%p36, %rs231, %rs230;
	selp.b16 	%rs232, %rs229, 2, %p36;
	max.u16 	%rs233, %rs231, %rs230;
	ld.global.u16 	%rs234, [%rd71+38];
	setp.lt.u16 	%p37, %rs234, %rs233;
	selp.b16 	%rs235, %rs232, 3, %p37;
	max.u16 	%rs236, %rs234, %rs233;
	ld.global.u16 	%rs237, [%rd71+40];
	setp.lt.u16 	%p38, %rs237, %rs236;
	selp.b16 	%rs238, %rs235, 0, %p38;
	max.u16 	%rs239, %rs237, %rs236;
	ld.global.u16 	%rs240, [%rd71+42];
	setp.lt.u16 	%p39, %rs240, %rs239;
	and.pred  	%p40, %p38, %p39;
	selp.b16 	%rs241, %rs238, 1, %p39;
	max.u16 	%rs242, %rs240, %rs239;
	ld.global.u16 	%rs243, [%rd71+44];
	setp.lt.u16 	%p42, %rs243, %rs242;
	selp.b16 	%rs244, %rs241, 2, %p42;
	max.u16 	%rs245, %rs243, %rs242;
	ld.global.u16 	%rs246, [%rd71+46];
	setp.lt.u16 	%p43, %rs246, %rs245;
	selp.b16 	%rs247, %rs244, 3, %p43;
	max.u16 	%rs248, %rs246, %rs245;
	ld.global.u16 	%rs249, [%rd71+48];
	setp.lt.u16 	%p44, %rs249, %rs248;
	selp.b16 	%rs250, %rs247, 0, %p44;
	max.u16 	%rs251, %rs249, %rs248;
	ld.global.u16 	%rs252, [%rd71+50];
	setp.lt.u16 	%p45, %rs252, %rs251;
	and.pred  	%p46, %p44, %p45;
	selp.b16 	%rs253, %rs250, 1, %p45;
	max.u16 	%rs254, %rs252, %rs251;
	ld.global.u16 	%rs255, [%rd71+52];
	setp.lt.u16 	%p48, %rs255, %rs254;
	selp.b16 	%rs256, %rs253, 2, %p48;
	max.u16 	%rs257, %rs255, %rs254;
	ld.global.u16 	%rs258, [%rd71+54];
	setp.lt.u16 	%p49, %rs258, %rs257;
	selp.b16 	%rs259, %rs256, 3, %p49;
	max.u16 	%rs260, %rs258, %rs257;
	ld.global.u16 	%rs261, [%rd71+56];
	setp.lt.u16 	%p50, %rs261, %rs260;
	selp.b16 	%rs262, %rs259, 0, %p50;
	max.u16 	%rs263, %rs261, %rs260;
	ld.global.u16 	%rs264, [%rd71+58];
	setp.lt.u16 	%p51, %rs264, %rs263;
	and.pred  	%p52, %p50, %p51;
	selp.b16 	%rs265, %rs262, 1, %p51;
	max.u16 	%rs266, %rs264, %rs263;
	ld.global.u16 	%rs267, [%rd71+60];
	setp.lt.u16 	%p54, %rs267, %rs266;
	selp.b16 	%rs268, %rs265, 2, %p54;
	max.u16 	%rs269, %rs267, %rs266;
	ld.global.u16 	%rs270, [%rd71+62];
	setp.lt.u16 	%p55, %rs270, %rs269;
	selp.b16 	%rs271, %rs268, 3, %p55;
	max.u16 	%rs272, %rs270, %rs269;
	ld.global.u16 	%rs273, [%rd71+64];
	setp.lt.u16 	%p56, %rs273, %rs272;
	selp.b16 	%rs274, %rs271, 0, %p56;
	max.u16 	%rs275, %rs273, %rs272;
	ld.global.u16 	%rs276, [%rd71+66];
	setp.lt.u16 	%p57, %rs276, %rs275;
	and.pred  	%p58, %p56, %p57;
	selp.b16 	%rs277, %rs274, 1, %p57;
	max.u16 	%rs278, %rs276, %rs275;
	ld.global.u16 	%rs279, [%rd71+68];
	setp.lt.u16 	%p60, %rs279, %rs278;
	selp.b16 	%rs280, %rs277, 2, %p60;
	max.u16 	%rs281, %rs279, %rs278;
	ld.global.u16 	%rs282, [%rd71+70];
	setp.lt.u16 	%p61, %rs282, %rs281;
	selp.b16 	%rs283, %rs280, 3, %p61;
	max.u16 	%rs284, %rs282, %rs281;
	ld.global.u16 	%rs285, [%rd71+72];
	setp.lt.u16 	%p62, %rs285, %rs284;
	selp.b16 	%rs286, %rs283, 0, %p62;
	max.u16 	%rs287, %rs285, %rs284;
	ld.global.u16 	%rs288, [%rd71+74];
	setp.lt.u16 	%p63, %rs288, %rs287;
	and.pred  	%p64, %p62, %p63;
	selp.b16 	%rs289, %rs286, 1, %p63;
	max.u16 	%rs290, %rs288, %rs287;
	ld.global.u16 	%rs291, [%rd71+76];
	setp.lt.u16 	%p66, %rs291, %rs290;
	selp.b16 	%rs292, %rs289, 2, %p66;
	max.u16 	%rs293, %rs291, %rs290;
	ld.global.u16 	%rs294, [%rd71+78];
	setp.lt.u16 	%p67, %rs294, %rs293;
	selp.b16 	%rs295, %rs292, 3, %p67;
	max.u16 	%rs296, %rs294, %rs293;
	ld.global.u16 	%rs297, [%rd71+80];
	setp.lt.u16 	%p68, %rs297, %rs296;
	selp.b16 	%rs298, %rs295, 0, %p68;
	max.u16 	%rs299, %rs297, %rs296;
	ld.global.u16 	%rs300, [%rd71+82];
	setp.lt.u16 	%p69, %rs300, %rs299;
	and.pred  	%p70, %p68, %p69;
	selp.b16 	%rs301, %rs298, 1, %p69;
	max.u16 	%rs302, %rs300, %rs299;
	ld.global.u16 	%rs303, [%rd71+84];
	setp.lt.u16 	%p72, %rs303, %rs302;
	selp.b16 	%rs304, %rs301, 2, %p72;
	max.u16 	%rs305, %rs303, %rs302;
	ld.global.u16 	%rs306, [%rd71+86];
	setp.lt.u16 	%p73, %rs306, %rs305;
	selp.b16 	%rs307, %rs304, 3, %p73;
	max.u16 	%rs308, %rs306, %rs305;
	ld.global.u16 	%rs309, [%rd71+88];
	setp.lt.u16 	%p74, %rs309, %rs308;
	selp.b16 	%rs310, %rs307, 0, %p74;
	max.u16 	%rs311, %rs309, %rs308;
	ld.global.u16 	%rs312, [%rd71+90];
	setp.lt.u16 	%p75, %rs312, %rs311;
	and.pred  	%p76, %p74, %p75;
	selp.b16 	%rs313, %rs310, 1, %p75;
	max.u16 	%rs314, %rs312, %rs311;
	ld.global.u16 	%rs315, [%rd71+92];
	setp.lt.u16 	%p78, %rs315, %rs314;
	selp.b16 	%rs316, %rs313, 2, %p78;
	max.u16 	%rs317, %rs315, %rs314;
	ld.global.u16 	%rs318, [%rd71+94];
	setp.lt.u16 	%p79, %rs318, %rs317;
	selp.b16 	%rs319, %rs316, 3, %p79;
	max.u16 	%rs320, %rs318, %rs317;
	ld.global.u16 	%rs321, [%rd71+96];
	setp.lt.u16 	%p80, %rs321, %rs320;
	selp.b16 	%rs322, %rs319, 0, %p80;
	max.u16 	%rs323, %rs321, %rs320;
	ld.global.u16 	%rs324, [%rd71+98];
	setp.lt.u16 	%p81, %rs324, %rs323;
	and.pred  	%p82, %p80, %p81;
	selp.b16 	%rs325, %rs322, 1, %p81;
	max.u16 	%rs326, %rs324, %rs323;
	ld.global.u16 	%rs327, [%rd71+100];
	setp.lt.u16 	%p84, %rs327, %rs326;
	selp.b16 	%rs328, %rs325, 2, %p84;
	max.u16 	%rs329, %rs327, %rs326;
	ld.global.u16 	%rs330, [%rd71+102];
	setp.lt.u16 	%p85, %rs330, %rs329;
	selp.b16 	%rs331, %rs328, 3, %p85;
	max.u16 	%rs332, %rs330, %rs329;
	ld.global.u16 	%rs333, [%rd71+104];
	setp.lt.u16 	%p86, %rs333, %rs332;
	selp.b16 	%rs334, %rs331, 0, %p86;
	max.u16 	%rs335, %rs333, %rs332;
	ld.global.u16 	%rs336, [%rd71+106];
	setp.lt.u16 	%p87, %rs336, %rs335;
	and.pred  	%p88, %p86, %p87;
	selp.b16 	%rs337, %rs334, 1, %p87;
	max.u16 	%rs338, %rs336, %rs335;
	ld.global.u16 	%rs339, [%rd71+108];
	setp.lt.u16 	%p90, %rs339, %rs338;
	selp.b16 	%rs340, %rs337, 2, %p90;
	max.u16 	%rs341, %rs339, %rs338;
	ld.global.u16 	%rs342, [%rd71+110];
	setp.lt.u16 	%p91, %rs342, %rs341;
	selp.b16 	%rs343, %rs340, 3, %p91;
	max.u16 	%rs344, %rs342, %rs341;
	ld.global.u16 	%rs345, [%rd71+112];
	setp.lt.u16 	%p92, %rs345, %rs344;
	selp.b16 	%rs346, %rs343, 0, %p92;
	max.u16 	%rs347, %rs345, %rs344;
	ld.global.u16 	%rs348, [%rd71+114];
	setp.lt.u16 	%p93, %rs348, %rs347;
	and.pred  	%p94, %p92, %p93;
	selp.b16 	%rs349, %rs346, 1, %p93;
	max.u16 	%rs350, %rs348, %rs347;
	ld.global.u16 	%rs351, [%rd71+116];
	setp.lt.u16 	%p96, %rs351, %rs350;
	selp.b16 	%rs352, %rs349, 2, %p96;
	max.u16 	%rs353, %rs351, %rs350;
	ld.global.u16 	%rs354, [%rd71+118];
	setp.lt.u16 	%p97, %rs354, %rs353;
	selp.b16 	%rs355, %rs352, 3, %p97;
	max.u16 	%rs356, %rs354, %rs353;
	ld.global.u16 	%rs357, [%rd71+120];
	setp.lt.u16 	%p98, %rs357, %rs356;
	selp.b16 	%rs358, %rs355, 0, %p98;
	max.u16 	%rs359, %rs357, %rs356;
	ld.global.u16 	%rs360, [%rd71+122];
	setp.lt.u16 	%p99, %rs360, %rs359;
	and.pred  	%p100, %p98, %p99;
	selp.b16 	%rs361, %rs358, 1, %p99;
	max.u16 	%rs362, %rs360, %rs359;
	ld.global.u16 	%rs363, [%rd71+124];
	setp.lt.u16 	%p102, %rs363, %rs362;
	selp.b16 	%rs364, %rs361, 2, %p102;
	max.u16 	%rs365, %rs363, %rs362;
	ld.global.u16 	%rs366, [%rd71+126];
	setp.lt.u16 	%p103, %rs366, %rs365;
	selp.b16 	%rs367, %rs364, 3, %p103;
	max.u16 	%rs368, %rs366, %rs365;
	ld.global.u16 	%rs369, [%rd71+128];
	setp.lt.u16 	%p104, %rs369, %rs368;
	selp.b16 	%rs370, %rs367, 0, %p104;
	max.u16 	%rs371, %rs369, %rs368;
	ld.global.u16 	%rs372, [%rd71+130];
	setp.lt.u16 	%p105, %rs372, %rs371;
	and.pred  	%p106, %p104, %p105;
	selp.b16 	%rs373, %rs370, 1, %p105;
	max.u16 	%rs374, %rs372, %rs371;
	ld.global.u16 	%rs375, [%rd71+132];
	setp.lt.u16 	%p108, %rs375, %rs374;
	selp.b16 	%rs376, %rs373, 2, %p108;
	max.u16 	%rs377, %rs375, %rs374;
	ld.global.u16 	%rs378, [%rd71+134];
	setp.lt.u16 	%p109, %rs378, %rs377;
	selp.b16 	%rs379, %rs376, 3, %p109;
	max.u16 	%rs380, %rs378, %rs377;
	ld.global.u16 	%rs381, [%rd71+136];
	setp.lt.u16 	%p110, %rs381, %rs380;
	selp.b16 	%rs382, %rs379, 0, %p110;
	max.u16 	%rs383, %rs381, %rs380;
	ld.global.u16 	%rs384, [%rd71+138];
	setp.lt.u16 	%p111, %rs384, %rs383;
	and.pred  	%p112, %p110, %p111;
	selp.b16 	%rs385, %rs382, 1, %p111;
	max.u16 	%rs386, %rs384, %rs383;
	ld.global.u16 	%rs387, [%rd71+140];
	setp.lt.u16 	%p114, %rs387, %rs386;
	selp.b16 	%rs388, %rs385, 2, %p114;
	max.u16 	%rs389, %rs387, %rs386;
	ld.global.u16 	%rs390, [%rd71+142];
	setp.lt.u16 	%p115, %rs390, %rs389;
	selp.b16 	%rs391, %rs388, 3, %p115;
	max.u16 	%rs392, %rs390, %rs389;
	ld.global.u16 	%rs393, [%rd71+144];
	setp.lt.u16 	%p116, %rs393, %rs392;
	selp.b16 	%rs394, %rs391, 0, %p116;
	max.u16 	%rs395, %rs393, %rs392;
	ld.global.u16 	%rs396, [%rd71+146];
	setp.lt.u16 	%p117, %rs396, %rs395;
	and.pred  	%p118, %p116, %p117;
	selp.b16 	%rs397, %rs394, 1, %p117;
	max.u16 	%rs398, %rs396, %rs395;
	ld.global.u16 	%rs399, [%rd71+148];
	setp.lt.u16 	%p120, %rs399, %rs398;
	selp.b16 	%rs400, %rs397, 2, %p120;
	max.u16 	%rs401, %rs399, %rs398;
	ld.global.u16 	%rs402, [%rd71+150];
	setp.lt.u16 	%p121, %rs402, %rs401;
	selp.b16 	%rs403, %rs400, 3, %p121;
	max.u16 	%rs404, %rs402, %rs401;
	ld.global.u16 	%rs405, [%rd71+152];
	setp.lt.u16 	%p122, %rs405, %rs404;
	selp.b16 	%rs406, %rs403, 0, %p122;
	max.u16 	%rs407, %rs405, %rs404;
	ld.global.u16 	%rs408, [%rd71+154];
	setp.lt.u16 	%p123, %rs408, %rs407;
	and.pred  	%p124, %p122, %p123;
	selp.b16 	%rs409, %rs406, 1, %p123;
	max.u16 	%rs410, %rs408, %rs407;
	ld.global.u16 	%rs411, [%rd71+156];
	setp.lt.u16 	%p126, %rs411, %rs410;
	selp.b16 	%rs412, %rs409, 2, %p126;
	max.u16 	%rs413, %rs411, %rs410;
	ld.global.u16 	%rs414, [%rd71+158];
	setp.lt.u16 	%p127, %rs414, %rs413;
	selp.b16 	%rs415, %rs412, 3, %p127;
	max.u16 	%rs416, %rs414, %rs413;
	ld.global.u16 	%rs417, [%rd71+160];
	setp.lt.u16 	%p128, %rs417, %rs416;
	selp.b16 	%rs418, %rs415, 0, %p128;
	max.u16 	%rs419, %rs417, %rs416;
	ld.global.u16 	%rs420, [%rd71+162];
	setp.lt.u16 	%p129, %rs420, %rs419;
	and.pred  	%p130, %p128, %p129;
	selp.b16 	%rs421, %rs418, 1, %p129;
	max.u16 	%rs422, %rs420, %rs419;
	ld.global.u16 	%rs423, [%rd71+164];
	setp.lt.u16 	%p132, %rs423, %rs422;
	selp.b16 	%rs424, %rs421, 2, %p132;
	max.u16 	%rs425, %rs423, %rs422;
	ld.global.u16 	%rs426, [%rd71+166];
	setp.lt.u16 	%p133, %rs426, %rs425;
	selp.b16 	%rs427, %rs424, 3, %p133;
	max.u16 	%rs428, %rs426, %rs425;
	ld.global.u16 	%rs429, [%rd71+168];
	setp.lt.u16 	%p134, %rs429, %rs428;
	selp.b16 	%rs430, %rs427, 0, %p134;
	max.u16 	%rs431, %rs429, %rs428;
	ld.global.u16 	%rs432, [%rd71+170];
	setp.lt.u16 	%p135, %rs432, %rs431;
	and.pred  	%p136, %p134, %p135;
	selp.b16 	%rs433, %rs430, 1, %p135;
	max.u16 	%rs434, %rs432, %rs431;
	ld.global.u16 	%rs435, [%rd71+172];
	setp.lt.u16 	%p138, %rs435, %rs434;
	selp.b16 	%rs436, %rs433, 2, %p138;
	max.u16 	%rs437, %rs435, %rs434;
	ld.global.u16 	%rs438, [%rd71+174];
	setp.lt.u16 	%p139, %rs438, %rs437;
	selp.b16 	%rs439, %rs436, 3, %p139;
	max.u16 	%rs440, %rs438, %rs437;
	ld.global.u16 	%rs441, [%rd71+176];
	setp.lt.u16 	%p140, %rs441, %rs440;
	selp.b16 	%rs442, %rs439, 0, %p140;
	max.u16 	%rs443, %rs441, %rs440;
	ld.global.u16 	%rs444, [%rd71+178];
	setp.lt.u16 	%p141, %rs444, %rs443;
	and.pred  	%p142, %p140, %p141;
	selp.b16 	%rs445, %rs442, 1, %p141;
	max.u16 	%rs446, %rs444, %rs443;
	ld.global.u16 	%rs447, [%rd71+180];
	setp.lt.u16 	%p144, %rs447, %rs446;
	selp.b16 	%rs448, %rs445, 2, %p144;
	max.u16 	%rs449, %rs447, %rs446;
	ld.global.u16 	%rs450, [%rd71+182];
	setp.lt.u16 	%p145, %rs450, %rs449;
	selp.b16 	%rs451, %rs448, 3, %p145;
	max.u16 	%rs452, %rs450, %rs449;
	ld.global.u16 	%rs453, [%rd71+184];
	setp.lt.u16 	%p146, %rs453, %rs452;
	selp.b16 	%rs454, %rs451, 0, %p146;
	max.u16 	%rs455, %rs453, %rs452;
	ld.global.u16 	%rs456, [%rd71+186];
	setp.lt.u16 	%p147, %rs456, %rs455;
	and.pred  	%p148, %p146, %p147;
	selp.b16 	%rs457, %rs454, 1, %p147;
	max.u16 	%rs458, %rs456, %rs455;
	ld.global.u16 	%rs459, [%rd71+188];
	setp.lt.u16 	%p150, %rs459, %rs458;
	selp.b16 	%rs460, %rs457, 2, %p150;
	max.u16 	%rs461, %rs459, %rs458;
	ld.global.u16 	%rs462, [%rd71+190];
	setp.lt.u16 	%p151, %rs462, %rs461;
	selp.b16 	%rs463, %rs460, 3, %p151;
	max.u16 	%rs464, %rs462, %rs461;
	ld.global.u16 	%rs465, [%rd71+192];
	setp.lt.u16 	%p152, %rs465, %rs464;
	selp.b16 	%rs466, %rs463, 0, %p152;
	max.u16 	%rs467, %rs465, %rs464;
	ld.global.u16 	%rs468, [%rd71+194];
	setp.lt.u16 	%p153, %rs468, %rs467;
	and.pred  	%p154, %p152, %p153;
	selp.b16 	%rs469, %rs466, 1, %p153;
	max.u16 	%rs470, %rs468, %rs467;
	ld.global.u16 	%rs471, [%rd71+196];
	setp.lt.u16 	%p156, %rs471, %rs470;
	selp.b16 	%rs472, %rs469, 2, %p156;
	max.u16 	%rs473, %rs471, %rs470;
	ld.global.u16 	%rs474, [%rd71+198];
	setp.lt.u16 	%p157, %rs474, %rs473;
	selp.b16 	%rs475, %rs472, 3, %p157;
	max.u16 	%rs476, %rs474, %rs473;
	ld.global.u16 	%rs477, [%rd71+200];
	setp.lt.u16 	%p158, %rs477, %rs476;
	selp.b16 	%rs478, %rs475, 0, %p158;
	max.u16 	%rs479, %rs477, %rs476;
	ld.global.u16 	%rs480, [%rd71+202];
	setp.lt.u16 	%p159, %rs480, %rs479;
	and.pred  	%p160, %p158, %p159;
	selp.b16 	%rs481, %rs478, 1, %p159;
	max.u16 	%rs482, %rs480, %rs479;
	ld.global.u16 	%rs483, [%rd71+204];
	setp.lt.u16 	%p162, %rs483, %rs482;
	selp.b16 	%rs484, %rs481, 2, %p162;
	max.u16 	%rs485, %rs483, %rs482;
	ld.global.u16 	%rs486, [%rd71+206];
	setp.lt.u16 	%p163, %rs486, %rs485;
	selp.b16 	%rs487, %rs484, 3, %p163;
	max.u16 	%rs488, %rs486, %rs485;
	ld.global.u16 	%rs489, [%rd71+208];
	setp.lt.u16 	%p164, %rs489, %rs488;
	selp.b16 	%rs490, %rs487, 0, %p164;
	max.u16 	%rs491, %rs489, %rs488;
	ld.global.u16 	%rs492, [%rd71+210];
	setp.lt.u16 	%p165, %rs492, %rs491;
	and.pred  	%p166, %p164, %p165;
	selp.b16 	%rs493, %rs490, 1, %p165;
	max.u16 	%rs494, %rs492, %rs491;
	ld.global.u16 	%rs495, [%rd71+212];
	setp.lt.u16 	%p168, %rs495, %rs494;
	selp.b16 	%rs496, %rs493, 2, %p168;
	max.u16 	%rs497, %rs495, %rs494;
	ld.global.u16 	%rs498, [%rd71+214];
	setp.lt.u16 	%p169, %rs498, %rs497;
	selp.b16 	%rs499, %rs496, 3, %p169;
	max.u16 	%rs500, %rs498, %rs497;
	ld.global.u16 	%rs501, [%rd71+216];
	setp.lt.u16 	%p170, %rs501, %rs500;
	selp.b16 	%rs502, %rs499, 0, %p170;
	max.u16 	%rs503, %rs501, %rs500;
	ld.global.u16 	%rs504, [%rd71+218];
	setp.lt.u16 	%p171, %rs504, %rs503;
	and.pred  	%p172, %p170, %p171;
	selp.b16 	%rs505, %rs502, 1, %p171;
	max.u16 	%rs506, %rs504, %rs503;
	ld.global.u16 	%rs507, [%rd71+220];
	setp.lt.u16 	%p174, %rs507, %rs506;
	selp.b16 	%rs508, %rs505, 2, %p174;
	max.u16 	%rs509, %rs507, %rs506;
	ld.global.u16 	%rs510, [%rd71+222];
	setp.lt.u16 	%p175, %rs510, %rs509;
	selp.b16 	%rs511, %rs508, 3, %p175;
	max.u16 	%rs512, %rs510, %rs509;
	ld.global.u16 	%rs513, [%rd71+224];
	setp.lt.u16 	%p176, %rs513, %rs512;
	selp.b16 	%rs514, %rs511, 0, %p176;
	max.u16 	%rs515, %rs513, %rs512;
	ld.global.u16 	%rs516, [%rd71+226];
	setp.lt.u16 	%p177, %rs516, %rs515;
	and.pred  	%p178, %p176, %p177;
	selp.b16 	%rs517, %rs514, 1, %p177;
	max.u16 	%rs518, %rs516, %rs515;
	ld.global.u16 	%rs519, [%rd71+228];
	setp.lt.u16 	%p180, %rs519, %rs518;
	selp.b16 	%rs520, %rs517, 2, %p180;
	max.u16 	%rs521, %rs519, %rs518;
	ld.global.u16 	%rs522, [%rd71+230];
	setp.lt.u16 	%p181, %rs522, %rs521;
	selp.b16 	%rs523, %rs520, 3, %p181;
	max.u16 	%rs524, %rs522, %rs521;
	ld.global.u16 	%rs525, [%rd71+232];
	setp.lt.u16 	%p182, %rs525, %rs524;
	selp.b16 	%rs526, %rs523, 0, %p182;
	max.u16 	%rs527, %rs525, %rs524;
	ld.global.u16 	%rs528, [%rd71+234];
	setp.lt.u16 	%p183, %rs528, %rs527;
	and.pred  	%p184, %p182, %p183;
	selp.b16 	%rs529, %rs526, 1, %p183;
	max.u16 	%rs530, %rs528, %rs527;
	ld.global.u16 	%rs531, [%rd71+236];
	setp.lt.u16 	%p186, %rs531, %rs530;
	selp.b16 	%rs532, %rs529, 2, %p186;
	max.u16 	%rs533, %rs531, %rs530;
	ld.global.u16 	%rs534, [%rd71+238];
	setp.lt.u16 	%p187, %rs534, %rs533;
	selp.b16 	%rs535, %rs532, 3, %p187;
	max.u16 	%rs536, %rs534, %rs533;
	ld.global.u16 	%rs537, [%rd71+240];
	setp.lt.u16 	%p188, %rs537, %rs536;
	selp.b16 	%rs538, %rs535, 0, %p188;
	max.u16 	%rs539, %rs537, %rs536;
	ld.global.u16 	%rs540, [%rd71+242];
	setp.lt.u16 	%p189, %rs540, %rs539;
	and.pred  	%p190, %p188, %p189;
	selp.b16 	%rs541, %rs538, 1, %p189;
	max.u16 	%rs542, %rs540, %rs539;
	ld.global.u16 	%rs543, [%rd71+244];
	setp.lt.u16 	%p192, %rs543, %rs542;
	selp.b16 	%rs544, %rs541, 2, %p192;
	max.u16 	%rs545, %rs543, %rs542;
	ld.global.u16 	%rs546, [%rd71+246];
	setp.lt.u16 	%p193, %rs546, %rs545;
	selp.b16 	%rs547, %rs544, 3, %p193;
	max.u16 	%rs548, %rs546, %rs545;
	ld.global.u16 	%rs549, [%rd71+248];
	setp.lt.u16 	%p194, %rs549, %rs548;
	selp.b16 	%rs550, %rs547, 0, %p194;
	max.u16 	%rs551, %rs549, %rs548;
	ld.global.u16 	%rs552, [%rd71+250];
	setp.lt.u16 	%p195, %rs552, %rs551;
	and.pred  	%p196, %p194, %p195;
	selp.b16 	%rs553, %rs550, 1, %p195;
	max.u16 	%rs554, %rs552, %rs551;
	ld.global.u16 	%rs555, [%rd71+252];
	setp.lt.u16 	%p198, %rs555, %rs554;
	selp.b16 	%rs556, %rs553, 2, %p198;
	max.u16 	%rs557, %rs555, %rs554;
	ld.global.u16 	%rs558, [%rd71+254];
	setp.lt.u16 	%p199, %rs558, %rs557;
	selp.b16 	%rs559, %rs556, 3, %p199;
	max.u16 	%rs560, %rs558, %rs557;
	ld.global.u16 	%rs561, [%rd71+256];
	setp.lt.u16 	%p200, %rs561, %rs560;
	selp.b16 	%rs562, %rs559, 0, %p200;
	max.u16 	%rs563, %rs561, %rs560;
	ld.global.u16 	%rs564, [%rd71+258];
	setp.lt.u16 	%p201, %rs564, %rs563;
	and.pred  	%p202, %p200, %p201;
	selp.b16 	%rs565, %rs562, 1, %p201;
	max.u16 	%rs566, %rs564, %rs563;
	ld.global.u16 	%rs567, [%rd71+260];
	setp.lt.u16 	%p204, %rs567, %rs566;
	selp.b16 	%rs568, %rs565, 2, %p204;
	max.u16 	%rs569, %rs567, %rs566;
	ld.global.u16 	%rs570, [%rd71+262];
	setp.lt.u16 	%p205, %rs570, %rs569;
	selp.b16 	%rs571, %rs568, 3, %p205;
	max.u16 	%rs572, %rs570, %rs569;
	ld.global.u16 	%rs573, [%rd71+264];
	setp.lt.u16 	%p206, %rs573, %rs572;
	selp.b16 	%rs574, %rs571, 0, %p206;
	max.u16 	%rs575, %rs573, %rs572;
	ld.global.u16 	%rs576, [%rd71+266];
	setp.lt.u16 	%p207, %rs576, %rs575;
	and.pred  	%p208, %p206, %p207;
	selp.b16 	%rs577, %rs574, 1, %p207;
	max.u16 	%rs578, %rs576, %rs575;
	ld.global.u16 	%rs579, [%rd71+268];
	setp.lt.u16 	%p210, %rs579, %rs578;
	selp.b16 	%rs580, %rs577, 2, %p210;
	max.u16 	%rs581, %rs579, %rs578;
	ld.global.u16 	%rs582, [%rd71+270];
	setp.lt.u16 	%p211, %rs582, %rs581;
	selp.b16 	%rs583, %rs580, 3, %p211;
	max.u16 	%rs584, %rs582, %rs581;
	ld.global.u16 	%rs585, [%rd71+272];
	setp.lt.u16 	%p212, %rs585, %rs584;
	selp.b16 	%rs586, %rs583, 0, %p212;
	max.u16 	%rs587, %rs585, %rs584;
	ld.global.u16 	%rs588, [%rd71+274];
	setp.lt.u16 	%p213, %rs588, %rs587;
	selp.b16 	%rs589, %rs586, 1, %p213;
	max.u16 	%rs590, %rs588, %rs587;
	ld.global.u16 	%rs591, [%rd71+276];
	setp.lt.u16 	%p214, %rs591, %rs590;
	selp.b16 	%rs592, %rs589, 2, %p214;
	max.u16 	%rs593, %rs591, %rs590;
	ld.global.u16 	%rs594, [%rd71+278];
	setp.lt.u16 	%p215, %rs594, %rs593;
	selp.b16 	%rs5, %rs592, 3, %p215;
	selp.u64 	%rd72, 1, 0, %p19;
	selp.b64 	%rd73, %rd72, 2, %p22;
	selp.b64 	%rd74, %rd73, 2, %p25;
	selp.b64 	%rd75, %rd74, 2, %p24;
	selp.b64 	%rd76, %rd75, 3, %p28;
	selp.b64 	%rd77, %rd76, 3, %p31;
	selp.b64 	%rd78, %rd77, 3, %p30;
	selp.b64 	%rd79, %rd78, 4, %p34;
	selp.b64 	%rd80, %rd79, 4, %p37;
	selp.b64 	%rd81, %rd80, 4, %p36;
	selp.b64 	%rd82, %rd81, 5, %p40;
	selp.b64 	%rd83, %rd82, 5, %p43;
	selp.b64 	%rd84, %rd83, 5, %p42;
	selp.b64 	%rd85, %rd84, 6, %p46;
	selp.b64 	%rd86, %rd85, 6, %p49;
	selp.b64 	%rd87, %rd86, 6, %p48;
	selp.b64 	%rd88, %rd87, 7, %p52;
	selp.b64 	%rd89, %rd88, 7, %p55;
	selp.b64 	%rd90, %rd89, 7, %p54;
	selp.b64 	%rd91, %rd90, 8, %p58;
	selp.b64 	%rd92, %rd91, 8, %p61;
	selp.b64 	%rd93, %rd92, 8, %p60;
	selp.b64 	%rd94, %rd93, 9, %p64;
	selp.b64 	%rd95, %rd94, 9, %p67;
	selp.b64 	%rd96, %rd95, 9, %p66;
	selp.b64 	%rd97, %rd96, 10, %p70;
	selp.b64 	%rd98, %rd97, 10, %p73;
	selp.b64 	%rd99, %rd98, 10, %p72;
	selp.b64 	%rd100, %rd99, 11, %p76;
	selp.b64 	%rd101, %rd100, 11, %p79;
	selp.b64 	%rd102, %rd101, 11, %p78;
	selp.b64 	%rd103, %rd102, 12, %p82;
	selp.b64 	%rd104, %rd103, 12, %p85;
	selp.b64 	%rd105, %rd104, 12, %p84;
	selp.b64 	%rd106, %rd105, 13, %p88;
	selp.b64 	%rd107, %rd106, 13, %p91;
	selp.b64 	%rd108, %rd107, 13, %p90;
	selp.b64 	%rd109, %rd108, 14, %p94;
	selp.b64 	%rd110, %rd109, 14, %p97;
	selp.b64 	%rd111, %rd110, 14, %p96;
	selp.b64 	%rd112, %rd111, 15, %p100;
	selp.b64 	%rd113, %rd112, 15, %p103;
	selp.b64 	%rd114, %rd113, 15, %p102;
	selp.b64 	%rd115, %rd114, 16, %p106;
	selp.b64 	%rd116, %rd115, 16, %p109;
	selp.b64 	%rd117, %rd116, 16, %p108;
	selp.b64 	%rd118, %rd117, 17, %p112;
	selp.b64 	%rd119, %rd118, 17, %p115;
	selp.b64 	%rd120, %rd119, 17, %p114;
	selp.b64 	%rd121, %rd120, 18, %p118;
	selp.b64 	%rd122, %rd121, 18, %p121;
	selp.b64 	%rd123, %rd122, 18, %p120;
	selp.b64 	%rd124, %rd123, 19, %p124;
	selp.b64 	%rd125, %rd124, 19, %p127;
	selp.b64 	%rd126, %rd125, 19, %p126;
	selp.b64 	%rd127, %rd126, 20, %p130;
	selp.b64 	%rd128, %rd127, 20, %p133;
	selp.b64 	%rd129, %rd128, 20, %p132;
	selp.b64 	%rd130, %rd129, 21, %p136;
	selp.b64 	%rd131, %rd130, 21, %p139;
	selp.b64 	%rd132, %rd131, 21, %p138;
	selp.b64 	%rd133, %rd132, 22, %p142;
	selp.b64 	%rd134, %rd133, 22, %p145;
	selp.b64 	%rd135, %rd134, 22, %p144;
	selp.b64 	%rd136, %rd135, 23, %p148;
	selp.b64 	%rd137, %rd136, 23, %p151;
	selp.b64 	%rd138, %rd137, 23, %p150;
	selp.b64 	%rd139, %rd138, 24, %p154;
	selp.b64 	%rd140, %rd139, 24, %p157;
	selp.b64 	%rd141, %rd140, 24, %p156;
	selp.b64 	%rd142, %rd141, 25, %p160;
	selp.b64 	%rd143, %rd142, 25, %p163;
	selp.b64 	%rd144, %rd143, 25, %p162;
	selp.b64 	%rd145, %rd144, 26, %p166;
	selp.b64 	%rd146, %rd145, 26, %p169;
	selp.b64 	%rd147, %rd146, 26, %p168;
	selp.b64 	%rd148, %rd147, 27, %p172;
	selp.b64 	%rd149, %rd148, 27, %p175;
	selp.b64 	%rd150, %rd149, 27, %p174;
	selp.b64 	%rd151, %rd150, 28, %p178;
	selp.b64 	%rd152, %rd151, 28, %p181;
	selp.b64 	%rd153, %rd152, 28, %p180;
	selp.b64 	%rd154, %rd153, 29, %p184;
	selp.b64 	%rd155, %rd154, 29, %p187;
	selp.b64 	%rd156, %rd155, 29, %p186;
	selp.b64 	%rd157, %rd156, 30, %p190;
	selp.b64 	%rd158, %rd157, 30, %p193;
	selp.b64 	%rd159, %rd158, 30, %p192;
	selp.b64 	%rd160, %rd159, 31, %p196;
	selp.b64 	%rd161, %rd160, 31, %p199;
	selp.b64 	%rd162, %rd161, 31, %p198;
	selp.b64 	%rd163, %rd162, 32, %p202;
	selp.b64 	%rd164, %rd163, 32, %p205;
	selp.b64 	%rd165, %rd164, 32, %p204;
	selp.b64 	%rd166, %rd165, 33, %p208;
	selp.b64 	%rd167, %rd166, 33, %p211;
	selp.b64 	%rd168, %rd167, 33, %p210;
	selp.b64 	%rd169, %rd168, 34, %p215;
	selp.b64 	%rd170, %rd169, 34, %p214;
	selp.b64 	%rd171, %rd170, 34, %p213;
	selp.b64 	%rd8, %rd171, 34, %p212;
	shl.b64 	%rd172, %rd8, 3;
	add.s64 	%rd173, %rd71, %rd172;
	cvt.u32.u16 	%r33, %rs5;
	mul.wide.u32 	%rd174, %r33, 2;
	add.s64 	%rd175, %rd173, %rd174;
	ld.global.u16 	%rs595, [%rd175];
	setp.eq.s16 	%p216, %rs595, 0;
	@%p216 bra 	$L__BB1_94;
	mov.b16 	%rs641, 0;
$L__BB1_8:
	cvt.u64.u16 	%rd176, %rs641;
	add.s64 	%rd177, %rd2, %rd176;
	ld.local.u8 	%rs597, [%rd177];
	add.s64 	%rd178, %rd3, %rd176;
	st.local.u8 	[%rd178], %rs597;
	add.s16 	%rs7, %rs641, 1;
	setp.ne.s16 	%p217, %rs597, 0;
	setp.lt.u16 	%p218, %rs641, 34;
	and.pred  	%p219, %p218, %p217;
	mov.u16 	%rs641, %rs7;
	@%p219 bra 	$L__BB1_8;
	mov.b16 	%rs644, 0;
	st.local.u8 	[%rd3+35], %rs644;
	add.s32 	%r36, %r35, %r33;
	ld.shared.u8 	%rs601, [%r36];
	add.s64 	%rd179, %rd3, %rd8;
	st.local.u8 	[%rd179], %rs601;
	mov.b16 	%rs645, 1;
	mov.u16 	%rs646, %rs644;
$L__BB1_10:
	cvt.u64.u16 	%rd180, %rs646;
	add.s64 	%rd9, %rd3, %rd180;
	ld.local.u8 	%rs13, [%rd9];
	st.local.u8 	[%rd4], %rs13;
	setp.eq.s16 	%p220, %rs13, 0;
	@%p220 bra 	$L__BB1_20;
	ld.local.u8 	%rs602, [%rd9+1];
	st.local.u8 	[%rd6], %rs602;
	setp.eq.s16 	%p221, %rs602, 0;
	@%p221 bra 	$L__BB1_20;
	ld.local.u8 	%rs603, [%rd9+2];
	st.local.u8 	[%rd4+2], %rs603;
	setp.eq.s16 	%p222, %rs603, 0;
	@%p222 bra 	$L__BB1_20;
	ld.local.u8 	%rs604, [%rd9+3];
	st.local.u8 	[%rd4+3], %rs604;
	setp.eq.s16 	%p223, %rs604, 0;
	@%p223 bra 	$L__BB1_20;
	ld.local.u8 	%rs605, [%rd9+4];
	st.local.u8 	[%rd4+4], %rs605;
	setp.eq.s16 	%p224, %rs605, 0;
	@%p224 bra 	$L__BB1_20;
	ld.local.u8 	%rs606, [%rd9+5];
	st.local.u8 	[%rd4+5], %rs606;
	setp.eq.s16 	%p225, %rs606, 0;
	@%p225 bra 	$L__BB1_20;
	ld.local.u8 	%rs607, [%rd9+6];
	st.local.u8 	[%rd4+6], %rs607;
	setp.eq.s16 	%p226, %rs607, 0;
	@%p226 bra 	$L__BB1_20;
	ld.local.u8 	%rs608, [%rd9+7];
	st.local.u8 	[%rd4+7], %rs608;
	setp.eq.s16 	%p227, %rs608, 0;
	@%p227 bra 	$L__BB1_20;
	ld.local.u8 	%rs14, [%rd9+8];
	st.local.u8 	[%rd4+8], %rs14;
	setp.eq.s16 	%p228, %rs14, 0;
	mov.b16 	%rs706, 0;
	@%p228 bra 	$L__BB1_20;
	ld.local.u8 	%rs707, [%rd9+9];
	st.local.u8 	[%rd4+9], %rs707;
	mov.u16 	%rs706, %rs14;
$L__BB1_20:
	mov.b16 	%rs610, 0;
	st.local.u8 	[%rd4+10], %rs610;
	cvt.u32.u16 	%r38, %rs707;
	and.b32  	%r39, %r38, 255;
	mul.wide.u32 	%rd181, %r39, 256;
	cvt.u64.u16 	%rd182, %rs706;
	and.b64  	%rd183, %rd182, 255;
	or.b64  	%rd184, %rd181, %rd183;
	or.b64  	%rd185, %rd184, 720575940379279360;
	ld.local.u64 	%rd10, [%rd4];
	add.s64 	%rd186, %rd10, -2401053088876216593;
	xor.b64  	%rd187, %rd185, %rd186;
	mov.b64 	{%r40, %r41}, %rd186;
	shf.l.wrap.b32 	%r42, %r40, %r41, 15;
	shf.l.wrap.b32 	%r43, %r41, %r40, 15;
	mov.b64 	%rd188, {%r43, %r42};
	add.s64 	%rd189, %rd187, %rd188;
	xor.b64  	%rd190, %rd189, 5449;
	mov.b64 	{%r44, %r45}, %rd189;
	shf.l.wrap.b32 	%r46, %r45, %r44, 20;
	shf.l.wrap.b32 	%r47, %r44, %r45, 20;
	mov.b64 	%rd191, {%r47, %r46};
	add.s64 	%rd192, %rd190, %rd191;
	xor.b64  	%rd193, %rd192, 5449;
	mov.b64 	{%r48, %r49}, %rd192;
	shf.l.wrap.b32 	%r50, %r48, %r49, 26;
	shf.l.wrap.b32 	%r51, %r49, %r48, 26;
	mov.b64 	%rd194, {%r51, %r50};
	add.s64 	%rd195, %rd193, %rd194;
	xor.b64  	%rd196, %rd195, %rd188;
	mov.b64 	{%r52, %r53}, %rd195;
	shf.l.wrap.b32 	%r54, %r53, %r52, 19;
	shf.l.wrap.b32 	%r55, %r52, %r53, 19;
	mov.b64 	%rd197, {%r55, %r54};
	add.s64 	%rd198, %rd196, %rd197;
	xor.b64  	%rd199, %rd198, %rd191;
	mov.b64 	{%r56, %r57}, %rd198;
	shf.l.wrap.b32 	%r58, %r56, %r57, 28;
	shf.l.wrap.b32 	%r59, %r57, %r56, 28;
	mov.b64 	%rd200, {%r59, %r58};
	add.s64 	%rd201, %rd199, %rd200;
	xor.b64  	%rd202, %rd201, %rd194;
	mov.b64 	{%r60, %r61}, %rd201;
	shf.l.wrap.b32 	%r62, %r60, %r61, 9;
	shf.l.wrap.b32 	%r63, %r61, %r60, 9;
	mov.b64 	%rd203, {%r63, %r62};
	add.s64 	%rd204, %rd202, %rd203;
	xor.b64  	%rd205, %rd204, %rd197;
	mov.b64 	{%r64, %r65}, %rd204;
	shf.l.wrap.b32 	%r66, %r65, %r64, 15;
	shf.l.wrap.b32 	%r67, %r64, %r65, 15;
	mov.b64 	%rd206, {%r67, %r66};
	add.s64 	%rd207, %rd205, %rd206;
	xor.b64  	%rd208, %rd207, %rd200;
	mov.b64 	{%r68, %r69}, %rd207;
	shf.l.wrap.b32 	%r70, %r69, %r68, 22;
	shf.l.wrap.b32 	%r71, %r68, %r69, 22;
	mov.b64 	%rd209, {%r71, %r70};
	add.s64 	%rd210, %rd208, %rd209;
	xor.b64  	%rd211, %rd210, %rd203;
	mov.b64 	{%r72, %r73}, %rd210;
	mov.b64 	%rd212, {%r73, %r72};
	add.s64 	%rd213, %rd211, %rd212;
	xor.b64  	%rd214, %rd213, %rd206;
	mov.b64 	{%r74, %r75}, %rd213;
	shf.l.wrap.b32 	%r76, %r74, %r75, 25;
	shf.l.wrap.b32 	%r77, %r75, %r74, 25;
	mov.b64 	%rd215, {%r77, %r76};
	add.s64 	%rd216, %rd214, %rd215;
	mov.b64 	{%r78, %r79}, %rd216;
	shf.l.wrap.b32 	%r80, %r79, %r78, 31;
	shf.l.wrap.b32 	%r81, %r78, %r79, 31;
	mov.b64 	%rd11, {%r81, %r80};
	ld.local.u16 	%rd217, [%rd4+2];
	ld.local.u16 	%rd218, [%rd4+4];
	shl.b64 	%rd219, %rd218, 16;
	or.b64  	%rd220, %rd219, %rd217;
	ld.local.u16 	%rd221, [%rd4+6];
	shl.b64 	%rd222, %rd221, 32;
	ld.local.u16 	%rd223, [%rd4+8];
	shl.b64 	%rd224, %rd223, 48;
	or.b64  	%rd225, %rd224, %rd222;
	or.b64  	%rd226, %rd225, %rd220;
	add.s64 	%rd227, %rd226, 10;
	mov.b64 	{%r82, %r83}, %rd227;
	shf.l.wrap.b32 	%r84, %r83, %r82, 22;
	shf.l.wrap.b32 	%r85, %r82, %r83, 22;
	mov.b64 	%rd228, {%r85, %r84};
	xor.b64  	%rd229, %rd228, %rd10;
	mul.lo.s64 	%rd230, %rd229, -7070675565921424023;
	shr.u64 	%rd231, %rd230, 47;
	xor.b64  	%rd232, %rd228, %rd231;
	xor.b64  	%rd233, %rd232, %rd230;
	mul.lo.s64 	%rd234, %rd233, -7070675565921424023;
	shr.u64 	%rd235, %rd234, 47;
	xor.b64  	%rd236, %rd235, %rd234;
	mul.lo.s64 	%rd237, %rd236, -7070675565921424023;
	xor.b64  	%rd12, %rd237, %rd226;
	shr.u64 	%rd238, %rd224, 56;
	cvt.u16.u64 	%rs707, %rd238;
	shl.b64 	%rd239, %rd238, 8;
	cvt.u16.u64 	%rs706, %rd223;
	and.b64  	%rd240, %rd223, 255;
	or.b64  	%rd241, %rd239, %rd240;
	cvt.u16.u64 	%rs20, %rd10;
	shr.u64 	%rd13, %rd10, 8;
	cvt.u16.u64 	%rs38, %rd217;
	shr.u64 	%rd242, %rd220, 8;
	cvt.u16.u64 	%rs37, %rd242;
	cvt.u16.u64 	%rs36, %rd218;
	shr.u64 	%rd243, %rd226, 24;
	cvt.u16.u64 	%rs35, %rd243;
	cvt.u16.u64 	%rs34, %rd221;
	shr.u64 	%rd244, %rd225, 40;
	cvt.u16.u64 	%rs33, %rd244;
	cvt.s64.s8 	%rd14, %rd223;
	shr.s64 	%rd15, %rd224, 56;
	mul.lo.s64 	%rd245, %rd10, -4132994306676758123;
	shr.u64 	%rd246, %rd245, 47;
	xor.b64  	%rd247, %rd246, %rd245;
	mul.lo.s64 	%rd248, %rd247, -4132994306676758123;
	xor.b64  	%rd249, %rd248, -4436454919348485115;
	mul.lo.s64 	%rd250, %rd249, -4132994306676758123;
	xor.b64  	%rd251, %rd241, %rd250;
	mul.lo.s64 	%rd252, %rd251, -4132994306676758123;
	shr.u64 	%rd253, %rd252, 47;
	xor.b64  	%rd254, %rd253, %rd252;
	mul.lo.s64 	%rd255, %rd254, -4132994306676758123;
	shr.u64 	%rd256, %rd255, 47;
	xor.b64  	%rd16, %rd256, %rd255;
	shr.u64 	%rd257, %rd10, 16;
	cvt.u16.u64 	%rs27, %rd257;
	shr.u64 	%rd258, %rd10, 24;
	cvt.u16.u64 	%rs28, %rd258;
	shr.u64 	%rd259, %rd10, 32;
	cvt.u16.u64 	%rs29, %rd259;
	shr.u64 	%rd260, %rd10, 40;
	cvt.u16.u64 	%rs30, %rd260;
	shr.u64 	%rd261, %rd10, 48;
	cvt.u16.u64 	%rs31, %rd261;
	shr.u64 	%rd262, %rd10, 56;
	cvt.u16.u64 	%rs32, %rd262;
	mov.b32 	%r152, 1;
	mov.u16 	%rs39, %rs33;
	mov.u16 	%rs40, %rs34;
	mov.u16 	%rs41, %rs35;
	mov.u16 	%rs42, %rs36;
	mov.u16 	%rs43, %rs37;
	mov.u16 	%rs44, %rs38;
	mov.u16 	%rs45, %rs33;
	mov.u16 	%rs46, %rs34;
	mov.u16 	%rs47, %rs35;
	mov.u16 	%rs48, %rs36;
	mov.u16 	%rs49, %rs37;
	mov.u16 	%rs50, %rs38;
$L__BB1_21:
	setp.gt.s32 	%p229, %r152, 4;
	@%p229 bra 	$L__BB1_27;
	setp.gt.s32 	%p233, %r152, 2;
	@%p233 bra 	$L__BB1_32;
	setp.eq.s32 	%p235, %r152, 1;
	mov.u16 	%rs669, %rs32;
	mov.u16 	%rs670, %rs31;
	mov.u16 	%rs671, %rs30;
	mov.u16 	%rs672, %rs29;
	mov.u16 	%rs673, %rs28;
	mov.u16 	%rs674, %rs27;
	mov.u16 	%rs675, %rs32;
	mov.u16 	%rs676, %rs31;
	mov.u16 	%rs677, %rs30;
	mov.u16 	%rs678, %rs29;
	mov.u16 	%rs679, %rs28;
	mov.u16 	%rs680, %rs27;
	mov.u16 	%rs681, %rs32;
	mov.u16 	%rs682, %rs31;
	mov.u16 	%rs683, %rs30;
	mov.u16 	%rs684, %rs29;
	mov.u16 	%rs685, %rs28;
	mov.u16 	%rs686, %rs27;
	mov.u64 	%rd675, %rd16;
	@%p235 bra 	$L__BB1_24;
	bra.uni 	$L__BB1_37;
$L__BB1_24:
	and.b16  	%rs611, %rs20, 255;
	setp.eq.s16 	%p238, %rs611, 0;
	mov.b64 	%rd675, 5381;
	mov.u16 	%rs669, %rs33;
	mov.u16 	%rs670, %rs34;
	mov.u16 	%rs671, %rs35;
	mov.u16 	%rs672, %rs36;
	mov.u16 	%rs673, %rs37;
	mov.u16 	%rs674, %rs38;
	mov.u16 	%rs675, %rs39;
	mov.u16 	%rs676, %rs40;
	mov.u16 	%rs677, %rs41;
	mov.u16 	%rs678, %rs42;
	mov.u16 	%rs679, %rs43;
	mov.u16 	%rs680, %rs44;
	mov.u16 	%rs681, %rs45;
	mov.u16 	%rs682, %rs46;
	mov.u16 	%rs683, %rs47;
	mov.u16 	%rs684, %rs48;
	mov.u16 	%rs685, %rs49;
	mov.u16 	%rs686, %rs50;
	@%p238 bra 	$L__BB1_37;
	mov.b64 	%rd675, 5381;
	mov.u16 	%rs667, %rs20;
	mov.u64 	%rd672, %rd4;
$L__BB1_26:
	add.s64 	%rd19, %rd672, 1;
	shl.b64 	%rd407, %rd675, 5;
	add.s64 	%rd408, %rd407, %rd675;
	cvt.u64.u16 	%rd409, %rs667;
	and.b64  	%rd410, %rd409, 255;
	add.s64 	%rd675, %rd408, %rd410;
	ld.local.u8 	%rs667, [%rd672+1];
	setp.eq.s16 	%p239, %rs667, 0;
	mov.u64 	%rd672, %rd19;
	mov.u16 	%rs669, %rs33;
	mov.u16 	%rs670, %rs34;
	mov.u16 	%rs671, %rs35;
	mov.u16 	%rs672, %rs36;
	mov.u16 	%rs673, %rs37;
	mov.u16 	%rs674, %rs38;
	mov.u16 	%rs675, %rs39;
	mov.u16 	%rs676, %rs40;
	mov.u16 	%rs677, %rs41;
	mov.u16 	%rs678, %rs42;
	mov.u16 	%rs679, %rs43;
	mov.u16 	%rs680, %rs44;
	mov.u16 	%rs681, %rs45;
	mov.u16 	%rs682, %rs46;
	mov.u16 	%rs683, %rs47;
	mov.u16 	%rs684, %rs48;
	mov.u16 	%rs685, %rs49;
	mov.u16 	%rs686, %rs50;
	@%p239 bra 	$L__BB1_37;
	bra.uni 	$L__BB1_26;
$L__BB1_27:
	setp.gt.s32 	%p230, %r152, 6;
	@%p230 bra 	$L__BB1_35;
	setp.eq.s32 	%p232, %r152, 5;
	mov.u16 	%rs669, %rs33;
	mov.u16 	%rs670, %rs34;
	mov.u16 	%rs671, %rs35;
	mov.u16 	%rs672, %rs36;
	mov.u16 	%rs673, %rs37;
	mov.u16 	%rs674, %rs38;
	mov.u16 	%rs675, %rs39;
	mov.u16 	%rs676, %rs40;
	mov.u16 	%rs677, %rs41;
	mov.u16 	%rs678, %rs42;
	mov.u16 	%rs679, %rs43;
	mov.u16 	%rs680, %rs44;
	mov.u16 	%rs681, %rs45;
	mov.u16 	%rs682, %rs46;
	mov.u16 	%rs683, %rs47;
	mov.u16 	%rs684, %rs48;
	mov.u16 	%rs685, %rs49;
	mov.u16 	%rs686, %rs50;
	mov.u64 	%rd675, %rd11;
	@%p232 bra 	$L__BB1_37;
	setp.eq.s16 	%p236, %rs13, 0;
	mov.b64 	%rd675, -3750763034362895579;
	mov.u16 	%rs669, %rs33;
	mov.u16 	%rs670, %rs34;
	mov.u16 	%rs671, %rs35;
	mov.u16 	%rs672, %rs36;
	mov.u16 	%rs673, %rs37;
	mov.u16 	%rs674, %rs38;
	mov.u16 	%rs675, %rs39;
	mov.u16 	%rs676, %rs40;
	mov.u16 	%rs677, %rs41;
	mov.u16 	%rs678, %rs42;
	mov.u16 	%rs679, %rs43;
	mov.u16 	%rs680, %rs44;
	mov.u16 	%rs681, %rs45;
	mov.u16 	%rs682, %rs46;
	mov.u16 	%rs683, %rs47;
	mov.u16 	%rs684, %rs48;
	mov.u16 	%rs685, %rs49;
	mov.u16 	%rs686, %rs50;
	@%p236 bra 	$L__BB1_37;
	mov.b64 	%rd675, -3750763034362895579;
	mov.u64 	%rd673, %rd6;
	mov.u16 	%rs668, %rs20;
$L__BB1_31:
	cvt.u64.u16 	%rd328, %rs668;
	and.b64  	%rd329, %rd328, 255;
	xor.b64  	%rd330, %rd675, %rd329;
	mul.lo.s64 	%rd675, %rd330, 1099511628211;
	ld.local.u8 	%rs668, [%rd673];
	setp.eq.s16 	%p237, %rs668, 0;
	add.s64 	%rd673, %rd673, 1;
	mov.u16 	%rs669, %rs33;
	mov.u16 	%rs670, %rs34;
	mov.u16 	%rs671, %rs35;
	mov.u16 	%rs672, %rs36;
	mov.u16 	%rs673, %rs37;
	mov.u16 	%rs674, %rs38;
	mov.u16 	%rs675, %rs39;
	mov.u16 	%rs676, %rs40;
	mov.u16 	%rs677, %rs41;
	mov.u16 	%rs678, %rs42;
	mov.u16 	%rs679, %rs43;
	mov.u16 	%rs680, %rs44;
	mov.u16 	%rs681, %rs45;
	mov.u16 	%rs682, %rs46;
	mov.u16 	%rs683, %rs47;
	mov.u16 	%rs684, %rs48;
	mov.u16 	%rs685, %rs49;
	mov.u16 	%rs686, %rs50;
	@%p237 bra 	$L__BB1_37;
	bra.uni 	$L__BB1_31;
$L__BB1_32:
	setp.eq.s32 	%p234, %r152, 3;
	mov.u16 	%rs669, %rs33;
	mov.u16 	%rs670, %rs34;
	mov.u16 	%rs671, %rs35;
	mov.u16 	%rs672, %rs36;
	mov.u16 	%rs673, %rs37;
	mov.u16 	%rs674, %rs38;
	mov.u16 	%rs675, %rs39;
	mov.u16 	%rs676, %rs40;
	mov.u16 	%rs677, %rs41;
	mov.u16 	%rs678, %rs42;
	mov.u16 	%rs679, %rs43;
	mov.u16 	%rs680, %rs44;
	mov.u16 	%rs681, %rs45;
	mov.u16 	%rs682, %rs46;
	mov.u16 	%rs683, %rs47;
	mov.u16 	%rs684, %rs48;
	mov.u16 	%rs685, %rs49;
	mov.u16 	%rs686, %rs50;
	mov.u64 	%rd675, %rd12;
	@%p234 bra 	$L__BB1_33;
	bra.uni 	$L__BB1_37;
$L__BB1_33:
	cvt.s64.s8 	%rd331, %rd10;
	mul.lo.s64 	%rd332, %rd331, 357913941;
	xor.b64  	%rd333, %rd332, 369367187370;
	shl.b64 	%rd334, %rd332, 11;
	xor.b64  	%rd335, %rd334, 756463999733760;
	cvt.s64.s8 	%rd336, %rd13;
	shr.u64 	%rd337, %rd333, 5;
	xor.b64  	%rd338, %rd337, %rd336;
	add.s64 	%rd339, %rd335, %rd338;
	xor.b64  	%rd340, %rd339, %rd333;
	not.b64 	%rd341, %rd340;
	shl.b64 	%rd342, %rd340, 7;
	cvt.u64.u16 	%rd343, %rs38;
	cvt.s64.s8 	%rd344, %rd343;
	shr.u64 	%rd345, %rd341, 3;
	mul.lo.s64 	%rd346, %rd345, %rd344;
	xor.b64  	%rd347, %rd342, %rd346;
	xor.b64  	%rd348, %rd347, %rd341;
	xor.b64  	%rd349, %rd348, -128;
	shl.b64 	%rd350, %rd348, 11;
	xor.b64  	%rd351, %rd350, -262144;
	cvt.u64.u16 	%rd352, %rs37;
	cvt.s64.s8 	%rd353, %rd352;
	shr.u64 	%rd354, %rd349, 5;
	xor.b64  	%rd355, %rd354, %rd353;
	add.s64 	%rd356, %rd351, %rd355;
	xor.b64  	%rd357, %rd356, %rd349;
	not.b64 	%rd358, %rd357;
	shl.b64 	%rd359, %rd357, 7;
	cvt.u64.u16 	%rd360, %rs36;
	cvt.s64.s8 	%rd361, %rd360;
	shr.u64 	%rd362, %rd358, 3;
	mul.lo.s64 	%rd363, %rd362, %rd361;
	xor.b64  	%rd364, %rd359, %rd363;
	xor.b64  	%rd365, %rd364, %rd358;
	xor.b64  	%rd366, %rd365, -128;
	shl.b64 	%rd367, %rd365, 11;
	xor.b64  	%rd368, %rd367, -262144;
	cvt.u64.u16 	%rd369, %rs35;
	cvt.s64.s8 	%rd370, %rd369;
	shr.u64 	%rd371, %rd366, 5;
	xor.b64  	%rd372, %rd371, %rd370;
	add.s64 	%rd373, %rd368, %rd372;
	xor.b64  	%rd374, %rd373, %rd366;
	not.b64 	%rd375, %rd374;
	shl.b64 	%rd376, %rd374, 7;
	cvt.u64.u16 	%rd377, %rs34;
	cvt.s64.s8 	%rd378, %rd377;
	shr.u64 	%rd379, %rd375, 3;
	mul.lo.s64 	%rd380, %rd379, %rd378;
	xor.b64  	%rd381, %rd376, %rd380;
	xor.b64  	%rd382, %rd381, %rd375;
	xor.b64  	%rd383, %rd382, -128;
	shl.b64 	%rd384, %rd382, 11;
	xor.b64  	%rd385, %rd384, -262144;
	cvt.u64.u16 	%rd386, %rs33;
	cvt.s64.s8 	%rd387, %rd386;
	shr.u64 	%rd388, %rd383, 5;
	xor.b64  	%rd389, %rd388, %rd387;
	add.s64 	%rd390, %rd385, %rd389;
	xor.b64  	%rd391, %rd390, %rd383;
	not.b64 	%rd392, %rd391;
	shl.b64 	%rd393, %rd391, 7;
	shr.u64 	%rd394, %rd392, 3;
	mul.lo.s64 	%rd395, %rd394, %rd14;
	xor.b64  	%rd396, %rd393, %rd395;
	xor.b64  	%rd397, %rd396, %rd392;
	xor.b64  	%rd398, %rd397, -128;
	shl.b64 	%rd399, %rd397, 11;
	xor.b64  	%rd400, %rd399, -262144;
	shr.u64 	%rd401, %rd398, 5;
	xor.b64  	%rd402, %rd401, %rd15;
	add.s64 	%rd403, %rd400, %rd402;
	xor.b64  	%rd404, %rd403, %rd398;
	not.b64 	%rd675, %rd404;
	mov.u16 	%rs669, %rs33;
	mov.u16 	%rs670, %rs34;
	mov.u16 	%rs671, %rs35;
	mov.u16 	%rs672, %rs36;
	mov.u16 	%rs673, %rs37;
	mov.u16 	%rs674, %rs38;
	mov.u16 	%rs675, %rs33;
	mov.u16 	%rs676, %rs34;
	mov.u16 	%rs677, %rs35;
	mov.u16 	%rs678, %rs36;
	mov.u16 	%rs679, %rs37;
	mov.u16 	%rs680, %rs38;
	mov.u16 	%rs681, %rs33;
	mov.u16 	%rs682, %rs34;
	mov.u16 	%rs683, %rs35;
	mov.u16 	%rs684, %rs36;
	mov.u16 	%rs685, %rs37;
	mov.u16 	%rs686, %rs38;
	bra.uni 	$L__BB1_37;
$L__BB1_34:
	shl.b64 	%rd285, %rd10, 56;
	cvt.s64.s8 	%rd286, %rd10;
	cvt.s64.s8 	%rd287, %rd13;
	shr.s64 	%rd288, %rd285, 40;
	mad.lo.s64 	%rd289, %rd286, 63, %rd288;
	add.s64 	%rd290, %rd289, %rd287;
	cvt.u64.u16 	%rd291, %rs44;
	cvt.s64.s8 	%rd292, %rd291;
	shl.b64 	%rd293, %rd290, 16;
	mad.lo.s64 	%rd294, %rd290, 63, %rd293;
	add.s64 	%rd295, %rd294, %rd292;
	cvt.u64.u16 	%rd296, %rs43;
	cvt.s64.s8 	%rd297, %rd296;
	shl.b64 	%rd298, %rd295, 16;
	mad.lo.s64 	%rd299, %rd295, 63, %rd298;
	add.s64 	%rd300, %rd299, %rd297;
	cvt.u64.u16 	%rd301, %rs42;
	cvt.s64.s8 	%rd302, %rd301;
	shl.b64 	%rd303, %rd300, 16;
	mad.lo.s64 	%rd304, %rd300, 63, %rd303;
	add.s64 	%rd305, %rd304, %rd302;
	cvt.u64.u16 	%rd306, %rs41;
	cvt.s64.s8 	%rd307, %rd306;
	shl.b64 	%rd308, %rd305, 16;
	mad.lo.s64 	%rd309, %rd305, 63, %rd308;
	add.s64 	%rd310, %rd309, %rd307;
	cvt.u64.u16 	%rd311, %rs40;
	cvt.s64.s8 	%rd312, %rd311;
	shl.b64 	%rd313, %rd310, 16;
	mad.lo.s64 	%rd314, %rd310, 63, %rd313;
	add.s64 	%rd315, %rd314, %rd312;
	cvt.u64.u16 	%rd316, %rs39;
	cvt.s64.s8 	%rd317, %rd316;
	shl.b64 	%rd318, %rd315, 16;
	mad.lo.s64 	%rd319, %rd315, 63, %rd318;
	add.s64 	%rd320, %rd319, %rd317;
	shl.b64 	%rd321, %rd320, 16;
	mad.lo.s64 	%rd322, %rd320, 63, %rd321;
	add.s64 	%rd323, %rd322, %rd14;
	shl.b64 	%rd324, %rd323, 16;
	mad.lo.s64 	%rd325, %rd323, 63, %rd324;
	add.s64 	%rd675, %rd325, %rd15;
	mov.u16 	%rs669, %rs33;
	mov.u16 	%rs670, %rs34;
	mov.u16 	%rs671, %rs35;
	mov.u16 	%rs672, %rs36;
	mov.u16 	%rs673, %rs37;
	mov.u16 	%rs674, %rs38;
	mov.u16 	%rs675, %rs39;
	mov.u16 	%rs676, %rs40;
	mov.u16 	%rs677, %rs41;
	mov.u16 	%rs678, %rs42;
	mov.u16 	%rs679, %rs43;
	mov.u16 	%rs680, %rs44;
	mov.u16 	%rs681, %rs39;
	mov.u16 	%rs682, %rs40;
	mov.u16 	%rs683, %rs41;
	mov.u16 	%rs684, %rs42;
	mov.u16 	%rs685, %rs43;
	mov.u16 	%rs686, %rs44;
	bra.uni 	$L__BB1_37;
$L__BB1_35:
	setp.eq.s32 	%p231, %r152, 7;
	@%p231 bra 	$L__BB1_34;
	cvt.s64.s8 	%rd263, %rd10;
	cvt.s64.s8 	%rd264, %rd13;
	mad.lo.s64 	%rd265, %rd263, 2634698159, %rd264;
	cvt.u64.u16 	%rd266, %rs50;
	cvt.s64.s8 	%rd267, %rd266;
	mad.lo.s64 	%rd268, %rd265, 3202212377, %rd267;
	cvt.u64.u16 	%rd269, %rs49;
	cvt.s64.s8 	%rd270, %rd269;
	mad.lo.s64 	%rd271, %rd268, 2012804575, %rd270;
	cvt.u64.u16 	%rd272, %rs48;
	cvt.s64.s8 	%rd273, %rd272;
	mad.lo.s64 	%rd274, %rd271, 511523945, %rd273;
	cvt.u64.u16 	%rd275, %rs47;
	cvt.s64.s8 	%rd276, %rd275;
	mad.lo.s64 	%rd277, %rd274, 3595330831, %rd276;
	cvt.u64.u16 	%rd278, %rs46;
	cvt.s64.s8 	%rd279, %rd278;
	mad.lo.s64 	%rd280, %rd277, 1074845625, %rd279;
	cvt.u64.u16 	%rd281, %rs45;
	cvt.s64.s8 	%rd282, %rd281;
	mad.lo.s64 	%rd283, %rd280, 159402815, %rd282;
	mad.lo.s64 	%rd284, %rd283, 2099479561, %rd14;
	mad.lo.s64 	%rd675, %rd284, 2158975087, %rd15;
	mov.u16 	%rs669, %rs33;
	mov.u16 	%rs670, %rs34;
	mov.u16 	%rs671, %rs35;
	mov.u16 	%rs672, %rs36;
	mov.u16 	%rs673, %rs37;
	mov.u16 	%rs674, %rs38;
	mov.u16 	%rs675, %rs39;
	mov.u16 	%rs676, %rs40;
	mov.u16 	%rs677, %rs41;
	mov.u16 	%rs678, %rs42;
	mov.u16 	%rs679, %rs43;
	mov.u16 	%rs680, %rs44;
	mov.u16 	%rs681, %rs45;
	mov.u16 	%rs682, %rs46;
	mov.u16 	%rs683, %rs47;
	mov.u16 	%rs684, %rs48;
	mov.u16 	%rs685, %rs49;
	mov.u16 	%rs686, %rs50;
$L__BB1_37:
	and.b64  	%rd411, %rd675, -4294967296;
	setp.ne.s64 	%p240, %rd411, 0;
	@%p240 bra 	$L__BB1_39;
	cvt.u32.u64 	%r86, %rd5;
	cvt.u32.u64 	%r87, %rd675;
	rem.u32 	%r88, %r87, %r86;
	cvt.u64.u32 	%rd676, %r88;
	bra.uni 	$L__BB1_40;
$L__BB1_39:
	rem.u64 	%rd676, %rd675, %rd5;
$L__BB1_40:
	shl.b64 	%rd412, %rd676, 3;
	add.s64 	%rd413, %rd1, %rd412;
	ld.global.u64 	%rd414, [%rd413];
	cvt.u32.u64 	%r89, %rd675;
	and.b32  	%r90, %r89, 63;
	shr.u64 	%rd415, %rd414, %r90;
	cvt.u32.u64 	%r91, %rd415;
	and.b32  	%r5, %r91, 1;
	add.s32 	%r6, %r152, 1;
	setp.lt.u32 	%p241, %r152, 8;
	and.b64  	%rd417, %rd415, 1;
	setp.eq.b64 	%p242, %rd417, 1;
	and.pred  	%p243, %p241, %p242;
	mov.u16 	%rs33, %rs669;
	mov.u16 	%rs34, %rs670;
	mov.u16 	%rs35, %rs671;
	mov.u16 	%rs36, %rs672;
	mov.u16 	%rs37, %rs673;
	mov.u16 	%rs38, %rs674;
	mov.u16 	%rs39, %rs675;
	mov.u16 	%rs40, %rs676;
	mov.u16 	%rs41, %rs677;
	mov.u16 	%rs42, %rs678;
	mov.u16 	%rs43, %rs679;
	mov.u16 	%rs44, %rs680;
	mov.u16 	%rs45, %rs681;
	mov.u16 	%rs46, %rs682;
	mov.u16 	%rs47, %rs683;
	mov.u16 	%rs48, %rs684;
	mov.u16 	%rs49, %rs685;
	mov.u16 	%rs50, %rs686;
	mov.u32 	%r152, %r6;
	@%p243 bra 	$L__BB1_21;
	setp.eq.s32 	%p244, %r5, 0;
	selp.b16 	%rs645, 0, %rs645, %p244;
	selp.b16 	%rs644, %rs644, 1, %p244;
	add.s16 	%rs646, %rs646, 1;
	setp.ne.s16 	%p245, %rs646, 26;
	@%p245 bra 	$L__BB1_10;
	and.b16  	%rs612, %rs645, 255;
	setp.eq.s16 	%p246, %rs612, 0;
	@%p246 bra 	$L__BB1_45;
	mov.b16 	%rs687, 0;
$L__BB1_44:
	cvt.u64.u16 	%rd418, %rs687;
	add.s64 	%rd419, %rd3, %rd418;
	ld.local.u8 	%rs614, [%rd419];
	add.s64 	%rd420, %rd7, %rd418;
	st.global.u8 	[%rd420], %rs614;
	add.s16 	%rs77, %rs687, 1;
	setp.ne.s16 	%p247, %rs614, 0;
	setp.lt.u16 	%p248, %rs687, 34;
	and.pred  	%p249, %p248, %p247;
	mov.u16 	%rs687, %rs77;
	@%p249 bra 	$L__BB1_44;
	bra.uni 	$L__BB1_94;
$L__BB1_45:
	and.b16  	%rs615, %rs644, 255;
	setp.eq.s16 	%p250, %rs615, 0;
	@%p250 bra 	$L__BB1_93;
	mov.b16 	%rs692, 34;
	mov.b32 	%r154, 35;
	mov.b32 	%r153, 0;
	mov.u32 	%r157, %r153;
$L__BB1_47:
	setp.gt.u32 	%p251, %r153, 23;
	@%p251 bra 	$L__BB1_92;
	cvt.u64.u32 	%rd32, %r153;
	mov.u32 	%r156, %r154;
	mov.u16 	%rs697, %rs692;
$L__BB1_49:
	mov.b16 	%rs698, 0;
$L__BB1_50:
	cvt.u64.u16 	%rd421, %rs698;
	add.s64 	%rd422, %rd32, %rd421;
	add.s64 	%rd423, %rd2, %rd422;
	ld.local.u8 	%rs618, [%rd423];
	add.s64 	%rd424, %rd3, %rd421;
	st.local.u8 	[%rd424], %rs618;
	setp.ne.s16 	%p252, %rs698, %rs697;
	add.s16 	%rs698, %rs698, 1;
	setp.ne.s16 	%p253, %rs618, 0;
	and.pred  	%p254, %p252, %p253;
	@%p254 bra 	$L__BB1_50;
	cvt.u64.u32 	%rd33, %r156;
	add.s64 	%rd425, %rd3, %rd33;
	mov.b16 	%rs703, 0;
	st.local.u8 	[%rd425], %rs703;
	add.s32 	%r12, %r156, -9;
	mov.pred 	%p290, 0;
$L__BB1_52:
	cvt.u64.u16 	%rd426, %rs703;
	add.s64 	%rd34, %rd2, %rd426;
	ld.local.u8 	%rs95, [%rd34];
	st.local.u8 	[%rd4], %rs95;
	setp.eq.s16 	%p256, %rs95, 0;
	@%p256 bra 	$L__BB1_62;
	ld.local.u8 	%rs622, [%rd34+1];
	st.local.u8 	[%rd6], %rs622;
	setp.eq.s16 	%p257, %rs622, 0;
	@%p257 bra 	$L__BB1_62;
	ld.local.u8 	%rs623, [%rd34+2];
	st.local.u8 	[%rd4+2], %rs623;
	setp.eq.s16 	%p258, %rs623, 0;
	@%p258 bra 	$L__BB1_62;
	ld.local.u8 	%rs624, [%rd34+3];
	st.local.u8 	[%rd4+3], %rs624;
	setp.eq.s16 	%p259, %rs624, 0;
	@%p259 bra 	$L__BB1_62;
	ld.local.u8 	%rs625, [%rd34+4];
	st.local.u8 	[%rd4+4], %rs625;
	setp.eq.s16 	%p260, %rs625, 0;
	@%p260 bra 	$L__BB1_62;
	ld.local.u8 	%rs626, [%rd34+5];
	st.local.u8 	[%rd4+5], %rs626;
	setp.eq.s16 	%p261, %rs626, 0;
	@%p261 bra 	$L__BB1_62;
	ld.local.u8 	%rs627, [%rd34+6];
	st.local.u8 	[%rd4+6], %rs627;
	setp.eq.s16 	%p262, %rs627, 0;
	@%p262 bra 	$L__BB1_62;
	ld.local.u8 	%rs628, [%rd34+7];
	st.local.u8 	[%rd4+7], %rs628;
	setp.eq.s16 	%p263, %rs628, 0;
	@%p263 bra 	$L__BB1_62;
	ld.local.u8 	%rs96, [%rd34+8];
	st.local.u8 	[%rd4+8], %rs96;
	setp.eq.s16 	%p264, %rs96, 0;
	mov.b16 	%rs706, 0;
	@%p264 bra 	$L__BB1_62;
	ld.local.u8 	%rs707, [%rd34+9];
	st.local.u8 	[%rd4+9], %rs707;
	mov.u16 	%rs706, %rs96;
$L__BB1_62:
	mov.b16 	%rs630, 0;
	st.local.u8 	[%rd4+10], %rs630;
	mov.pred 	%p291, -1;
	@%p290 bra 	$L__BB1_85;
	cvt.u32.u16 	%r95, %rs707;
	and.b32  	%r96, %r95, 255;
	mul.wide.u32 	%rd427, %r96, 256;
	cvt.u64.u16 	%rd428, %rs706;
	and.b64  	%rd429, %rd428, 255;
	or.b64  	%rd430, %rd427, %rd429;
	or.b64  	%rd431, %rd430, 720575940379279360;
	ld.local.u64 	%rd35, [%rd4];
	add.s64 	%rd432, %rd35, -2401053088876216593;
	xor.b64  	%rd433, %rd431, %rd432;
	mov.b64 	{%r97, %r98}, %rd432;
	shf.l.wrap.b32 	%r99, %r97, %r98, 15;
	shf.l.wrap.b32 	%r100, %r98, %r97, 15;
	mov.b64 	%rd434, {%r100, %r99};
	add.s64 	%rd435, %rd433, %rd434;
	xor.b64  	%rd436, %rd435, 5449;
	mov.b64 	{%r101, %r102}, %rd435;
	shf.l.wrap.b32 	%r103, %r102, %r101, 20;
	shf.l.wrap.b32 	%r104, %r101, %r102, 20;
	mov.b64 	%rd437, {%r104, %r103};
	add.s64 	%rd438, %rd436, %rd437;
	xor.b64  	%rd439, %rd438, 5449;
	mov.b64 	{%r105, %r106}, %rd438;
	shf.l.wrap.b32 	%r107, %r105, %r106, 26;
	shf.l.wrap.b32 	%r108, %r106, %r105, 26;
	mov.b64 	%rd440, {%r108, %r107};
	add.s64 	%rd441, %rd439, %rd440;
	xor.b64  	%rd442, %rd441, %rd434;
	mov.b64 	{%r109, %r110}, %rd441;
	shf.l.wrap.b32 	%r111, %r110, %r109, 19;
	shf.l.wrap.b32 	%r112, %r109, %r110, 19;
	mov.b64 	%rd443, {%r112, %r111};
	add.s64 	%rd444, %rd442, %rd443;
	xor.b64  	%rd445, %rd444, %rd437;
	mov.b64 	{%r113, %r114}, %rd444;
	shf.l.wrap.b32 	%r115, %r113, %r114, 28;
	shf.l.wrap.b32 	%r116, %r114, %r113, 28;
	mov.b64 	%rd446, {%r116, %r115};
	add.s64 	%rd447, %rd445, %rd446;
	xor.b64  	%rd448, %rd447, %rd440;
	mov.b64 	{%r117, %r118}, %rd447;
	shf.l.wrap.b32 	%r119, %r117, %r118, 9;
	shf.l.wrap.b32 	%r120, %r118, %r117, 9;
	mov.b64 	%rd449, {%r120, %r119};
	add.s64 	%rd450, %rd448, %rd449;
	xor.b64  	%rd451, %rd450, %rd443;
	mov.b64 	{%r121, %r122}, %rd450;
	shf.l.wrap.b32 	%r123, %r122, %r121, 15;
	shf.l.wrap.b32 	%r124, %r121, %r122, 15;
	mov.b64 	%rd452, {%r124, %r123};
	add.s64 	%rd453, %rd451, %rd452;
	xor.b64  	%rd454, %rd453, %rd446;
	mov.b64 	{%r125, %r126}, %rd453;
	shf.l.wrap.b32 	%r127, %r126, %r125, 22;
	shf.l.wrap.b32 	%r128, %r125, %r126, 22;
	mov.b64 	%rd455, {%r128, %r127};
	add.s64 	%rd456, %rd454, %rd455;
	xor.b64  	%rd457, %rd456, %rd449;
	mov.b64 	{%r129, %r130}, %rd456;
	mov.b64 	%rd458, {%r130, %r129};
	add.s64 	%rd459, %rd457, %rd458;
	xor.b64  	%rd460, %rd459, %rd452;
	mov.b64 	{%r131, %r132}, %rd459;
	shf.l.wrap.b32 	%r133, %r131, %r132, 25;
	shf.l.wrap.b32 	%r134, %r132, %r131, 25;
	mov.b64 	%rd461, {%r134, %r133};
	add.s64 	%rd462, %rd460, %rd461;
	mov.b64 	{%r135, %r136}, %rd462;
	shf.l.wrap.b32 	%r137, %r136, %r135, 31;
	shf.l.wrap.b32 	%r138, %r135, %r136, 31;
	mov.b64 	%rd36, {%r138, %r137};
	ld.local.u16 	%rd463, [%rd4+2];
	ld.local.u16 	%rd464, [%rd4+4];
	shl.b64 	%rd465, %rd464, 16;
	or.b64  	%rd466, %rd465, %rd463;
	ld.local.u16 	%rd467, [%rd4+6];
	shl.b64 	%rd468, %rd467, 32;
	ld.local.u16 	%rd469, [%rd4+8];
	shl.b64 	%rd470, %rd469, 48;
	or.b64  	%rd471, %rd470, %rd468;
	or.b64  	%rd472, %rd471, %rd466;
	add.s64 	%rd473, %rd472, 10;
	mov.b64 	{%r139, %r140}, %rd473;
	shf.l.wrap.b32 	%r141, %r140, %r139, 22;
	shf.l.wrap.b32 	%r142, %r139, %r140, 22;
	mov.b64 	%rd474, {%r142, %r141};
	xor.b64  	%rd475, %rd474, %rd35;
	mul.lo.s64 	%rd476, %rd475, -7070675565921424023;
	shr.u64 	%rd477, %rd476, 47;
	xor.b64  	%rd478, %rd474, %rd477;
	xor.b64  	%rd479, %rd478, %rd476;
	mul.lo.s64 	%rd480, %rd479, -7070675565921424023;
	shr.u64 	%rd481, %rd480, 47;
	xor.b64  	%rd482, %rd481, %rd480;
	mul.lo.s64 	%rd483, %rd482, -7070675565921424023;
	xor.b64  	%rd37, %rd483, %rd472;
	shr.u64 	%rd484, %rd470, 56;
	cvt.u16.u64 	%rs707, %rd484;
	shl.b64 	%rd485, %rd484, 8;
	cvt.u16.u64 	%rs706, %rd469;
	and.b64  	%rd486, %rd469, 255;
	or.b64  	%rd487, %rd485, %rd486;
	cvt.u16.u64 	%rs104, %rd35;
	shr.u64 	%rd38, %rd35, 8;
	cvt.u16.u64 	%rs122, %rd463;
	shr.u64 	%rd488, %rd466, 8;
	cvt.u16.u64 	%rs121, %rd488;
	cvt.u16.u64 	%rs120, %rd464;
	shr.u64 	%rd489, %rd472, 24;
	cvt.u16.u64 	%rs119, %rd489;
	cvt.u16.u64 	%rs118, %rd467;
	shr.u64 	%rd490, %rd471, 40;
	cvt.u16.u64 	%rs117, %rd490;
	cvt.s64.s8 	%rd39, %rd469;
	shr.s64 	%rd40, %rd470, 56;
	mul.lo.s64 	%rd491, %rd35, -4132994306676758123;
	shr.u64 	%rd492, %rd491, 47;
	xor.b64  	%rd493, %rd492, %rd491;
	mul.lo.s64 	%rd494, %rd493, -4132994306676758123;
	xor.b64  	%rd495, %rd494, -4436454919348485115;
	mul.lo.s64 	%rd496, %rd495, -4132994306676758123;
	xor.b64  	%rd497, %rd487, %rd496;
	mul.lo.s64 	%rd498, %rd497, -4132994306676758123;
	shr.u64 	%rd499, %rd498, 47;
	xor.b64  	%rd500, %rd499, %rd498;
	mul.lo.s64 	%rd501, %rd500, -4132994306676758123;
	shr.u64 	%rd502, %rd501, 47;
	xor.b64  	%rd41, %rd502, %rd501;
	shr.u64 	%rd503, %rd35, 16;
	cvt.u16.u64 	%rs111, %rd503;
	shr.u64 	%rd504, %rd35, 24;
	cvt.u16.u64 	%rs112, %rd504;
	shr.u64 	%rd505, %rd35, 32;
	cvt.u16.u64 	%rs113, %rd505;
	shr.u64 	%rd506, %rd35, 40;
	cvt.u16.u64 	%rs114, %rd506;
	shr.u64 	%rd507, %rd35, 48;
	cvt.u16.u64 	%rs115, %rd507;
	shr.u64 	%rd508, %rd35, 56;
	cvt.u16.u64 	%rs116, %rd508;
	mov.b32 	%r158, 1;
	mov.u16 	%rs123, %rs117;
	mov.u16 	%rs124, %rs118;
	mov.u16 	%rs125, %rs119;
	mov.u16 	%rs126, %rs120;
	mov.u16 	%rs127, %rs121;
	mov.u16 	%rs128, %rs122;
	mov.u16 	%rs129, %rs117;
	mov.u16 	%rs130, %rs118;
	mov.u16 	%rs131, %rs119;
	mov.u16 	%rs132, %rs120;
	mov.u16 	%rs133, %rs121;
	mov.u16 	%rs134, %rs122;
$L__BB1_64:
	setp.gt.s32 	%p266, %r158, 4;
	@%p266 bra 	$L__BB1_70;
	setp.gt.s32 	%p270, %r158, 2;
	@%p270 bra 	$L__BB1_75;
	setp.eq.s32 	%p272, %r158, 1;
	mov.u16 	%rs728, %rs116;
	mov.u16 	%rs729, %rs115;
	mov.u16 	%rs730, %rs114;
	mov.u16 	%rs731, %rs113;
	mov.u16 	%rs732, %rs112;
	mov.u16 	%rs733, %rs111;
	mov.u16 	%rs734, %rs116;
	mov.u16 	%rs735, %rs115;
	mov.u16 	%rs736, %rs114;
	mov.u16 	%rs737, %rs113;
	mov.u16 	%rs738, %rs112;
	mov.u16 	%rs739, %rs111;
	mov.u16 	%rs740, %rs116;
	mov.u16 	%rs741, %rs115;
	mov.u16 	%rs742, %rs114;
	mov.u16 	%rs743, %rs113;
	mov.u16 	%rs744, %rs112;
	mov.u16 	%rs745, %rs111;
	mov.u64 	%rd681, %rd41;
	@%p272 bra 	$L__BB1_67;
	bra.uni 	$L__BB1_80;
$L__BB1_67:
	and.b16  	%rs631, %rs104, 255;
	setp.eq.s16 	%p275, %rs631, 0;
	mov.b64 	%rd681, 5381;
	mov.u16 	%rs728, %rs117;
	mov.u16 	%rs729, %rs118;
	mov.u16 	%rs730, %rs119;
	mov.u16 	%rs731, %rs120;
	mov.u16 	%rs732, %rs121;
	mov.u16 	%rs733, %rs122;
	mov.u16 	%rs734, %rs123;
	mov.u16 	%rs735, %rs124;
	mov.u16 	%rs736, %rs125;
	mov.u16 	%rs737, %rs126;
	mov.u16 	%rs738, %rs127;
	mov.u16 	%rs739, %rs128;
	mov.u16 	%rs740, %rs129;
	mov.u16 	%rs741, %rs130;
	mov.u16 	%rs742, %rs131;
	mov.u16 	%rs743, %rs132;
	mov.u16 	%rs744, %rs133;
	mov.u16 	%rs745, %rs134;
	@%p275 bra 	$L__BB1_80;
	mov.b64 	%rd681, 5381;
	mov.u16 	%rs726, %rs104;
	mov.u64 	%rd678, %rd4;
$L__BB1_69:
	add.s64 	%rd44, %rd678, 1;
	shl.b64 	%rd653, %rd681, 5;
	add.s64 	%rd654, %rd653, %rd681;
	cvt.u64.u16 	%rd655, %rs726;
	and.b64  	%rd656, %rd655, 255;
	add.s64 	%rd681, %rd654, %rd656;
	ld.local.u8 	%rs726, [%rd678+1];
	setp.eq.s16 	%p276, %rs726, 0;
	mov.u64 	%rd678, %rd44;
	mov.u16 	%rs728, %rs117;
	mov.u16 	%rs729, %rs118;
	mov.u16 	%rs730, %rs119;
	mov.u16 	%rs731, %rs120;
	mov.u16 	%rs732, %rs121;
	mov.u16 	%rs733, %rs122;
	mov.u16 	%rs734, %rs123;
	mov.u16 	%rs735, %rs124;
	mov.u16 	%rs736, %rs125;
	mov.u16 	%rs737, %rs126;
	mov.u16 	%rs738, %rs127;
	mov.u16 	%rs739, %rs128;
	mov.u16 	%rs740, %rs129;
	mov.u16 	%rs741, %rs130;
	mov.u16 	%rs742, %rs131;
	mov.u16 	%rs743, %rs132;
	mov.u16 	%rs744, %rs133;
	mov.u16 	%rs745, %rs134;
	@%p276 bra 	$L__BB1_80;
	bra.uni 	$L__BB1_69;
$L__BB1_70:
	setp.gt.s32 	%p267, %r158, 6;
	@%p267 bra 	$L__BB1_78;
	setp.eq.s32 	%p269, %r158, 5;
	mov.u16 	%rs728, %rs117;
	mov.u16 	%rs729, %rs118;
	mov.u16 	%rs730, %rs119;
	mov.u16 	%rs731, %rs120;
	mov.u16 	%rs732, %rs121;
	mov.u16 	%rs733, %rs122;
	mov.u16 	%rs734, %rs123;
	mov.u16 	%rs735, %rs124;
	mov.u16 	%rs736, %rs125;
	mov.u16 	%rs737, %rs126;
	mov.u16 	%rs738, %rs127;
	mov.u16 	%rs739, %rs128;
	mov.u16 	%rs740, %rs129;
	mov.u16 	%rs741, %rs130;
	mov.u16 	%rs742, %rs131;
	mov.u16 	%rs743, %rs132;
	mov.u16 	%rs744, %rs133;
	mov.u16 	%rs745, %rs134;
	mov.u64 	%rd681, %rd36;
	@%p269 bra 	$L__BB1_80;
	setp.eq.s16 	%p273, %rs95, 0;
	mov.b64 	%rd681, -3750763034362895579;
	mov.u16 	%rs728, %rs117;
	mov.u16 	%rs729, %rs118;
	mov.u16 	%rs730, %rs119;
	mov.u16 	%rs731, %rs120;
	mov.u16 	%rs732, %rs121;
	mov.u16 	%rs733, %rs122;
	mov.u16 	%rs734, %rs123;
	mov.u16 	%rs735, %rs124;
	mov.u16 	%rs736, %rs125;
	mov.u16 	%rs737, %rs126;
	mov.u16 	%rs738, %rs127;
	mov.u16 	%rs739, %rs128;
	mov.u16 	%rs740, %rs129;
	mov.u16 	%rs741, %rs130;
	mov.u16 	%rs742, %rs131;
	mov.u16 	%rs743, %rs132;
	mov.u16 	%rs744, %rs133;
	mov.u16 	%rs745, %rs134;
	@%p273 bra 	$L__BB1_80;
	mov.b64 	%rd681, -3750763034362895579;
	mov.u16 	%rs727, %rs104;
	mov.u64 	%rd679, %rd4;
$L__BB1_74:
	cvt.u64.u16 	%rd574, %rs727;
	and.b64  	%rd575, %rd574, 255;
	xor.b64  	%rd576, %rd681, %rd575;
	mul.lo.s64 	%rd681, %rd576, 1099511628211;
	add.s64 	%rd50, %rd679, 1;
	ld.local.u8 	%rs727, [%rd679+1];
	setp.eq.s16 	%p274, %rs727, 0;
	mov.u64 	%rd679, %rd50;
	mov.u16 	%rs728, %rs117;
	mov.u16 	%rs729, %rs118;
	mov.u16 	%rs730, %rs119;
	mov.u16 	%rs731, %rs120;
	mov.u16 	%rs732, %rs121;
	mov.u16 	%rs733, %rs122;
	mov.u16 	%rs734, %rs123;
	mov.u16 	%rs735, %rs124;
	mov.u16 	%rs736, %rs125;
	mov.u16 	%rs737, %rs126;
	mov.u16 	%rs738, %rs127;
	mov.u16 	%rs739, %rs128;
	mov.u16 	%rs740, %rs129;
	mov.u16 	%rs741, %rs130;
	mov.u16 	%rs742, %rs131;
	mov.u16 	%rs743, %rs132;
	mov.u16 	%rs744, %rs133;
	mov.u16 	%rs745, %rs134;
	@%p274 bra 	$L__BB1_80;
	bra.uni 	$L__BB1_74;
$L__BB1_75:
	setp.eq.s32 	%p271, %r158, 3;
	mov.u16 	%rs728, %rs117;
	mov.u16 	%rs729, %rs118;
	mov.u16 	%rs730, %rs119;
	mov.u16 	%rs731, %rs120;
	mov.u16 	%rs732, %rs121;
	mov.u16 	%rs733, %rs122;
	mov.u16 	%rs734, %rs123;
	mov.u16 	%rs735, %rs124;
	mov.u16 	%rs736, %rs125;
	mov.u16 	%rs737, %rs126;
	mov.u16 	%rs738, %rs127;
	mov.u16 	%rs739, %rs128;
	mov.u16 	%rs740, %rs129;
	mov.u16 	%rs741, %rs130;
	mov.u16 	%rs742, %rs131;
	mov.u16 	%rs743, %rs132;
	mov.u16 	%rs744, %rs133;
	mov.u16 	%rs745, %rs134;
	mov.u64 	%rd681, %rd37;
	@%p271 bra 	$L__BB1_76;
	bra.uni 	$L__BB1_80;
$L__BB1_76:
	cvt.s64.s8 	%rd577, %rd35;
	mul.lo.s64 	%rd578, %rd577, 357913941;
	xor.b64  	%rd579, %rd578, 369367187370;
	shl.b64 	%rd580, %rd578, 11;
	xor.b64  	%rd581, %rd580, 756463999733760;
	cvt.s64.s8 	%rd582, %rd38;
	shr.u64 	%rd583, %rd579, 5;
	xor.b64  	%rd584, %rd583, %rd582;
	add.s64 	%rd585, %rd581, %rd584;
	xor.b64  	%rd586, %rd585, %rd579;
	not.b64 	%rd587, %rd586;
	shl.b64 	%rd588, %rd586, 7;
	cvt.u64.u16 	%rd589, %rs122;
	cvt.s64.s8 	%rd590, %rd589;
	shr.u64 	%rd591, %rd587, 3;
	mul.lo.s64 	%rd592, %rd591, %rd590;
	xor.b64  	%rd593, %rd588, %rd592;
	xor.b64  	%rd594, %rd593, %rd587;
	xor.b64  	%rd595, %rd594, -128;
	shl.b64 	%rd596, %rd594, 11;
	xor.b64  	%rd597, %rd596, -262144;
	cvt.u64.u16 	%rd598, %rs121;
	cvt.s64.s8 	%rd599, %rd598;
	shr.u64 	%rd600, %rd595, 5;
	xor.b64  	%rd601, %rd600, %rd599;
	add.s64 	%rd602, %rd597, %rd601;
	xor.b64  	%rd603, %rd602, %rd595;
	not.b64 	%rd604, %rd603;
	shl.b64 	%rd605, %rd603, 7;
	cvt.u64.u16 	%rd606, %rs120;
	cvt.s64.s8 	%rd607, %rd606;
	shr.u64 	%rd608, %rd604, 3;
	mul.lo.s64 	%rd609, %rd608, %rd607;
	xor.b64  	%rd610, %rd605, %rd609;
	xor.b64  	%rd611, %rd610, %rd604;
	xor.b64  	%rd612, %rd611, -128;
	shl.b64 	%rd613, %rd611, 11;
	xor.b64  	%rd614, %rd613, -262144;
	cvt.u64.u16 	%rd615, %rs119;
	cvt.s64.s8 	%rd616, %rd615;
	shr.u64 	%rd617, %rd612, 5;
	xor.b64  	%rd618, %rd617, %rd616;
	add.s64 	%rd619, %rd614, %rd618;
	xor.b64  	%rd620, %rd619, %rd612;
	not.b64 	%rd621, %rd620;
	shl.b64 	%rd622, %rd620, 7;
	cvt.u64.u16 	%rd623, %rs118;
	cvt.s64.s8 	%rd624, %rd623;
	shr.u64 	%rd625, %rd621, 3;
	mul.lo.s64 	%rd626, %rd625, %rd624;
	xor.b64  	%rd627, %rd622, %rd626;
	xor.b64  	%rd628, %rd627, %rd621;
	xor.b64  	%rd629, %rd628, -128;
	shl.b64 	%rd630, %rd628, 11;
	xor.b64  	%rd631, %rd630, -262144;
	cvt.u64.u16 	%rd632, %rs117;
	cvt.s64.s8 	%rd633, %rd632;
	shr.u64 	%rd634, %rd629, 5;
	xor.b64  	%rd635, %rd634, %rd633;
	add.s64 	%rd636, %rd631, %rd635;
	xor.b64  	%rd637, %rd636, %rd629;
	not.b64 	%rd638, %rd637;
	shl.b64 	%rd639, %rd637, 7;
	shr.u64 	%rd640, %rd638, 3;
	mul.lo.s64 	%rd641, %rd640, %rd39;
	xor.b64  	%rd642, %rd639, %rd641;
	xor.b64  	%rd643, %rd642, %rd638;
	xor.b64  	%rd644, %rd643, -128;
	shl.b64 	%rd645, %rd643, 11;
	xor.b64  	%rd646, %rd645, -262144;
	shr.u64 	%rd647, %rd644, 5;
	xor.b64  	%rd648, %rd647, %rd40;
	add.s64 	%rd649, %rd646, %rd648;
	xor.b64  	%rd650, %rd649, %rd644;
	not.b64 	%rd681, %rd650;
	mov.u16 	%rs728, %rs117;
	mov.u16 	%rs729, %rs118;
	mov.u16 	%rs730, %rs119;
	mov.u16 	%rs731, %rs120;
	mov.u16 	%rs732, %rs121;
	mov.u16 	%rs733, %rs122;
	mov.u16 	%rs734, %rs117;
	mov.u16 	%rs735, %rs118;
	mov.u16 	%rs736, %rs119;
	mov.u16 	%rs737, %rs120;
	mov.u16 	%rs738, %rs121;
	mov.u16 	%rs739, %rs122;
	mov.u16 	%rs740, %rs117;
	mov.u16 	%rs741, %rs118;
	mov.u16 	%rs742, %rs119;
	mov.u16 	%rs743, %rs120;
	mov.u16 	%rs744, %rs121;
	mov.u16 	%rs745, %rs122;
	bra.uni 	$L__BB1_80;
$L__BB1_77:
	shl.b64 	%rd531, %rd35, 56;
	cvt.s64.s8 	%rd532, %rd35;
	cvt.s64.s8 	%rd533, %rd38;
	shr.s64 	%rd534, %rd531, 40;
	mad.lo.s64 	%rd535, %rd532, 63, %rd534;
	add.s64 	%rd536, %rd535, %rd533;
	cvt.u64.u16 	%rd537, %rs128;
	cvt.s64.s8 	%rd538, %rd537;
	shl.b64 	%rd539, %rd536, 16;
	mad.lo.s64 	%rd540, %rd536, 63, %rd539;
	add.s64 	%rd541, %rd540, %rd538;
	cvt.u64.u16 	%rd542, %rs127;
	cvt.s64.s8 	%rd543, %rd542;
	shl.b64 	%rd544, %rd541, 16;
	mad.lo.s64 	%rd545, %rd541, 63, %rd544;
	add.s64 	%rd546, %rd545, %rd543;
	cvt.u64.u16 	%rd547, %rs126;
	cvt.s64.s8 	%rd548, %rd547;
	shl.b64 	%rd549, %rd546, 16;
	mad.lo.s64 	%rd550, %rd546, 63, %rd549;
	add.s64 	%rd551, %rd550, %rd548;
	cvt.u64.u16 	%rd552, %rs125;
	cvt.s64.s8 	%rd553, %rd552;
	shl.b64 	%rd554, %rd551, 16;
	mad.lo.s64 	%rd555, %rd551, 63, %rd554;
	add.s64 	%rd556, %rd555, %rd553;
	cvt.u64.u16 	%rd557, %rs124;
	cvt.s64.s8 	%rd558, %rd557;
	shl.b64 	%rd559, %rd556, 16;
	mad.lo.s64 	%rd560, %rd556, 63, %rd559;
	add.s64 	%rd561, %rd560, %rd558;
	cvt.u64.u16 	%rd562, %rs123;
	cvt.s64.s8 	%rd563, %rd562;
	shl.b64 	%rd564, %rd561, 16;
	mad.lo.s64 	%rd565, %rd561, 63, %rd564;
	add.s64 	%rd566, %rd565, %rd563;
	shl.b64 	%rd567, %rd566, 16;
	mad.lo.s64 	%rd568, %rd566, 63, %rd567;
	add.s64 	%rd569, %rd568, %rd39;
	shl.b64 	%rd570, %rd569, 16;
	mad.lo.s64 	%rd571, %rd569, 63, %rd570;
	add.s64 	%rd681, %rd571, %rd40;
	mov.u16 	%rs728, %rs117;
	mov.u16 	%rs729, %rs118;
	mov.u16 	%rs730, %rs119;
	mov.u16 	%rs731, %rs120;
	mov.u16 	%rs732, %rs121;
	mov.u16 	%rs733, %rs122;
	mov.u16 	%rs734, %rs123;
	mov.u16 	%rs735, %rs124;
	mov.u16 	%rs736, %rs125;
	mov.u16 	%rs737, %rs126;
	mov.u16 	%rs738, %rs127;
	mov.u16 	%rs739, %rs128;
	mov.u16 	%rs740, %rs123;
	mov.u16 	%rs741, %rs124;
	mov.u16 	%rs742, %rs125;
	mov.u16 	%rs743, %rs126;
	mov.u16 	%rs744, %rs127;
	mov.u16 	%rs745, %rs128;
	bra.uni 	$L__BB1_80;
$L__BB1_78:
	setp.eq.s32 	%p268, %r158, 7;
	@%p268 bra 	$L__BB1_77;
	cvt.s64.s8 	%rd509, %rd35;
	cvt.s64.s8 	%rd510, %rd38;
	mad.lo.s64 	%rd511, %rd509, 2634698159, %rd510;
	cvt.u64.u16 	%rd512, %rs134;
	cvt.s64.s8 	%rd513, %rd512;
	mad.lo.s64 	%rd514, %rd511, 3202212377, %rd513;
	cvt.u64.u16 	%rd515, %rs133;
	cvt.s64.s8 	%rd516, %rd515;
	mad.lo.s64 	%rd517, %rd514, 2012804575, %rd516;
	cvt.u64.u16 	%rd518, %rs132;
	cvt.s64.s8 	%rd519, %rd518;
	mad.lo.s64 	%rd520, %rd517, 511523945, %rd519;
	cvt.u64.u16 	%rd521, %rs131;
	cvt.s64.s8 	%rd522, %rd521;
	mad.lo.s64 	%rd523, %rd520, 3595330831, %rd522;
	cvt.u64.u16 	%rd524, %rs130;
	cvt.s64.s8 	%rd525, %rd524;
	mad.lo.s64 	%rd526, %rd523, 1074845625, %rd525;
	cvt.u64.u16 	%rd527, %rs129;
	cvt.s64.s8 	%rd528, %rd527;
	mad.lo.s64 	%rd529, %rd526, 159402815, %rd528;
	mad.lo.s64 	%rd530, %rd529, 2099479561, %rd39;
	mad.lo.s64 	%rd681, %rd530, 2158975087, %rd40;
	mov.u16 	%rs728, %rs117;
	mov.u16 	%rs729, %rs118;
	mov.u16 	%rs730, %rs119;
	mov.u16 	%rs731, %rs120;
	mov.u16 	%rs732, %rs121;
	mov.u16 	%rs733, %rs122;
	mov.u16 	%rs734, %rs123;
	mov.u16 	%rs735, %rs124;
	mov.u16 	%rs736, %rs125;
	mov.u16 	%rs737, %rs126;
	mov.u16 	%rs738, %rs127;
	mov.u16 	%rs739, %rs128;
	mov.u16 	%rs740, %rs129;
	mov.u16 	%rs741, %rs130;
	mov.u16 	%rs742, %rs131;
	mov.u16 	%rs743, %rs132;
	mov.u16 	%rs744, %rs133;
	mov.u16 	%rs745, %rs134;
$L__BB1_80:
	and.b64  	%rd657, %rd681, -4294967296;
	setp.ne.s64 	%p277, %rd657, 0;
	@%p277 bra 	$L__BB1_82;
	cvt.u32.u64 	%r143, %rd5;
	cvt.u32.u64 	%r144, %rd681;
	rem.u32 	%r145, %r144, %r143;
	cvt.u64.u32 	%rd682, %r145;
	bra.uni 	$L__BB1_83;
$L__BB1_82:
	rem.u64 	%rd682, %rd681, %rd5;
$L__BB1_83:
	shl.b64 	%rd658, %rd682, 3;
	add.s64 	%rd659, %rd1, %rd658;
	ld.global.u64 	%rd660, [%rd659];
	add.s32 	%r14, %r158, 1;
	setp.lt.u32 	%p278, %r158, 8;
	cvt.u32.u64 	%r146, %rd681;
	and.b32  	%r147, %r146, 63;
	mov.b64 	%rd662, 1;
	shl.b64 	%rd663, %rd662, %r147;
	and.b64  	%rd57, %rd660, %rd663;
	setp.ne.s64 	%p279, %rd57, 0;
	and.pred  	%p280, %p278, %p279;
	mov.u16 	%rs117, %rs728;
	mov.u16 	%rs118, %rs729;
	mov.u16 	%rs119, %rs730;
	mov.u16 	%rs120, %rs731;
	mov.u16 	%rs121, %rs732;
	mov.u16 	%rs122, %rs733;
	mov.u16 	%rs123, %rs734;
	mov.u16 	%rs124, %rs735;
	mov.u16 	%rs125, %rs736;
	mov.u16 	%rs126, %rs737;
	mov.u16 	%rs127, %rs738;
	mov.u16 	%rs128, %rs739;
	mov.u16 	%rs129, %rs740;
	mov.u16 	%rs130, %rs741;
	mov.u16 	%rs131, %rs742;
	mov.u16 	%rs132, %rs743;
	mov.u16 	%rs133, %rs744;
	mov.u16 	%rs134, %rs745;
	mov.u32 	%r158, %r14;
	@%p280 bra 	$L__BB1_64;
	setp.eq.s64 	%p291, %rd57, 0;
$L__BB1_85:
	add.s16 	%rs703, %rs703, 1;
	cvt.u32.u16 	%r148, %rs703;
	setp.gt.s32 	%p281, %r12, %r148;
	mov.pred 	%p290, %p291;
	@%p281 bra 	$L__BB1_52;
	@%p291 bra 	$L__BB1_91;
	sub.s32 	%r15, %r156, %r153;
	setp.le.s32 	%p282, %r15, %r157;
	@%p282 bra 	$L__BB1_91;
	mov.b16 	%rs750, 0;
$L__BB1_89:
	cvt.u64.u16 	%rd664, %rs750;
	add.s64 	%rd665, %rd3, %rd664;
	ld.local.u8 	%rs633, [%rd665];
	add.s64 	%rd666, %rd7, %rd664;
	st.global.u8 	[%rd666], %rs633;
	setp.ne.s16 	%p283, %rs750, %rs697;
	add.s16 	%rs750, %rs750, 1;
	setp.ne.s16 	%p284, %rs633, 0;
	and.pred  	%p285, %p283, %p284;
	@%p285 bra 	$L__BB1_89;
	sub.s64 	%rd667, %rd33, %rd32;
	add.s64 	%rd668, %rd7, %rd667;
	mov.b16 	%rs636, 0;
	st.global.u8 	[%rd668+1], %rs636;
	mov.u32 	%r157, %r15;
$L__BB1_91:
	add.s32 	%r156, %r156, -1;
	setp.gt.u32 	%p286, %r156, 11;
	and.pred  	%p287, %p286, %p291;
	add.s16 	%rs697, %rs697, -1;
	@%p287 bra 	$L__BB1_49;
$L__BB1_92:
	add.s32 	%r153, %r153, 1;
	add.s16 	%rs692, %rs692, -1;
	add.s32 	%r154, %r154, -1;
	setp.eq.s32 	%p288, %r153, 26;
	@%p288 bra 	$L__BB1_94;
	bra.uni 	$L__BB1_47;
$L__BB1_93:
	mov.b16 	%rs637, 0;
	st.global.u8 	[%rd7], %rs637;
$L__BB1_94:
	add.s32 	%r151, %r151, 1;
	setp.ne.s32 	%p289, %r151, 10;
	@%p289 bra 	$L__BB1_3;
$L__BB1_95:
	ret;

}


// ===== COMPILED SASS (sm_100) =====

	.target	sm_100

	.elftype	@"ET_EXEC"


//--------------------- .note.nv.tkinfo           --------------------------
	.section	.note.nv.tkinfo,"",@"SHT_NOTE"
	.sectionflags	@"SHF_NOTE_NV_TKINFO"
	.tkinfo
        /*0018*/ 	.word	0x00000002
        /*0030*/ 	.string	""
        /*0030*/ 	.string	"ptxas"
        /*0030*/ 	.string	"Cuda compilation tools, release 13.0, V13.0.88"
        /*0030*/ 	.string	"Build cuda_13.0.r13.0/compiler.36424714_0"
        /*0030*/ 	.string	"-arch sm_100 -m 64 "



//--------------------- .note.nv.cuinfo           --------------------------
	.section	.note.nv.cuinfo,"",@"SHT_NOTE"
	.sectionflags	@"SHF_NOTE_NV_CUINFO"
        /*0018*/ 	.short	0x0002
        /*001a*/ 	.short	0x0064
        /*001c*/ 	.short	0x0082
	.zero		2


//--------------------- .nv.info                  --------------------------
	.section	.nv.info,"",@"SHT_CUDA_INFO"
	.align	4


	//----- nvinfo : EIATTR_REGCOUNT
	.align		4
        /*0000*/ 	.byte	0x04, 0x2f
        /*0002*/ 	.short	(.L_1 - .L_0)
	.align		4
.L_0:
        /*0004*/ 	.word	index@(_Z6votingPcPtjPmj)
        /*0008*/ 	.word	0x00000032


	//----- nvinfo : EIATTR_FRAME_SIZE
	.align		4
.L_1:
        /*000c*/ 	.byte	0x04, 0x11
        /*000e*/ 	.short	(.L_3 - .L_2)
	.align		4
.L_2:
        /*0010*/ 	.word	index@($__internal_1_$__cuda_sm20_rem_u64)
        /*0014*/ 	.word	0x00000020


	//----- nvinfo : EIATTR_FRAME_SIZE
	.align		4
.L_3:
        /*0018*/ 	.byte	0x04, 0x11
        /*001a*/ 	.short	(.L_5 - .L_4)
	.align		4
.L_4:
        /*001c*/ 	.word	index@(_Z6votingPcPtjPmj)
        /*0020*/ 	.word	0x00000020


	//----- nvinfo : EIATTR_REGCOUNT
	.align		4
.L_5:
        /*0024*/ 	.byte	0x04, 0x2f
        /*0026*/ 	.short	(.L_7 - .L_6)
	.align		4
.L_6:
        /*0028*/ 	.word	index@(_Z6fixingPcPtjPmj)
        /*002c*/ 	.word	0x00000041


	//----- nvinfo : EIATTR_FRAME_SIZE
	.align		4
.L_7:
        /*0030*/ 	.byte	0x04, 0x11
        /*0032*/ 	.short	(.L_9 - .L_8)
	.align		4
.L_8:
        /*0034*/ 	.word	index@($__internal_0_$__cuda_sm20_rem_u64)
        /*0038*/ 	.word	0x00000058


	//----- nvinfo : EIATTR_FRAME_SIZE
	.align		4
.L_9:
        /*003c*/ 	.byte	0x04, 0x11
        /*003e*/ 	.short	(.L_11 - .L_10)
	.align		4
.L_10:
        /*0040*/ 	.word	index@(_Z6fixingPcPtjPmj)
        /*0044*/ 	.word	0x00000058


	//----- nvinfo : EIATTR_MIN_STACK_SIZE
	.align		4
.L_11:
        /*0048*/ 	.byte	0x04, 0x12
        /*004a*/ 	.short	(.L_13 - .L_12)
	.align		4
.L_12:
        /*004c*/ 	.word	index@(_Z6fixingPcPtjPmj)
        /*0050*/ 	.word	0x00000058


	//----- nvinfo : EIATTR_MIN_STACK_SIZE
	.align		4
.L_13:
        /*0054*/ 	.byte	0x04, 0x12
        /*0056*/ 	.short	(.L_15 - .L_14)
	.align		4
.L_14:
        /*0058*/ 	.word	index@(_Z6votingPcPtjPmj)
        /*005c*/ 	.word	0x00000020
.L_15:


//--------------------- .nv.compat                --------------------------
	.section	.nv.compat,"",@"SHT_CUDA_COMPAT_INFO"
	.align	4
        /*0000*/ 	.byte	0x02, 0x09, 0x00, 0x00, 0x02, 0x02, 0x01, 0x00, 0x02, 0x05, 0x05, 0x00, 0x03, 0x07, 0x01, 0x01
        /*0010*/ 	.byte	0x02, 0x03, 0x00, 0x00, 0x02, 0x06, 0x01, 0x00, 0x04, 0x0b, 0x08, 0x00, 0x09, 0x00, 0x00, 0x00
        /*0020*/ 	.byte	0x00, 0x00, 0x00, 0x00


//--------------------- .nv.info._Z6fixingPcPtjPmj --------------------------
	.section	.nv.info._Z6fixingPcPtjPmj,"",@"SHT_CUDA_INFO"
	.sectionflags	@""
	.align	4


	//----- nvinfo : EIATTR_CUDA_API_VERSION
	.align		4
        /*0000*/ 	.byte	0x04, 0x37
        /*0002*/ 	.short	(.L_17 - .L_16)
.L_16:
        /*0004*/ 	.word	0x00000082


	//----- nvinfo : EIATTR_KPARAM_INFO
	.align		4
.L_17:
        /*0008*/ 	.byte	0x04, 0x17
        /*000a*/ 	.short	(.L_19 - .L_18)
.L_18:
        /*000c*/ 	.word	0x00000000
        /*0010*/ 	.short	0x0004
        /*0012*/ 	.short	0x0020
        /*0014*/ 	.byte	0x00, 0xf0, 0x11, 0x00


	//----- nvinfo : EIATTR_KPARAM_INFO
	.align		4
.L_19:
        /*0018*/ 	.byte	0x04, 0x17
        /*001a*/ 	.short	(.L_21 - .L_20)
.L_20:
        /*001c*/ 	.word	0x00000000
        /*0020*/ 	.short	0x0003
        /*0022*/ 	.short	0x0018
        /*0024*/ 	.byte	0x00, 0xf5, 0x21, 0x00


	//----- nvinfo : EIATTR_KPARAM_INFO
	.align		4
.L_21:
        /*0028*/ 	.byte	0x04, 0x17
        /*002a*/ 	.short	(.L_23 - .L_22)
.L_22:
        /*002c*/ 	.word	0x00000000
        /*0030*/ 	.short	0x0002
        /*0032*/ 	.short	0x0010
        /*0034*/ 	.byte	0x00, 0xf0, 0x11, 0x00


	//----- nvinfo : EIATTR_KPARAM_INFO
	.align		4
.L_23:
        /*0038*/ 	.byte	0x04, 0x17
        /*003a*/ 	.short	(.L_25 - .L_24)
.L_24:
        /*003c*/ 	.word	0x00000000
        /*0040*/ 	.short	0x0001
        /*0042*/ 	.short	0x0008
        /*0044*/ 	.byte	0x00, 0xf5, 0x21, 0x00


	//----- nvinfo : EIATTR_KPARAM_INFO
	.align		4
.L_25:
        /*0048*/ 	.byte	0x04, 0x17
        /*004a*/ 	.short	(.L_27 - .L_26)
.L_26:
        /*004c*/ 	.word	0x00000000
        /*0050*/ 	.short	0x0000
        /*0052*/ 	.short	0x0000
        /*0054*/ 	.byte	0x00, 0xf5, 0x21, 0x00


	//----- nvinfo : EIATTR_SPARSE_MMA_MASK
	.align		4
.L_27:
        /*0058*/ 	.byte	0x03, 0x50
        /*005a*/ 	.short	0x0000


	//----- nvinfo : EIATTR_MAXREG_COUNT
	.align		4
        /*005c*/ 	.byte	0x03, 0x1b
        /*005e*/ 	.short	0x00ff


	//----- nvinfo : EIATTR_NUM_BARRIERS
	.align		4
        /*0060*/ 	.byte	0x02, 0x4c
        /*0062*/ 	.byte	0x01
	.zero		1


	//----- nvinfo : EIATTR_MERCURY_ISA_VERSION
	.align		4
        /*0064*/ 	.byte	0x03, 0x5f
        /*0066*/ 	.short	0x0101


	//----- nvinfo : EIATTR_VRC_CTA_INIT_COUNT
	.align		4
        /*0068*/ 	.byte	0x02, 0x4a
	.zero		1
	.zero		1


	//----- nvinfo : EIATTR_EXIT_INSTR_OFFSETS
	.align		4
        /*006c*/ 	.byte	0x04, 0x1c
        /*006e*/ 	.short	(.L_29 - .L_28)


	//   ....[0]....
.L_28:
        /*0070*/ 	.word	0x00000230


	//   ....[1]....
        /*0074*/ 	.word	0x0000a030


	//----- nvinfo : EIATTR_CRS_STACK_SIZE
	.align		4
.L_29:
        /*0078*/ 	.byte	0x04, 0x1e
        /*007a*/ 	.short	(.L_31 - .L_30)
.L_30:
        /*007c*/ 	.word	0x00000000


	//----- nvinfo : EIATTR_CBANK_PARAM_SIZE
	.align		4
.L_31:
        /*0080*/ 	.byte	0x03, 0x19
        /*0082*/ 	.short	0x0024


	//----- nvinfo : EIATTR_PARAM_CBANK
	.align		4
        /*0084*/ 	.byte	0x04, 0x0a
        /*0086*/ 	.short	(.L_33 - .L_32)
	.align		4
.L_32:
        /*0088*/ 	.word	index@(.nv.constant0._Z6fixingPcPtjPmj)
        /*008c*/ 	.short	0x0380
        /*008e*/ 	.short	0x0024


	//----- nvinfo : EIATTR_SW_WAR
	.align		4
.L_33:
        /*0090*/ 	.byte	0x04, 0x36
        /*0092*/ 	.short	(.L_35 - .L_34)
.L_34:
        /*0094*/ 	.word	0x00000008
.L_35:


//--------------------- .nv.info._Z6votingPcPtjPmj --------------------------
	.section	.nv.info._Z6votingPcPtjPmj,"",@"SHT_CUDA_INFO"
	.sectionflags	@""
	.align	4


	//----- nvinfo : EIATTR_CUDA_API_VERSION
	.align		4
        /*0000*/ 	.byte	0x04, 0x37
        /*0002*/ 	.short	(.L_37 - .L_36)
.L_36:
        /*0004*/ 	.word	0x00000082


	//----- nvinfo : EIATTR_KPARAM_INFO
	.align		4
.L_37:
        /*0008*/ 	.byte	0x04, 0x17
        /*000a*/ 	.short	(.L_39 - .L_38)
.L_38:
        /*000c*/ 	.word	0x00000000
        /*0010*/ 	.short	0x0004
        /*0012*/ 	.short	0x0020
        /*0014*/ 	.byte	0x00, 0xf0, 0x11, 0x00


	//----- nvinfo : EIATTR_KPARAM_INFO
	.align		4
.L_39:
        /*0018*/ 	.byte	0x04, 0x17
        /*001a*/ 	.short	(.L_41 - .L_40)
.L_40:
        /*001c*/ 	.word	0x00000000
        /*0020*/ 	.short	0x0003
        /*0022*/ 	.short	0x0018
        /*0024*/ 	.byte	0x00, 0xf5, 0x21, 0x00


	//----- nvinfo : EIATTR_KPARAM_INFO
	.align		4
.L_41:
        /*0028*/ 	.byte	0x04, 0x17
        /*002a*/ 	.short	(.L_43 - .L_42)
.L_42:
        /*002c*/ 	.word	0x00000000
        /*0030*/ 	.short	0x0002
        /*0032*/ 	.short	0x0010
        /*0034*/ 	.byte	0x00, 0xf0, 0x11, 0x00


	//----- nvinfo : EIATTR_KPARAM_INFO
	.align		4
.L_43:
        /*0038*/ 	.byte	0x04, 0x17
        /*003a*/ 	.short	(.L_45 - .L_44)
.L_44:
        /*003c*/ 	.word	0x00000000
        /*0040*/ 	.short	0x0001
        /*0042*/ 	.short	0x0008
        /*0044*/ 	.byte	0x00, 0xf5, 0x21, 0x00


	//----- nvinfo : EIATTR_KPARAM_INFO
	.align		4
.L_45:
        /*0048*/ 	.byte	0x04, 0x17
        /*004a*/ 	.short	(.L_47 - .L_46)
.L_46:
        /*004c*/ 	.word	0x00000000
        /*0050*/ 	.short	0x0000
        /*0052*/ 	.short	0x0000
        /*0054*/ 	.byte	0x00, 0xf5, 0x21, 0x00


	//----- nvinfo : EIATTR_SPARSE_MMA_MASK
	.align		4
.L_47:
        /*0058*/ 	.byte	0x03, 0x50
        /*005a*/ 	.short	0x0000


	//----- nvinfo : EIATTR_MAXREG_COUNT
	.align		4
        /*005c*/ 	.byte	0x03, 0x1b
        /*005e*/ 	.short	0x00ff


	//----- nvinfo : EIATTR_NUM_BARRIERS
	.align		4
        /*0060*/ 	.byte	0x02, 0x4c
        /*0062*/ 	.byte	0x01
	.zero		1


	//----- nvinfo : EIATTR_MERCURY_ISA_VERSION
	.align		4
        /*0064*/ 	.byte	0x03, 0x5f
        /*0066*/ 	.short	0x0101


	//----- nvinfo : EIATTR_VRC_CTA_INIT_COUNT
	.align		4
        /*0068*/ 	.byte	0x02, 0x4a
	.zero		1
	.zero		1


	//----- nvinfo : EIATTR_EXIT_INSTR_OFFSETS
	.align		4
        /*006c*/ 	.byte	0x04, 0x1c
        /*006e*/ 	.short	(.L_49 - .L_48)


	//   ....[0]....
.L_48:
        /*0070*/ 	.word	0x000001e0


	//   ....[1]....
        /*0074*/ 	.word	0x00005640


	//----- nvinfo : EIATTR_CRS_STACK_SIZE
	.align		4
.L_49:
        /*0078*/ 	.byte	0x04, 0x1e
        /*007a*/ 	.short	(.L_51 - .L_50)
.L_50:
        /*007c*/ 	.word	0x00000000


	//----- nvinfo : EIATTR_CBANK_PARAM_SIZE
	.align		4
.L_51:
        /*0080*/ 	.byte	0x03, 0x19
        /*0082*/ 	.short	0x0024


	//----- nvinfo : EIATTR_PARAM_CBANK
	.align		4
        /*0084*/ 	.byte	0x04, 0x0a
        /*0086*/ 	.short	(.L_53 - .L_52)
	.align		4
.L_52:
        /*0088*/ 	.word	index@(.nv.constant0._Z6votingPcPtjPmj)
        /*008c*/ 	.short	0x0380
        /*008e*/ 	.short	0x0024


	//----- nvinfo : EIATTR_SW_WAR
	.align		4
.L_53:
        /*0090*/ 	.byte	0x04, 0x36
        /*0092*/ 	.short	(.L_55 - .L_54)
.L_54:
        /*0094*/ 	.word	0x00000008
.L_55:


//--------------------- .nv.callgraph             --------------------------
	.section	.nv.callgraph,"",@"SHT_CUDA_CALLGRAPH"
	.align	4
	.sectionentsize	8
	.align		4
        /*0000*/ 	.word	0x00000000
	.align		4
        /*0004*/ 	.word	0xffffffff
	.align		4
        /*0008*/ 	.word	0x00000000
	.align		4
        /*000c*/ 	.word	0xfffffffe
	.align		4
        /*0010*/ 	.word	0x00000000
	.align		4
        /*0014*/ 	.word	0xfffffffd
	.align		4
        /*0018*/ 	.word	0x00000000
	.align		4
        /*001c*/ 	.word	0xfffffffc


//--------------------- .text._Z6fixingPcPtjPmj   --------------------------
	.section	.text._Z6fixingPcPtjPmj,"ax",@progbits
	.align	128
        .global         _Z6fixingPcPtjPmj
        .type           _Z6fixingPcPtjPmj,@function
        .size           _Z6fixingPcPtjPmj,(.L_x_115 - _Z6fixingPcPtjPmj)
        .other          _Z6fixingPcPtjPmj,@"STO_CUDA_ENTRY STV_DEFAULT"
_Z6fixingPcPtjPmj:
.text._Z6fixingPcPtjPmj:
[----:B------:R-:W0:Y:S01]  /*0000*/  LDC R1, c[0x0][0x37c] ;  /* 0x0000df00ff017b82 */ /* 0x000e220000000800 */
[----:B------:R-:W1:Y:S01]  /*0010*/  S2R R24, SR_TID.X ;  /* 0x0000000000187919 */ /* 0x000e620000002100 */
[----:B------:R-:W-:Y:S01]  /*0020*/  BSSY.RECONVERGENT B0, `(.L_x_0) ;  /* 0x000000f000007945 */ /* 0x000fe20003800200 */
[----:B0-----:R-:W-:Y:S01]  /*0030*/  VIADD R1, R1, 0xffffffa8 ;  /* 0xffffffa801017836 */ /* 0x001fe20000000000 */
[----:B-1----:R-:W-:-:S13]  /*0040*/  ISETP.NE.AND P0, PT, R24, RZ, PT ;  /* 0x000000ff1800720c */ /* 0x002fda0003f05270 */
[----:B------:R-:W-:Y:S05]  /*0050*/  @P0 BRA `(.L_x_1) ;  /* 0x00000000002c0947 */ /* 0x000fea0003800000 */
[----:B------:R-:W0:Y:S01]  /*0060*/  S2UR UR5, SR_CgaCtaId ;  /* 0x00000000000579c3 */ /* 0x000e220000008800 */
[----:B------:R-:W-:Y:S01]  /*0070*/  UMOV UR4, 0x400 ;  /* 0x0000040000047882 */ /* 0x000fe20000000000 */
[----:B------:R-:W-:Y:S02]  /*0080*/  IMAD.MOV.U32 R0, RZ, RZ, 0x41 ;  /* 0x00000041ff007424 */ /* 0x000fe400078e00ff */
[----:B------:R-:W-:Y:S02]  /*0090*/  IMAD.MOV.U32 R2, RZ, RZ, 0x43 ;  /* 0x00000043ff027424 */ /* 0x000fe400078e00ff */
[----:B------:R-:W-:Y:S02]  /*00a0*/  IMAD.MOV.U32 R3, RZ, RZ, 0x47 ;  /* 0x00000047ff037424 */ /* 0x000fe400078e00ff */
[----:B------:R-:W-:Y:S01]  /*00b0*/  IMAD.MOV.U32 R4, RZ, RZ, 0x54 ;  /* 0x00000054ff047424 */ /* 0x000fe200078e00ff */
[----:B0-----:R-:W-:-:S09]  /*00c0*/  ULEA UR4, UR5, UR4, 0x18 ;  /* 0x0000000405047291 */ /* 0x001fd2000f8ec0ff */
[----:B------:R0:W-:Y:S04]  /*00d0*/  STS.U8 [UR4], R0 ;  /* 0x00000000ff007988 */ /* 0x0001e80008000004 */
[----:B------:R0:W-:Y:S04]  /*00e0*/  STS.U8 [UR4+0x1], R2 ;  /* 0x00000102ff007988 */ /* 0x0001e80008000004 */
[----:B------:R0:W-:Y:S04]  /*00f0*/  STS.U8 [UR4+0x2], R3 ;  /* 0x00000203ff007988 */ /* 0x0001e80008000004 */
[----:B------:R0:W-:Y:S02]  /*0100*/  STS.U8 [UR4+0x3], R4 ;  /* 0x00000304ff007988 */ /* 0x0001e40008000004 */
.L_x_1:
[----:B------:R-:W-:Y:S05]  /*0110*/  BSYNC.RECONVERGENT B0 ;  /* 0x0000000000007941 */ /* 0x000fea0003800200 */
.L_x_0:
[----:B0-----:R-:W0:Y:S01]  /*0120*/  LDC R3, c[0x0][0x360] ;  /* 0x0000d800ff037b82 */ /* 0x001e220000000800 */
[----:B------:R-:W1:Y:S01]  /*0130*/  LDCU UR4, c[0x0][0x390] ;  /* 0x00007200ff0477ac */ /* 0x000e620008000800 */
[----:B------:R-:W-:Y:S01]  /*0140*/  UMOV UR6, 0x400 ;  /* 0x0000040000067882 */ /* 0x000fe20000000000 */
[----:B------:R-:W2:Y:S05]  /*0150*/  LDCU.64 UR10, c[0x0][0x358] ;  /* 0x00006b00ff0a77ac */ /* 0x000eaa0008000a00 */
[----:B------:R-:W0:Y:S08]  /*0160*/  S2UR UR8, SR_CTAID.X ;  /* 0x00000000000879c3 */ /* 0x000e300000002500 */
[----:B------:R-:W3:Y:S01]  /*0170*/  S2UR UR7, SR_CgaCtaId ;  /* 0x00000000000779c3 */ /* 0x000ee20000008800 */
[----:B-1----:R-:W-:-:S04]  /*0180*/  UIMAD.WIDE.U32 UR4, UR4, -0x33333333, URZ ;  /* 0xcccccccd040478a5 */ /* 0x002fc8000f8e00ff */
[----:B------:R-:W-:-:S03]  /*0190*/  USHF.R.U32.HI UR5, URZ, 0x3, UR5 ;  /* 0x00000003ff057899 */ /* 0x000fc60008011605 */
[----:B------:R-:W-:Y:S01]  /*01a0*/  UMOV UR4, URZ ;  /* 0x000000ff00047c82 */ /* 0x000fe20008000000 */
[----:B0-----:R-:W-:Y:S01]  /*01b0*/  IMAD R24, R3, UR8, R24 ;  /* 0x0000000803187c24 */ /* 0x001fe2000f8e0218 */
[----:B---3--:R-:W-:Y:S01]  /*01c0*/  ULEA UR6, UR7, UR6, 0x18 ;  /* 0x0000000607067291 */ /* 0x008fe2000f8ec0ff */
[----:B--2---:R-:W-:Y:S11]  /*01d0*/  BAR.SYNC.DEFER_BLOCKING 0x0 ;  /* 0x0000000000007b1d */ /* 0x004ff60000010000 */
.L_x_60:
[----:B0-----:R-:W0:Y:S01]  /*01e0*/  LDCU UR7, c[0x0][0x390] ;  /* 0x00007200ff0777ac */ /* 0x001e220008000800 */
[----:B------:R-:W-:-:S04]  /*01f0*/  IMAD.U32 R3, RZ, RZ, UR5 ;  /* 0x00000005ff037e24 */ /* 0x000fc8000f8e00ff */
[----:B------:R-:W-:Y:S01]  /*0200*/  IMAD R8, R3, UR4, R24 ;  /* 0x0000000403087c24 */ /* 0x000fe2000f8e0218 */
[----:B------:R-:W-:-:S04]  /*0210*/  UIADD3 UR4, UPT, UPT, UR4, 0x1, URZ ;  /* 0x0000000104047890 */ /* 0x000fc8000fffe0ff */
[----:B0-----:R-:W-:-:S13]  /*0220*/  ISETP.GE.U32.AND P0, PT, R8, UR7, PT ;  /* 0x0000000708007c0c */ /* 0x001fda000bf06070 */
[----:B-123--:R-:W-:Y:S05]  /*0230*/  @P0 EXIT ;  /* 0x000000000000094d */ /* 0x00efea0003800000 */
[----:B------:R-:W0:Y:S01]  /*0240*/  LDC.64 R12, c[0x0][0x380] ;  /* 0x0000e000ff0c7b82 */ /* 0x000e220000000a00 */
[----:B------:R-:W-:Y:S01]  /*0250*/  IMAD R3, R8, 0x24, RZ ;  /* 0x0000002408037824 */ /* 0x000fe200078e02ff */
[----:B------:R-:W-:Y:S01]  /*0260*/  BSSY.RECONVERGENT B0, `(.L_x_2) ;  /* 0x000000f000007945 */ /* 0x000fe20003800200 */
[----:B------:R-:W-:Y:S01]  /*0270*/  PRMT R6, RZ, 0x7610, R6 ;  /* 0x00007610ff067816 */ /* 0x000fe20000000006 */
[----:B------:R-:W-:Y:S02]  /*0280*/  UISETP.NE.AND UP0, UPT, UR4, 0xa, UPT ;  /* 0x0000000a0400788c */ /* 0x000fe4000bf05270 */
[----:B0-----:R-:W-:-:S05]  /*0290*/  IADD3 R12, P0, PT, R3, R12, RZ ;  /* 0x0000000c030c7210 */ /* 0x001fca0007f1e0ff */
[----:B------:R-:W-:-:S08]  /*02a0*/  IMAD.X R13, RZ, RZ, R13, P0 ;  /* 0x000000ffff0d7224 */ /* 0x000fd000000e060d */
.L_x_3:
[----:B------:R-:W-:-:S04]  /*02b0*/  LOP3.LUT R3, R6, 0xffff, RZ, 0xc0, !PT ;  /* 0x0000ffff06037812 */ /* 0x000fc800078ec0ff */
[----:B------:R-:W-:-:S05]  /*02c0*/  IADD3 R4, P0, PT, R3, R12, RZ ;  /* 0x0000000c03047210 */ /* 0x000fca0007f1e0ff */
[----:B------:R-:W-:-:S05]  /*02d0*/  IMAD.X R5, RZ, RZ, R13, P0 ;  /* 0x000000ffff057224 */ /* 0x000fca00000e060d */
[----:B------:R-:W2:Y:S01]  /*02e0*/  LDG.E.U8 R4, desc[UR10][R4.64] ;  /* 0x0000000a04047981 */ /* 0x000ea2000c1e1100 */
[----:B------:R-:W-:Y:S01]  /*02f0*/  IMAD.IADD R7, R1, 0x1, R3 ;  /* 0x0000000101077824 */ /* 0x000fe200078e0203 */
[----:B------:R-:W-:Y:S01]  /*0300*/  ISETP.LT.U32.AND P1, PT, R3, 0x22, PT ;  /* 0x000000220300780c */ /* 0x000fe20003f21070 */
[----:B------:R-:W-:-:S03]  /*0310*/  VIADD R6, R6, 0x1 ;  /* 0x0000000106067836 */ /* 0x000fc60000000000 */
[----:B--2---:R0:W-:Y:S01]  /*0320*/  STL.U8 [R7], R4 ;  /* 0x0000000407007387 */ /* 0x0041e20000100000 */
[----:B------:R-:W-:-:S13]  /*0330*/  ISETP.NE.AND P0, PT, R4, RZ, PT ;  /* 0x000000ff0400720c */ /* 0x000fda0003f05270 */
[----:B0-----:R-:W-:Y:S05]  /*0340*/  @P0 BRA P1, `(.L_x_3) ;  /* 0xfffffffc00d80947 */ /* 0x001fea000083ffff */
[----:B------:R-:W-:Y:S05]  /*0350*/  BSYNC.RECONVERGENT B0 ;  /* 0x0000000000007941 */ /* 0x000fea0003800200 */
.L_x_2:
[----:B------:R-:W0:Y:S01]  /*0360*/  LDC.64 R4, c[0x0][0x388] ;  /* 0x0000e200ff047b82 */ /* 0x000e220000000a00 */
[----:B------:R-:W-:-:S04]  /*0370*/  IMAD R3, R8, 0x8c, RZ ;  /* 0x0000008c08037824 */ /* 0x000fc800078e02ff */
[----:B0-----:R-:W-:-:S05]  /*0380*/  IMAD.WIDE.U32 R4, R3, 0x2, R4 ;  /* 0x0000000203047825 */ /* 0x001fca00078e0004 */
[----:B------:R-:W2:Y:S04]  /*0390*/  LDG.E.U16 R52, desc[UR10][R4.64] ;  /* 0x0000000a04347981 */ /* 0x000ea8000c1e1500 */
[----:B------:R-:W2:Y:S04]  /*03a0*/  LDG.E.U16 R44, desc[UR10][R4.64+0x2] ;  /* 0x0000020a042c7981 */ /* 0x000ea8000c1e1500 */
[----:B------:R-:W3:Y:S04]  /*03b0*/  LDG.E.U16 R50, desc[UR10][R4.64+0x4] ;  /* 0x0000040a04327981 */ /* 0x000ee8000c1e1500 */
[----:B------:R-:W4:Y:S04]  /*03c0*/  LDG.E.U16 R46, desc[UR10][R4.64+0x6] ;  /* 0x0000060a042e7981 */ /* 0x000f28000c1e1500 */
[----:B------:R-:W5:Y:S04]  /*03d0*/  LDG.E.U16 R42, desc[UR10][R4.64+0x8] ;  /* 0x0000080a042a7981 */ /* 0x000f68000c1e1500 */
        /* <DEDUP_REMOVED lines=11> */
[----:B------:R-:W5:Y:S01]  /*0490*/  LDG.E.U16 R6, desc[UR10][R4.64+0x20] ;  /* 0x0000200a04067981 */ /* 0x000f62000c1e1500 */
[----:B--2---:R-:W-:-:S02]  /*04a0*/  VIMNMX.U16x2 R56, PT, PT, R44, R52, !PT ;  /* 0x000000342c387248 */ /* 0x004fc40007fe0200 */
[----:B------:R-:W-:Y:S02]  /*04b0*/  ISETP.GE.U32.AND P0, PT, R44, R52, PT ;  /* 0x000000342c00720c */ /* 0x000fe40003f06070 */
[----:B---3--:R-:W-:Y:S02]  /*04c0*/  VIMNMX.U16x2 R54, PT, PT, R50, R56, !PT ;  /* 0x0000003832367248 */ /* 0x008fe40007fe0200 */
[----:B------:R-:W-:Y:S02]  /*04d0*/  LOP3.LUT R3, R56, 0xffff, RZ, 0xc0, !PT ;  /* 0x0000ffff38037812 */ /* 0x000fe400078ec0ff */
[----:B----4-:R-:W-:Y:S01]  /*04e0*/  VIMNMX.U16x2 R48, PT, PT, R46, R54, !PT ;  /* 0x000000362e307248 */ /* 0x010fe20007fe0200 */
[----:B------:R-:W2:Y:S01]  /*04f0*/  LDG.E.U16 R56, desc[UR10][R4.64+0x82] ;  /* 0x0000820a04387981 */ /* 0x000ea2000c1e1500 */
[----:B------:R-:W-:Y:S02]  /*0500*/  ISETP.GE.U32.AND P1, PT, R50, R3, PT ;  /* 0x000000033200720c */ /* 0x000fe40003f26070 */
[----:B-----5:R-:W-:Y:S01]  /*0510*/  VIMNMX.U16x2 R40, PT, PT, R42, R48, !PT ;  /* 0x000000302a287248 */ /* 0x020fe20007fe0200 */
[----:B------:R-:W3:Y:S01]  /*0520*/  LDG.E.U16 R50, desc[UR10][R4.64+0x86] ;  /* 0x0000860a04327981 */ /* 0x000ee2000c1e1500 */
[----:B------:R-:W-:-:S02]  /*0530*/  SEL R3, RZ, 0x1, !P0 ;  /* 0x00000001ff037807 */ /* 0x000fc40004000000 */
[----:B------:R-:W-:Y:S02]  /*0540*/  VIMNMX.U16x2 R36, PT, PT, R32, R40, !PT ;  /* 0x0000002820247248 */ /* 0x000fe40007fe0200 */
[----:B------:R-:W-:Y:S02]  /*0550*/  SEL R3, R3, 0x2, !P1 ;  /* 0x0000000203037807 */ /* 0x000fe40004800000 */
[----:B------:R-:W-:-:S04]  /*0560*/  VIMNMX.U16x2 R34, PT, PT, R26, R36, !PT ;  /* 0x000000241a227248 */ /* 0x000fc80007fe0200 */
[----:B------:R-:W-:Y:S02]  /*0570*/  VIMNMX.U16x2 R30, PT, PT, R38, R34, !PT ;  /* 0x00000022261e7248 */ /* 0x000fe40007fe0200 */
[----:B------:R-:W-:Y:S02]  /*0580*/  LOP3.LUT R11, R34, 0xffff, RZ, 0xc0, !PT ;  /* 0x0000ffff220b7812 */ /* 0x000fe400078ec0ff */
[----:B------:R-:W-:Y:S01]  /*0590*/  VIMNMX.U16x2 R7, PT, PT, R10, R30, !PT ;  /* 0x0000001e0a077248 */ /* 0x000fe20007fe0200 */
[----:B------:R-:W4:Y:S01]  /*05a0*/  LDG.E.U16 R34, desc[UR10][R4.64+0x96] ;  /* 0x0000960a04227981 */ /* 0x000f22000c1e1500 */
[----:B------:R-:W-:Y:S02]  /*05b0*/  ISETP.GE.U32.AND P6, PT, R38, R11, PT ;  /* 0x0000000b2600720c */ /* 0x000fe40003fc6070 */
[----:B------:R-:W-:Y:S01]  /*05c0*/  PRMT R44, R7, 0x7610, R44 ;  /* 0x00007610072c7816 */ /* 0x000fe2000000002c */
[----:B------:R-:W5:Y:S01]  /*05d0*/  LDG.E.U16 R38, desc[UR10][R4.64+0x92] ;  /* 0x0000920a04267981 */ /* 0x000f62000c1e1500 */
[----:B------:R-:W-:-:S02]  /*05e0*/  LOP3.LUT R7, R54, 0xffff, RZ, 0xc0, !PT ;  /* 0x0000ffff36077812 */ /* 0x000fc400078ec0ff */
[----:B------:R-:W-:Y:S01]  /*05f0*/  VIMNMX.U16x2 R9, PT, PT, R20, R44, !PT ;  /* 0x0000002c14097248 */ /* 0x000fe20007fe0200 */
[----:B------:R-:W3:Y:S01]  /*0600*/  LDG.E.U16 R54, desc[UR10][R4.64+0x84] ;  /* 0x0000840a04367981 */ /* 0x000ee2000c1e1500 */
[----:B------:R-:W-:Y:S02]  /*0610*/  ISETP.GE.U32.AND P0, PT, R46, R7, PT ;  /* 0x000000072e00720c */ /* 0x000fe40003f06070 */
[----:B------:R-:W-:Y:S02]  /*0620*/  PRMT R46, R9, 0x7610, R46 ;  /* 0x00007610092e7816 */ /* 0x000fe4000000002e */
[----:B------:R-:W-:Y:S02]  /*0630*/  LOP3.LUT R7, R48, 0xffff, RZ, 0xc0, !PT ;  /* 0x0000ffff30077812 */ /* 0x000fe400078ec0ff */
[----:B------:R-:W-:Y:S02]  /*0640*/  VIMNMX.U16x2 R9, PT, PT, R28, R46, !PT ;  /* 0x0000002e1c097248 */ /* 0x000fe40007fe0200 */
[----:B------:R-:W-:-:S02]  /*0650*/  ISETP.GE.U32.AND P5, PT, R42, R7, PT ;  /* 0x000000072a00720c */ /* 0x000fc40003fa6070 */
[----:B------:R-:W-:Y:S01]  /*0660*/  LOP3.LUT R7, R40, 0xffff, RZ, 0xc0, !PT ;  /* 0x0000ffff28077812 */ /* 0x000fe200078ec0ff */
[----:B------:R-:W4:Y:S01]  /*0670*/  LDG.E.U16 R42, desc[UR10][R4.64+0x8c] ;  /* 0x00008c0a042a7981 */ /* 0x000f22000c1e1500 */
[----:B------:R-:W-:Y:S02]  /*0680*/  PRMT R40, R9, 0x7610, R40 ;  /* 0x0000761009287816 */ /* 0x000fe40000000028 */
[----:B------:R-:W-:Y:S02]  /*0690*/  SEL R3, R3, 0x3, !P0 ;  /* 0x0000000303037807 */ /* 0x000fe40004000000 */
[----:B------:R-:W-:Y:S02]  /*06a0*/  VIMNMX.U16x2 R15, PT, PT, R22, R40, !PT ;  /* 0x00000028160f7248 */ /* 0x000fe40007fe0200 */
[----:B------:R-:W-:Y:S02]  /*06b0*/  SEL R3, R3, RZ, !P5 ;  /* 0x000000ff03037207 */ /* 0x000fe40006800000 */
[----:B------:R-:W-:-:S02]  /*06c0*/  ISETP.GE.U32.AND P0, PT, R32, R7, PT ;  /* 0x000000072000720c */ /* 0x000fc40003f06070 */
[----:B------:R-:W-:Y:S02]  /*06d0*/  ISETP.GE.U32.OR P5, PT, R32, R7, P5 ;  /* 0x000000072000720c */ /* 0x000fe40002fa6470 */
[----:B------:R-:W-:Y:S02]  /*06e0*/  PRMT R32, R15, 0x7610, R32 ;  /* 0x000076100f207816 */ /* 0x000fe40000000020 */
[----:B------:R-:W-:Y:S02]  /*06f0*/  LOP3.LUT R9, R36, 0xffff, RZ, 0xc0, !PT ;  /* 0x0000ffff24097812 */ /* 0x000fe400078ec0ff */
[----:B------:R-:W-:Y:S01]  /*0700*/  LOP3.LUT R7, R44, 0xffff, RZ, 0xc0, !PT ;  /* 0x0000ffff2c077812 */ /* 0x000fe200078ec0ff */
[----:B------:R-:W5:Y:S01]  /*0710*/  LDG.E.U16 R36, desc[UR10][R4.64+0x94] ;  /* 0x0000940a04247981 */ /* 0x000f62000c1e1500 */
[----:B------:R-:W-:Y:S02]  /*0720*/  LOP3.LUT R11, R30, 0xffff, RZ, 0xc0, !PT ;  /* 0x0000ffff1e0b7812 */ /* 0x000fe400078ec0ff */
[----:B------:R-:W-:-:S02]  /*0730*/  VIMNMX.U16x2 R30, PT, PT, R8, R32, !PT ;  /* 0x00000020081e7248 */ /* 0x000fc40007fe0200 */
[----:B------:R-:W-:Y:S02]  /*0740*/  SEL R3, R3, 0x1, !P0 ;  /* 0x0000000103037807 */ /* 0x000fe40004000000 */
[----:B------:R-:W-:Y:S02]  /*0750*/  ISETP.GE.U32.AND P0, PT, R26, R9, PT ;  /* 0x000000091a00720c */ /* 0x000fe40003f06070 */
[----:B------:R-:W-:Y:S02]  /*0760*/  ISETP.GE.U32.AND P3, PT, R20, R7, PT ;  /* 0x000000071400720c */ /* 0x000fe40003f66070 */
[----:B------:R-:W-:Y:S02]  /*0770*/  LOP3.LUT R7, R40, 0xffff, RZ, 0xc0, !PT ;  /* 0x0000ffff28077812 */ /* 0x000fe400078ec0ff */
[----:B------:R-:W-:Y:S01]  /*0780*/  VIMNMX.U16x2 R20, PT, PT, R14, R30, !PT ;  /* 0x0000001e0e147248 */ /* 0x000fe20007fe0200 */
[----:B------:R-:W5:Y:S01]  /*0790*/  LDG.E.U16 R40, desc[UR10][R4.64+0x8e] ;  /* 0x00008e0a04287981 */ /* 0x000f62000c1e1500 */
[----:B------:R-:W-:-:S02]  /*07a0*/  SEL R3, R3, 0x2, !P0 ;  /* 0x0000000203037807 */ /* 0x000fc40004000000 */
[----:B------:R-:W-:Y:S02]  /*07b0*/  ISETP.GE.U32.AND P2, PT, R22, R7, PT ;  /* 0x000000071600720c */ /* 0x000fe40003f46070 */
[----:B------:R-:W-:Y:S02]  /*07c0*/  VIMNMX.U16x2 R22, PT, PT, R16, R20, !PT ;  /* 0x0000001410167248 */ /* 0x000fe40007fe0200 */
[----:B------:R-:W-:Y:S02]  /*07d0*/  LOP3.LUT R7, R30, 0xffff, RZ, 0xc0, !PT ;  /* 0x0000ffff1e077812 */ /* 0x000fe400078ec0ff */
[----:B------:R-:W-:Y:S02]  /*07e0*/  SEL R3, R3, 0x3, !P6 ;  /* 0x0000000303037807 */ /* 0x000fe40007000000 */
[----:B------:R-:W-:Y:S02]  /*07f0*/  ISETP.GE.U32.OR P6, PT, R26, R9, P6 ;  /* 0x000000091a00720c */ /* 0x000fe400037c6470 */
[----:B------:R-:W-:Y:S01]  /*0800*/  LOP3.LUT R9, R20, 0xffff, RZ, 0xc0, !PT ;  /* 0x0000ffff14097812 */ /* 0x000fe200078ec0ff */
[----:B------:R-:W2:Y:S01]  /*0810*/  LDG.E.U16 R26, desc[UR10][R4.64+0x24] ;  /* 0x0000240a041a7981 */ /* 0x000ea2000c1e1500 */
[----:B------:R-:W-:-:S02]  /*0820*/  ISETP.GE.U32.AND P4, PT, R14, R7, PT ;  /* 0x000000070e00720c */ /* 0x000fc40003f86070 */
[----:B------:R-:W-:Y:S01]  /*0830*/  VIMNMX.U16x2 R20, PT, PT, R18, R22, !PT ;  /* 0x0000001612147248 */ /* 0x000fe20007fe0200 */
[----:B------:R-:W3:Y:S01]  /*0840*/  LDG.E.U16 R14, desc[UR10][R4.64+0x28] ;  /* 0x0000280a040e7981 */ /* 0x000ee2000c1e1500 */
[----:B------:R-:W-:Y:S02]  /*0850*/  LOP3.LUT R7, R22, 0xffff, RZ, 0xc0, !PT ;  /* 0x0000ffff16077812 */ /* 0x000fe400078ec0ff */
[----:B------:R-:W-:Y:S01]  /*0860*/  ISETP.GE.U32.AND P0, PT, R10, R11, PT ;  /* 0x0000000b0a00720c */ /* 0x000fe20003f06070 */
[----:B------:R-:W4:Y:S01]  /*0870*/  LDG.E.U16 R22, desc[UR10][R4.64+0x22] ;  /* 0x0000220a04167981 */ /* 0x000f22000c1e1500 */
[----:B------:R-:W-:Y:S02]  /*0880*/  LOP3.LUT R15, R46, 0xffff, RZ, 0xc0, !PT ;  /* 0x0000ffff2e0f7812 */ /* 0x000fe400078ec0ff */
[----:B------:R-:W-:Y:S01]  /*0890*/  SEL R3, R3, RZ, !P0 ;  /* 0x000000ff03037207 */ /* 0x000fe20004000000 */
[----:B------:R-:W5:Y:S01]  /*08a0*/  LDG.E.U16 R46, desc[UR10][R4.64+0x8a] ;  /* 0x00008a0a042e7981 */ /* 0x000f62000c1e1500 */
[----:B------:R-:W-:-:S02]  /*08b0*/  ISETP.GE.U32.AND P0, PT, R28, R15, PT ;  /* 0x0000000f1c00720c */ /* 0x000fc40003f06070 */
[----:B------:R-:W-:Y:S01]  /*08c0*/  SEL R3, R3, 0x1, !P3 ;  /* 0x0000000103037807 */ /* 0x000fe20005800000 */
[----:B------:R-:W5:Y:S01]  /*08d0*/  LDG.E.U16 R28, desc[UR10][R4.64+0x98] ;  /* 0x0000980a041c7981 */ /* 0x000f62000c1e1500 */
[----:B------:R-:W-:Y:S02]  /*08e0*/  LOP3.LUT R15, R32, 0xffff, RZ, 0xc0, !PT ;  /* 0x0000ffff200f7812 */ /* 0x000fe400078ec0ff */
[----:B------:R-:W-:Y:S01]  /*08f0*/  SEL R3, R3, 0x2, !P0 ;  /* 0x0000000203037807 */ /* 0x000fe20004000000 */
[----:B------:R-:W5:Y:S01]  /*0900*/  LDG.E.U16 R32, desc[UR10][R4.64+0x9c] ;  /* 0x00009c0a04207981 */ /* 0x000f62000c1e1500 */
[----:B------:R-:W-:Y:S02]  /*0910*/  ISETP.GE.U32.AND P1, PT, R8, R15, PT ;  /* 0x0000000f0800720c */ /* 0x000fe40003f26070 */
[----:B------:R-:W-:Y:S02]  /*0920*/  SEL R3, R3, 0x3, !P2 ;  /* 0x0000000303037807 */ /* 0x000fe40005000000 */
[----:B------:R-:W-:-:S02]  /*0930*/  PLOP3.LUT P6, PT, P6, P5, PT, 0xf8, 0x8f ;  /* 0x00000000008f781c */ /* 0x000fc400037cbf70 */
[----:B------:R-:W-:Y:S02]  /*0940*/  SEL R3, R3, RZ, !P1 ;  /* 0x000000ff03037207 */ /* 0x000fe40004800000 */
[----:B------:R-:W-:Y:S02]  /*0950*/  ISETP.GE.U32.AND P1, PT, R16, R9, PT ;  /* 0x000000091000720c */ /* 0x000fe40003f26070 */
[----:B------:R-:W3:Y:S01]  /*0960*/  LDG.E.U16 R16, desc[UR10][R4.64+0x26] ;  /* 0x0000260a04107981 */ /* 0x000ee2000c1e1500 */
[----:B------:R-:W-:Y:S02]  /*0970*/  SEL R3, R3, 0x1, !P4 ;  /* 0x0000000103037807 */ /* 0x000fe40006000000 */
[----:B------:R-:W-:Y:S02]  /*0980*/  ISETP.GE.U32.AND P5, PT, R18, R7, PT ;  /* 0x000000071200720c */ /* 0x000fe40003fa6070 */
[----:B------:R-:W-:Y:S02]  /*0990*/  SEL R7, R3, 0x2, !P1 ;  /* 0x0000000203077807 */ /* 0x000fe40004800000 */
[----:B------:R-:W-:-:S02]  /*09a0*/  LOP3.LUT R3, R20, 0xffff, RZ, 0xc0, !PT ;  /* 0x0000ffff14037812 */ /* 0x000fc400078ec0ff */
[C---:B------:R-:W-:Y:S02]  /*09b0*/  VIMNMX.U16x2 R18, PT, PT, R6.reuse, R20, !PT ;  /* 0x0000001406127248 */ /* 0x040fe40007fe0200 */
[----:B------:R-:W-:Y:S02]  /*09c0*/  P2R R9, PR, RZ, 0x40 ;  /* 0x00000040ff097803 */ /* 0x000fe40000000000 */
[----:B------:R-:W-:Y:S02]  /*09d0*/  SEL R7, R7, 0x3, !P5 ;  /* 0x0000000307077807 */ /* 0x000fe40006800000 */
[----:B------:R-:W-:Y:S02]  /*09e0*/  ISETP.GE.U32.AND P6, PT, R6, R3, PT ;  /* 0x000000030600720c */ /* 0x000fe40003fc6070 */
[----:B------:R-:W-:Y:S02]  /*09f0*/  ISETP.LT.U32.AND P3, PT, R10, R11, !P3 ;  /* 0x0000000b0a00720c */ /* 0x000fe40005f61070 */
[----:B------:R-:W-:-:S02]  /*0a00*/  SEL R7, R7, RZ, !P6 ;  /* 0x000000ff07077207 */ /* 0x000fc40007000000 */
[----:B------:R-:W-:Y:S02]  /*0a10*/  ISETP.NE.AND P6, PT, R9, RZ, PT ;  /* 0x000000ff0900720c */ /* 0x000fe40003fc5270 */
[----:B------:R-:W-:Y:S02]  /*0a20*/  LOP3.LUT R9, R18, 0xffff, RZ, 0xc0, !PT ;  /* 0x0000ffff12097812 */ /* 0x000fe400078ec0ff */
[----:B----4-:R-:W-:-:S04]  /*0a30*/  VIMNMX.U16x2 R20, PT, PT, R22, R18, !PT ;  /* 0x0000001216147248 */ /* 0x010fc80007fe0200 */
[----:B--2---:R-:W-:Y:S02]  /*0a40*/  VIMNMX.U16x2 R17, PT, PT, R26, R20, !PT ;  /* 0x000000141a117248 */ /* 0x004fe40007fe0200 */
[----:B------:R-:W-:Y:S02]  /*0a50*/  LOP3.LUT R11, R20, 0xffff, RZ, 0xc0, !PT ;  /* 0x0000ffff140b7812 */ /* 0x000fe400078ec0ff */
[----:B------:R-:W2:Y:S01]  /*0a60*/  LDG.E.U16 R20, desc[UR10][R4.64+0x2a] ;  /* 0x00002a0a04147981 */ /* 0x000ea2000c1e1500 */
[----:B------:R-:W-:Y:S02]  /*0a70*/  PRMT R10, R17, 0x7610, R10 ;  /* 0x00007610110a7816 */ /* 0x000fe4000000000a */
[----:B------:R-:W-:-:S04]  /*0a80*/  SEL R17, RZ, 0x1, !P6 ;  /* 0x00000001ff117807 */ /* 0x000fc80007000000 */
[----:B------:R-:W-:Y:S02]  /*0a90*/  SEL R17, R17, 0x2, P3 ;  /* 0x0000000211117807 */ /* 0x000fe40001800000 */
[----:B------:R-:W-:Y:S02]  /*0aa0*/  ISETP.GE.U32.AND P3, PT, R26, R11, PT ;  /* 0x0000000b1a00720c */ /* 0x000fe40003f66070 */
[----:B------:R-:W4:Y:S01]  /*0ab0*/  LDG.E.U16 R26, desc[UR10][R4.64+0x2c] ;  /* 0x00002c0a041a7981 */ /* 0x000f22000c1e1500 */
[----:B------:R-:W-:Y:S02]  /*0ac0*/  ISETP.GE.U32.AND P6, PT, R22, R9, PT ;  /* 0x000000091600720c */ /* 0x000fe40003fc6070 */
[----:B------:R-:W-:Y:S02]  /*0ad0*/  LOP3.LUT R9, R10, 0xffff, RZ, 0xc0, !PT ;  /* 0x0000ffff0a097812 */ /* 0x000fe400078ec0ff */
[----:B------:R-:W-:Y:S02]  /*0ae0*/  SEL R17, R17, 0x2, !P2 ;  /* 0x0000000211117807 */ /* 0x000fe40005000000 */
[----:B---3--:R-:W-:-:S02]  /*0af0*/  VIMNMX.U16x2 R18, PT, PT, R16, R10, !PT ;  /* 0x0000000a10127248 */ /* 0x008fc40007fe0200 */
[----:B------:R-:W-:Y:S01]  /*0b00*/  ISETP.GE.U32.AND P2, PT, R16, R9, PT ;  /* 0x000000091000720c */ /* 0x000fe20003f46070 */
[----:B------:R-:W3:Y:S04]  /*0b10*/  LDG.E.U16 R10, desc[UR10][R4.64+0x30] ;  /* 0x0000300a040a7981 */ /* 0x000ee8000c1e1500 */
[----:B------:R-:W5:Y:S01]  /*0b20*/  LDG.E.U16 R16, desc[UR10][R4.64+0x2e] ;  /* 0x00002e0a04107981 */ /* 0x000f62000c1e1500 */
[----:B------:R-:W-:-:S04]  /*0b30*/  SEL R7, R7, 0x1, !P6 ;  /* 0x0000000107077807 */ /* 0x000fc80007000000 */
[----:B------:R-:W-:Y:S02]  /*0b40*/  SEL R9, R7, 0x2, !P3 ;  /* 0x0000000207097807 */ /* 0x000fe40005800000 */
[----:B------:R-:W-:Y:S02]  /*0b50*/  LOP3.LUT R7, R18, 0xffff, RZ, 0xc0, !PT ;  /* 0x0000ffff12077812 */ /* 0x000fe400078ec0ff */
[----:B------:R-:W-:Y:S02]  /*0b60*/  VIMNMX.U16x2 R18, PT, PT, R14, R18, !PT ;  /* 0x000000120e127248 */ /* 0x000fe40007fe0200 */
[----:B------:R-:W-:Y:S02]  /*0b70*/  P2R R19, PR, RZ, 0x8 ;  /* 0x00000008ff137803 */ /* 0x000fe40000000000 */
[----:B------:R-:W-:Y:S02]  /*0b80*/  LOP3.LUT R11, R18, 0xffff, RZ, 0xc0, !PT ;  /* 0x0000ffff120b7812 */ /* 0x000fe400078ec0ff */
[----:B------:R-:W-:-:S02]  /*0b90*/  SEL R9, R9, 0x3, !P2 ;  /* 0x0000000309097807 */ /* 0x000fc40005000000 */
[----:B------:R-:W-:Y:S02]  /*0ba0*/  ISETP.GE.U32.AND P3, PT, R14, R7, PT ;  /* 0x000000070e00720c */ /* 0x000fe40003f66070 */
[----:B------:R-:W-:Y:S02]  /*0bb0*/  ISETP.LT.U32.AND P4, PT, R8, R15, !P4 ;  /* 0x0000000f0800720c */ /* 0x000fe40006781070 */
[----:B------:R-:W-:Y:S02]  /*0bc0*/  SEL R17, R17, 0x2, !P0 ;  /* 0x0000000211117807 */ /* 0x000fe40004000000 */
[----:B------:R-:W-:Y:S02]  /*0bd0*/  SEL R9, R9, RZ, !P3 ;  /* 0x000000ff09097207 */ /* 0x000fe40005800000 */
[----:B------:R-:W-:Y:S02]  /*0be0*/  SEL R17, R17, 0x3, P4 ;  /* 0x0000000311117807 */ /* 0x000fe40002000000 */
[----:B--2---:R-:W-:-:S02]  /*0bf0*/  VIMNMX.U16x2 R22, PT, PT, R20, R18, !PT ;  /* 0x0000001214167248 */ /* 0x004fc40007fe0200 */
[----:B------:R-:W-:Y:S02]  /*0c00*/  ISETP.GE.U32.AND P0, PT, R20, R11, PT ;  /* 0x0000000b1400720c */ /* 0x000fe40003f06070 */
[----:B------:R-:W-:Y:S01]  /*0c10*/  LOP3.LUT R15, R22, 0xffff, RZ, 0xc0, !PT ;  /* 0x0000ffff160f7812 */ /* 0x000fe200078ec0ff */
[----:B------:R-:W2:Y:S01]  /*0c20*/  LDG.E.U16 R20, desc[UR10][R4.64+0x32] ;  /* 0x0000320a04147981 */ /* 0x000ea2000c1e1500 */
[C---:B----4-:R-:W-:Y:S02]  /*0c30*/  VIMNMX.U16x2 R21, PT, PT, R26.reuse, R22, !PT ;  /* 0x000000161a157248 */ /* 0x050fe40007fe0200 */
[----:B------:R-:W-:Y:S02]  /*0c40*/  ISETP.GE.U32.AND P3, PT, R26, R15, PT ;  /* 0x0000000f1a00720c */ /* 0x000fe40003f66070 */
[----:B------:R-:W4:Y:S01]  /*0c50*/  LDG.E.U16 R26, desc[UR10][R4.64+0x34] ;  /* 0x0000340a041a7981 */ /* 0x000f22000c1e1500 */
[----:B------:R-:W-:-:S04]  /*0c60*/  PRMT R8, R21, 0x7610, R8 ;  /* 0x0000761015087816 */ /* 0x000fc80000000008 */
[----:B------:R-:W-:Y:S02]  /*0c70*/  LOP3.LUT R11, R8, 0xffff, RZ, 0xc0, !PT ;  /* 0x0000ffff080b7812 */ /* 0x000fe400078ec0ff */
[C---:B-----5:R-:W-:Y:S02]  /*0c80*/  VIMNMX.U16x2 R18, PT, PT, R16.reuse, R8, !PT ;  /* 0x0000000810127248 */ /* 0x060fe40007fe0200 */
[----:B------:R-:W-:Y:S02]  /*0c90*/  ISETP.GE.U32.AND P4, PT, R16, R11, PT ;  /* 0x0000000b1000720c */ /* 0x000fe40003f86070 */
[----:B------:R-:W5:Y:S01]  /*0ca0*/  LDG.E.U16 R16, desc[UR10][R4.64+0x36] ;  /* 0x0000360a04107981 */ /* 0x000f62000c1e1500 */
[----:B------:R-:W-:-:S04]  /*0cb0*/  SEL R9, R9, 0x1, !P0 ;  /* 0x0000000109097807 */ /* 0x000fc80004000000 */
[----:B------:R-:W-:Y:S02]  /*0cc0*/  SEL R8, R9, 0x2, !P3 ;  /* 0x0000000209087807 */ /* 0x000fe40005800000 */
[----:B------:R-:W-:Y:S02]  /*0cd0*/  LOP3.LUT R9, R18, 0xffff, RZ, 0xc0, !PT ;  /* 0x0000ffff12097812 */ /* 0x000fe400078ec0ff */
[----:B---3--:R-:W-:Y:S02]  /*0ce0*/  VIMNMX.U16x2 R18, PT, PT, R10, R18, !PT ;  /* 0x000000120a127248 */ /* 0x008fe40007fe0200 */
[----:B------:R-:W-:Y:S02]  /*0cf0*/  SEL R17, R17, 0x3, !P5 ;  /* 0x0000000311117807 */ /* 0x000fe40006800000 */
[----:B------:R-:W-:Y:S02]  /*0d00*/  SEL R8, R8, 0x3, !P4 ;  /* 0x0000000308087807 */ /* 0x000fe40006000000 */
[----:B------:R-:W-:-:S02]  /*0d10*/  ISETP.GE.U32.AND P5, PT, R10, R9, PT ;  /* 0x000000090a00720c */ /* 0x000fc40003fa6070 */
[----:B------:R-:W-:Y:S02]  /*0d20*/  ISETP.LT.U32.AND P6, PT, R6, R3, !P6 ;  /* 0x000000030600720c */ /* 0x000fe400077c1070 */
[----:B------:R-:W-:Y:S02]  /*0d30*/  SEL R11, R8, RZ, !P5 ;  /* 0x000000ff080b7207 */ /* 0x000fe40006800000 */
[----:B------:R-:W-:Y:S01]  /*0d40*/  LOP3.LUT R3, R18, 0xffff, RZ, 0xc0, !PT ;  /* 0x0000ffff12037812 */ /* 0x000fe200078ec0ff */
[----:B------:R-:W3:Y:S01]  /*0d50*/  LDG.E.U16 R8, desc[UR10][R4.64+0x38] ;  /* 0x0000380a04087981 */ /* 0x000ee2000c1e1500 */
[----:B------:R-:W-:-:S04]  /*0d60*/  SEL R17, R17, 0x3, !P1 ;  /* 0x0000000311117807 */ /* 0x000fc80004800000 */
[----:B------:R-:W-:-:S04]  /*0d70*/  SEL R17, R17, 0x4, P6 ;  /* 0x0000000411117807 */ /* 0x000fc80003000000 */
[----:B------:R-:W-:Y:S02]  /*0d80*/  SEL R17, R17, 0x4, !P2 ;  /* 0x0000000411117807 */ /* 0x000fe40005000000 */
[C---:B--2---:R-:W-:Y:S02]  /*0d90*/  VIMNMX.U16x2 R22, PT, PT, R20.reuse, R18, !PT ;  /* 0x0000001214167248 */ /* 0x044fe40007fe0200 */
[----:B------:R-:W-:Y:S02]  /*0da0*/  ISETP.GE.U32.AND P1, PT, R20, R3, PT ;  /* 0x000000031400720c */ /* 0x000fe40003f26070 */
[----:B------:R-:W2:Y:S01]  /*0db0*/  LDG.E.U16 R20, desc[UR10][R4.64+0x3a] ;  /* 0x00003a0a04147981 */ /* 0x000ea2000c1e1500 */
[----:B----4-:R-:W-:-:S04]  /*0dc0*/  VIMNMX.U16x2 R15, PT, PT, R26, R22, !PT ;  /* 0x000000161a0f7248 */ /* 0x010fc80007fe0200 */
[----:B------:R-:W-:Y:S02]  /*0dd0*/  PRMT R6, R15, 0x7610, R6 ;  /* 0x000076100f067816 */ /* 0x000fe40000000006 */
[----:B------:R-:W-:-:S04]  /*0de0*/  LOP3.LUT R15, R22, 0xffff, RZ, 0xc0, !PT ;  /* 0x0000ffff160f7812 */ /* 0x000fc800078ec0ff */
[----:B------:R-:W-:Y:S02]  /*0df0*/  ISETP.GE.U32.AND P5, PT, R26, R15, PT ;  /* 0x0000000f1a00720c */ /* 0x000fe40003fa6070 */
[----:B------:R-:W4:Y:S01]  /*0e00*/  LDG.E.U16 R26, desc[UR10][R4.64+0x3c] ;  /* 0x00003c0a041a7981 */ /* 0x000f22000c1e1500 */
[----:B------:R-:W-:Y:S02]  /*0e10*/  LOP3.LUT R3, R6, 0xffff, RZ, 0xc0, !PT ;  /* 0x0000ffff06037812 */ /* 0x000fe400078ec0ff */
[C---:B-----5:R-:W-:Y:S02]  /*0e20*/  VIMNMX.U16x2 R18, PT, PT, R16.reuse, R6, !PT ;  /* 0x0000000610127248 */ /* 0x060fe40007fe0200 */
[----:B------:R-:W-:Y:S01]  /*0e30*/  ISETP.GE.U32.AND P2, PT, R16, R3, PT ;  /* 0x000000031000720c */ /* 0x000fe20003f46070 */
[----:B------:R-:W5:Y:S04]  /*0e40*/  LDG.E.U16 R6, desc[UR10][R4.64+0x40] ;  /* 0x0000400a04067981 */ /* 0x000f68000c1e1500 */
[----:B------:R-:W5:Y:S01]  /*0e50*/  LDG.E.U16 R16, desc[UR10][R4.64+0x3e] ;  /* 0x00003e0a04107981 */ /* 0x000f62000c1e1500 */
[----:B------:R-:W-:-:S02]  /*0e60*/  SEL R11, R11, 0x1, !P1 ;  /* 0x000000010b0b7807 */ /* 0x000fc40004800000 */
[----:B------:R-:W-:Y:S02]  /*0e70*/  LOP3.LUT R3, R18, 0xffff, RZ, 0xc0, !PT ;  /* 0x0000ffff12037812 */ /* 0x000fe400078ec0ff */
[----:B------:R-:W-:-:S04]  /*0e80*/  SEL R11, R11, 0x2, !P5 ;  /* 0x000000020b0b7807 */ /* 0x000fc80006800000 */
[----:B------:R-:W-:Y:S02]  /*0e90*/  SEL R11, R11, 0x3, !P2 ;  /* 0x000000030b0b7807 */ /* 0x000fe40005000000 */
[C---:B---3--:R-:W-:Y:S02]  /*0ea0*/  VIMNMX.U16x2 R18, PT, PT, R8.reuse, R18, !PT ;  /* 0x0000001208127248 */ /* 0x048fe40007fe0200 */
[----:B------:R-:W-:-:S04]  /*0eb0*/  ISETP.GE.U32.AND P6, PT, R8, R3, PT ;  /* 0x000000030800720c */ /* 0x000fc80003fc6070 */
[----:B------:R-:W-:Y:S02]  /*0ec0*/  SEL R11, R11, RZ, !P6 ;  /* 0x000000ff0b0b7207 */ /* 0x000fe40007000000 */
[----:B------:R-:W-:Y:S02]  /*0ed0*/  ISETP.LT.U32.AND P6, PT, R14, R7, !P0 ;  /* 0x000000070e00720c */ /* 0x000fe400047c1070 */
[----:B------:R-:W-:Y:S02]  /*0ee0*/  ISETP.NE.AND P0, PT, R19, RZ, PT ;  /* 0x000000ff1300720c */ /* 0x000fe40003f05270 */
[----:B------:R-:W-:Y:S02]  /*0ef0*/  LOP3.LUT R7, R18, 0xffff, RZ, 0xc0, !PT ;  /* 0x0000ffff12077812 */ /* 0x000fe400078ec0ff */
        /* <DEDUP_REMOVED lines=10> */
[----:B------:R-:W3:Y:S01]  /*0fa0*/  LDG.E.U16 R26, desc[UR10][R4.64+0x44] ;  /* 0x0000440a041a7981 */ /* 0x000ee2000c1e1500 */
[----:B------:R-:W-:Y:S02]  /*0fb0*/  LOP3.LUT R7, R14, 0xffff, RZ, 0xc0, !PT ;  /* 0x0000ffff0e077812 */ /* 0x000fe400078ec0ff */
[C---:B-----5:R-:W-:Y:S02]  /*0fc0*/  VIMNMX.U16x2 R18, PT, PT, R16.reuse, R14, !PT ;  /* 0x0000000e10127248 */ /* 0x060fe40007fe0200 */
[----:B------:R-:W-:Y:S01]  /*0fd0*/  ISETP.GE.U32.AND P4, PT, R16, R7, PT ;  /* 0x000000071000720c */ /* 0x000fe20003f86070 */
[----:B------:R-:W4:Y:S04]  /*0fe0*/  LDG.E.U16 R14, desc[UR10][R4.64+0x48] ;  /* 0x0000480a040e7981 */ /* 0x000f28000c1e1500 */
[----:B------:R-:W5:Y:S01]  /*0ff0*/  LDG.E.U16 R16, desc[UR10][R4.64+0x46] ;  /* 0x0000460a04107981 */ /* 0x000f62000c1e1500 */
[----:B------:R-:W-:-:S02]  /*1000*/  LOP3.LUT R7, R18, 0xffff, RZ, 0xc0, !PT ;  /* 0x0000ffff12077812 */ /* 0x000fc400078ec0ff */
[----:B------:R-:W-:Y:S02]  /*1010*/  VIMNMX.U16x2 R18, PT, PT, R6, R18, !PT ;  /* 0x0000001206127248 */ /* 0x000fe40007fe0200 */
[----:B------:R-:W-:Y:S02]  /*1020*/  ISETP.LT.U32.AND P1, PT, R10, R9, !P1 ;  /* 0x000000090a00720c */ /* 0x000fe40004f21070 */
[----:B------:R-:W-:Y:S02]  /*1030*/  LOP3.LUT R9, R18, 0xffff, RZ, 0xc0, !PT ;  /* 0x0000ffff12097812 */ /* 0x000fe400078ec0ff */
[----:B------:R-:W-:-:S04]  /*1040*/  SEL R17, R17, 0x5, !P3 ;  /* 0x0000000511117807 */ /* 0x000fc80005800000 */
[----:B------:R-:W-:-:S04]  /*1050*/  SEL R17, R17, 0x6, P1 ;  /* 0x0000000611117807 */ /* 0x000fc80000800000 */
[----:B------:R-:W-:Y:S02]  /*1060*/  SEL R17, R17, 0x6, !P2 ;  /* 0x0000000611117807 */ /* 0x000fe40005000000 */
[C---:B--2---:R-:W-:Y:S02]  /*1070*/  VIMNMX.U16x2 R22, PT, PT, R20.reuse, R18, !PT ;  /* 0x0000001214167248 */ /* 0x044fe40007fe0200 */
[----:B------:R-:W-:Y:S02]  /*1080*/  ISETP.GE.U32.AND P3, PT, R20, R9, PT ;  /* 0x000000091400720c */ /* 0x000fe40003f66070 */
[----:B------:R-:W2:Y:S01]  /*1090*/  LDG.E.U16 R20, desc[UR10][R4.64+0x4a] ;  /* 0x00004a0a04147981 */ /* 0x000ea2000c1e1500 */
[----:B---3--:R-:W-:-:S04]  /*10a0*/  VIMNMX.U16x2 R15, PT, PT, R26, R22, !PT ;  /* 0x000000161a0f7248 */ /* 0x008fc80007fe0200 */
[----:B------:R-:W-:Y:S02]  /*10b0*/  PRMT R10, R15, 0x7610, R10 ;  /* 0x000076100f0a7816 */ /* 0x000fe4000000000a */
[----:B------:R-:W-:-:S04]  /*10c0*/  LOP3.LUT R15, R22, 0xffff, RZ, 0xc0, !PT ;  /* 0x0000ffff160f7812 */ /* 0x000fc800078ec0ff */
[----:B------:R-:W-:Y:S02]  /*10d0*/  ISETP.GE.U32.AND P1, PT, R26, R15, PT ;  /* 0x0000000f1a00720c */ /* 0x000fe40003f26070 */
[----:B------:R-:W3:Y:S01]  /*10e0*/  LDG.E.U16 R26, desc[UR10][R4.64+0x4c] ;  /* 0x00004c0a041a7981 */ /* 0x000ee2000c1e1500 */
[----:B------:R-:W-:Y:S02]  /*10f0*/  LOP3.LUT R9, R10, 0xffff, RZ, 0xc0, !PT ;  /* 0x0000ffff0a097812 */ /* 0x000fe400078ec0ff */
[C---:B-----5:R-:W-:Y:S02]  /*1100*/  VIMNMX.U16x2 R18, PT, PT, R16.reuse, R10, !PT ;  /* 0x0000000a10127248 */ /* 0x060fe40007fe0200 */
[----:B------:R-:W-:Y:S01]  /*1110*/  ISETP.GE.U32.AND P2, PT, R16, R9, PT ;  /* 0x000000091000720c */ /* 0x000fe20003f46070 */
[----:B------:R-:W5:Y:S04]  /*1120*/  LDG.E.U16 R10, desc[UR10][R4.64+0x50] ;  /* 0x0000500a040a7981 */ /* 0x000f68000c1e1500 */
[----:B------:R-:W5:Y:S01]  /*1130*/  LDG.E.U16 R16, desc[UR10][R4.64+0x4e] ;  /* 0x00004e0a04107981 */ /* 0x000f62000c1e1500 */
[----:B------:R-:W-:-:S02]  /*1140*/  LOP3.LUT R9, R18, 0xffff, RZ, 0xc0, !PT ;  /* 0x0000ffff12097812 */ /* 0x000fc400078ec0ff */
[----:B----4-:R-:W-:Y:S02]  /*1150*/  VIMNMX.U16x2 R18, PT, PT, R14, R18, !PT ;  /* 0x000000120e127248 */ /* 0x010fe40007fe0200 */
[----:B------:R-:W-:Y:S02]  /*1160*/  SEL R11, R11, 0x1, !P0 ;  /* 0x000000010b0b7807 */ /* 0x000fe40004000000 */
[----:B------:R-:W-:Y:S02]  /*1170*/  ISETP.LT.U32.AND P0, PT, R8, R3, !P0 ;  /* 0x000000030800720c */ /* 0x000fe40004701070 */
[----:B------:R-:W-:Y:S02]  /*1180*/  LOP3.LUT R3, R18, 0xffff, RZ, 0xc0, !PT ;  /* 0x0000ffff12037812 */ /* 0x000fe400078ec0ff */
[----:B------:R-:W-:-:S04]  /*1190*/  SEL R17, R17, 0x6, !P5 ;  /* 0x0000000611117807 */ /* 0x000fc80006800000 */
[----:B------:R-:W-:Y:S02]  /*11a0*/  SEL R17, R17, 0x7, P0 ;  /* 0x0000000711117807 */ /* 0x000fe40000000000 */
[----:B------:R-:W-:Y:S02]  /*11b0*/  SEL R11, R11, 0x2, !P6 ;  /* 0x000000020b0b7807 */ /* 0x000fe40007000000 */
[----:B------:R-:W-:Y:S02]  /*11c0*/  SEL R17, R17, 0x7, !P4 ;  /* 0x0000000711117807 */ /* 0x000fe40006000000 */
[----:B------:R-:W-:Y:S02]  /*11d0*/  SEL R11, R11, 0x3, !P4 ;  /* 0x000000030b0b7807 */ /* 0x000fe40006000000 */
[C---:B--2---:R-:W-:Y:S02]  /*11e0*/  VIMNMX.U16x2 R22, PT, PT, R20.reuse, R18, !PT ;  /* 0x0000001214167248 */ /* 0x044fe40007fe0200 */
[----:B------:R-:W-:-:S02]  /*11f0*/  ISETP.GE.U32.AND P5, PT, R20, R3, PT ;  /* 0x000000031400720c */ /* 0x000fc40003fa6070 */
        /* <DEDUP_REMOVED lines=11> */
[----:B------:R-:W-:-:S02]  /*12b0*/  P2R R19, PR, RZ, 0x40 ;  /* 0x00000040ff137803 */ /* 0x000fc40000000000 */
[----:B------:R-:W-:-:S04]  /*12c0*/  ISETP.GE.U32.AND P6, PT, R6, R7, PT ;  /* 0x000000070600720c */ /* 0x000fc80003fc6070 */
[----:B------:R-:W-:-:S04]  /*12d0*/  SEL R11, R11, RZ, !P6 ;  /* 0x000000ff0b0b7207 */ /* 0x000fc80007000000 */
[----:B------:R-:W-:-:S04]  /*12e0*/  SEL R11, R11, 0x1, !P3 ;  /* 0x000000010b0b7807 */ /* 0x000fc80005800000 */
[----:B------:R-:W-:Y:S02]  /*12f0*/  SEL R11, R11, 0x2, !P1 ;  /* 0x000000020b0b7807 */ /* 0x000fe40004800000 */
[----:B------:R-:W-:Y:S02]  /*1300*/  ISETP.GE.U32.AND P6, PT, R14, R9, PT ;  /* 0x000000090e00720c */ /* 0x000fe40003fc6070 */
[----:B------:R-:W-:-:S04]  /*1310*/  SEL R11, R11, 0x3, !P2 ;  /* 0x000000030b0b7807 */ /* 0x000fc80005000000 */
[----:B------:R-:W-:-:S04]  /*1320*/  SEL R11, R11, RZ, !P6 ;  /* 0x000000ff0b0b7207 */ /* 0x000fc80007000000 */
[----:B------:R-:W-:Y:S02]  /*1330*/  SEL R11, R11, 0x1, !P5 ;  /* 0x000000010b0b7807 */ /* 0x000fe40006800000 */
[----:B------:R-:W-:Y:S02]  /*1340*/  LOP3.LUT R3, R18, 0xffff, RZ, 0xc0, !PT ;  /* 0x0000ffff12037812 */ /* 0x000fe400078ec0ff */
[----:B------:R-:W-:Y:S02]  /*1350*/  SEL R11, R11, 0x2, !P0 ;  /* 0x000000020b0b7807 */ /* 0x000fe40004000000 */
[C---:B------:R-:W-:Y:S02]  /*1360*/  VIMNMX.U16x2 R18, PT, PT, R10.reuse, R18, !PT ;  /* 0x000000120a127248 */ /* 0x040fe40007fe0200 */
[----:B------:R-:W-:Y:S02]  /*1370*/  SEL R11, R11, 0x3, !P4 ;  /* 0x000000030b0b7807 */ /* 0x000fe40006000000 */
[----:B------:R-:W-:-:S04]  /*1380*/  ISETP.GE.U32.AND P6, PT, R10, R3, PT ;  /* 0x000000030a00720c */ /* 0x000fc80003fc6070 */
[----:B------:R-:W-:Y:S02]  /*1390*/  SEL R11, R11, RZ, !P6 ;  /* 0x000000ff0b0b7207 */ /* 0x000fe40007000000 */
[----:B------:R-:W-:Y:S02]  /*13a0*/  ISETP.LT.U32.AND P6, PT, R6, R7, !P3 ;  /* 0x000000070600720c */ /* 0x000fe40005fc1070 */
[----:B------:R-:W-:Y:S02]  /*13b0*/  ISETP.NE.AND P3, PT, R19, RZ, PT ;  /* 0x000000ff1300720c */ /* 0x000fe40003f65270 */
[----:B------:R-:W-:Y:S02]  /*13c0*/  LOP3.LUT R7, R18, 0xffff, RZ, 0xc0, !PT ;  /* 0x0000ffff12077812 */ /* 0x000fe400078ec0ff */
[----:B------:R-:W-:-:S04]  /*13d0*/  SEL R17, R17, 0x7, !P3 ;  /* 0x0000000711117807 */ /* 0x000fc80005800000 */
[----:B------:R-:W-:Y:S02]  /*13e0*/  SEL R17, R17, 0x8, P6 ;  /* 0x0000000811117807 */ /* 0x000fe40003000000 */
        /* <DEDUP_REMOVED lines=8> */
[----:B-----5:R-:W-:Y:S02]  /*1470*/  VIMNMX.U16x2 R18, PT, PT, R16, R6, !PT ;  /* 0x0000000610127248 */ /* 0x020fe40007fe0200 */
[----:B------:R-:W-:Y:S02]  /*1480*/  LOP3.LUT R7, R6, 0xffff, RZ, 0xc0, !PT ;  /* 0x0000ffff06077812 */ /* 0x000fe400078ec0ff */
[----:B------:R-:W5:Y:S01]  /*1490*/  LDG.E.U16 R6, desc[UR10][R4.64+0x5e] ;  /* 0x00005e0a04067981 */ /* 0x000f62000c1e1500 */
[----:B------:R-:W-:Y:S02]  /*14a0*/  SEL R17, R17, 0x8, !P2 ;  /* 0x0000000811117807 */ /* 0x000fe40005000000 */
[----:B------:R-:W-:-:S02]  /*14b0*/  ISETP.GE.U32.AND P2, PT, R16, R7, PT ;  /* 0x000000071000720c */ /* 0x000fc40003f46070 */
[----:B------:R-:W-:Y:S01]  /*14c0*/  LOP3.LUT R7, R18, 0xffff, RZ, 0xc0, !PT ;  /* 0x0000ffff12077812 */ /* 0x000fe200078ec0ff */
[----:B------:R-:W5:Y:S01]  /*14d0*/  LDG.E.U16 R16, desc[UR10][R4.64+0x60] ;  /* 0x0000600a04107981 */ /* 0x000f62000c1e1500 */
[----:B----4-:R-:W-:Y:S02]  /*14e0*/  VIMNMX.U16x2 R18, PT, PT, R8, R18, !PT ;  /* 0x0000001208127248 */ /* 0x010fe40007fe0200 */
        /* <DEDUP_REMOVED lines=20> */
[----:B------:R-:W-:Y:S02]  /*1630*/  SEL R11, R11, 0x1, !P3 ;  /* 0x000000010b0b7807 */ /* 0x000fe40005800000 */
[----:B------:R-:W-:Y:S02]  /*1640*/  ISETP.LT.U32.AND P3, PT, R10, R3, !P3 ;  /* 0x000000030a00720c */ /* 0x000fe40005f61070 */
        /* <DEDUP_REMOVED lines=15> */
[----:B------:R-:W-:-:S02]  /*1740*/  P2R R19, PR, RZ, 0x40 ;  /* 0x00000040ff137803 */ /* 0x000fc40000000000 */
[----:B------:R-:W-:Y:S02]  /*1750*/  SEL R11, R11, 0x3, !P2 ;  /* 0x000000030b0b7807 */ /* 0x000fe40005000000 */
[----:B------:R-:W-:-:S04]  /*1760*/  ISETP.GE.U32.AND P6, PT, R8, R7, PT ;  /* 0x000000070800720c */ /* 0x000fc80003fc6070 */
[----:B------:R-:W-:-:S04]  /*1770*/  SEL R11, R11, RZ, !P6 ;  /* 0x000000ff0b0b7207 */ /* 0x000fc80007000000 */
[----:B------:R-:W-:-:S04]  /*1780*/  SEL R11, R11, 0x1, !P1 ;  /* 0x000000010b0b7807 */ /* 0x000fc80004800000 */
[----:B------:R-:W-:Y:S02]  /*1790*/  SEL R11, R11, 0x2, !P5 ;  /* 0x000000020b0b7807 */ /* 0x000fe40006800000 */
[----:B------:R-:W-:Y:S02]  /*17a0*/  ISETP.GE.U32.AND P6, PT, R16, R9, PT ;  /* 0x000000091000720c */ /* 0x000fe40003fc6070 */
[----:B------:R-:W-:-:S04]  /*17b0*/  SEL R11, R11, 0x3, !P4 ;  /* 0x000000030b0b7807 */ /* 0x000fc80006000000 */
[----:B------:R-:W-:Y:S02]  /*17c0*/  SEL R11, R11, RZ, !P6 ;  /* 0x000000ff0b0b7207 */ /* 0x000fe40007000000 */
[----:B------:R-:W-:Y:S02]  /*17d0*/  SEL R17, R17, 0xa, !P2 ;  /* 0x0000000a11117807 */ /* 0x000fe40005000000 */
[----:B------:R-:W-:Y:S02]  /*17e0*/  SEL R11, R11, 0x1, !P0 ;  /* 0x000000010b0b7807 */ /* 0x000fe40004000000 */
[----:B------:R-:W-:Y:S02]  /*17f0*/  ISETP.GE.U32.AND P2, PT, R6, R3, PT ;  /* 0x000000030600720c */ /* 0x000fe40003f46070 */
[----:B------:R-:W-:Y:S01]  /*1800*/  SEL R3, R11, 0x2, !P3 ;  /* 0x000000020b037807 */ /* 0x000fe20005800000 */
[----:B------:R-:W5:Y:S01]  /*1810*/  LDG.E.U16 R6, desc[UR10][R4.64+0x70] ;  /* 0x0000700a04067981 */ /* 0x000f62000c1e1500 */
[----:B------:R-:W-:-:S02]  /*1820*/  LOP3.LUT R11, R18, 0xffff, RZ, 0xc0, !PT ;  /* 0x0000ffff120b7812 */ /* 0x000fc400078ec0ff */
[C---:B----4-:R-:W-:Y:S02]  /*1830*/  VIMNMX.U16x2 R18, PT, PT, R14.reuse, R18, !PT ;  /* 0x000000120e127248 */ /* 0x050fe40007fe0200 */
[----:B------:R-:W-:Y:S02]  /*1840*/  SEL R3, R3, 0x3, !P2 ;  /* 0x0000000303037807 */ /* 0x000fe40005000000 */
        /* <DEDUP_REMOVED lines=21> */
[----:B------:R-:W-:-:S04]  /*19a0*/  SEL R3, R3, 0x1, !P1 ;  /* 0x0000000103037807 */ /* 0x000fc80004800000 */
[----:B------:R-:W-:Y:S02]  /*19b0*/  SEL R7, R3, 0x2, !P6 ;  /* 0x0000000203077807 */ /* 0x000fe40007000000 */
[----:B------:R-:W-:Y:S02]  /*19c0*/  LOP3.LUT R3, R18, 0xffff, RZ, 0xc0, !PT ;  /* 0x0000ffff12037812 */ /* 0x000fe400078ec0ff */
[----:B------:R-:W-:Y:S02]  /*19d0*/  ISETP.LT.U32.AND P0, PT, R16, R9, !P0 ;  /* 0x000000091000720c */ /* 0x000fe40004701070 */
[----:B------:R-:W-:-:S04]  /*19e0*/  VIMNMX.U16x2 R18, PT, PT, R6, R18, !PT ;  /* 0x0000001206127248 */ /* 0x000fc80007fe0200 */
        /* <DEDUP_REMOVED lines=14> */
[----:B------:R-:W-:Y:S02]  /*1ad0*/  P2R R19, PR, RZ, 0x40 ;  /* 0x00000040ff137803 */ /* 0x000fe40000000000 */
[----:B------:R-:W-:-:S02]  /*1ae0*/  SEL R7, R7, 0x3, !P4 ;  /* 0x0000000307077807 */ /* 0x000fc40006000000 */
[----:B------:R-:W-:-:S04]  /*1af0*/  ISETP.GE.U32.AND P6, PT, R6, R3, PT ;  /* 0x000000030600720c */ /* 0x000fc80003fc6070 */
[----:B------:R-:W-:Y:S02]  /*1b00*/  SEL R7, R7, RZ, !P6 ;  /* 0x000000ff07077207 */ /* 0x000fe40007000000 */
[----:B------:R-:W-:Y:S02]  /*1b10*/  SEL R17, R17, 0xc, !P2 ;  /* 0x0000000c11117807 */ /* 0x000fe40005000000 */
[----:B------:R-:W-:Y:S02]  /*1b20*/  SEL R7, R7, 0x1, !P5 ;  /* 0x0000000107077807 */ /* 0x000fe40006800000 */
[----:B------:R-:W-:Y:S02]  /*1b30*/  ISETP.GE.U32.AND P2, PT, R10, R9, PT ;  /* 0x000000090a00720c */ /* 0x000fe40003f46070 */
[----:B------:R-:W-:Y:S01]  /*1b40*/  SEL R9, R7, 0x2, !P0 ;  /* 0x0000000207097807 */ /* 0x000fe20004000000 */
[----:B------:R-:W5:Y:S01]  /*1b50*/  LDG.E.U16 R10, desc[UR10][R4.64+0x80] ;  /* 0x0000800a040a7981 */ /* 0x000f62000c1e1500 */
[----:B------:R-:W-:-:S02]  /*1b60*/  LOP3.LUT R7, R18, 0xffff, RZ, 0xc0, !PT ;  /* 0x0000ffff12077812 */ /* 0x000fc400078ec0ff */
[----:B----4-:R-:W-:Y:S02]  /*1b70*/  VIMNMX.U16x2 R18, PT, PT, R8, R18, !PT ;  /* 0x0000001208127248 */ /* 0x010fe40007fe0200 */
[----:B------:R-:W-:Y:S02]  /*1b80*/  ISETP.LT.U32.AND P1, PT, R14, R11, !P1 ;  /* 0x0000000b0e00720c */ /* 0x000fe40004f21070 */
[----:B------:R-:W-:Y:S02]  /*1b90*/  LOP3.LUT R11, R18, 0xffff, RZ, 0xc0, !PT ;  /* 0x0000ffff120b7812 */ /* 0x000fe400078ec0ff */
[----:B------:R-:W-:Y:S02]  /*1ba0*/  SEL R17, R17, 0xc, !P3 ;  /* 0x0000000c11117807 */ /* 0x000fe40005800000 */
[C---:B--2---:R-:W-:Y:S02]  /*1bb0*/  VIMNMX.U16x2 R22, PT, PT, R20.reuse, R18, !PT ;  /* 0x0000001214167248 */ /* 0x044fe40007fe0200 */
[----:B------:R-:W-:Y:S01]  /*1bc0*/  ISETP.GE.U32.AND P3, PT, R20, R11, PT ;  /* 0x0000000b1400720c */ /* 0x000fe20003f66070 */
[----:B------:R-:W2:Y:S04]  /*1bd0*/  LDG.E.U16 R18, desc[UR10][R4.64+0x9a] ;  /* 0x00009a0a04127981 */ /* 0x000ea8000c1e1500 */
[----:B------:R-:W4:Y:S01]  /*1be0*/  LDG.E.U16 R20, desc[UR10][R4.64+0x90] ;  /* 0x0000900a04147981 */ /* 0x000f22000c1e1500 */
[----:B---3--:R-:W-:-:S04]  /*1bf0*/  VIMNMX.U16x2 R15, PT, PT, R26, R22, !PT ;  /* 0x000000161a0f7248 */ /* 0x008fc80007fe0200 */
[----:B------:R-:W-:Y:S02]  /*1c00*/  PRMT R14, R15, 0x7610, R14 ;  /* 0x000076100f0e7816 */ /* 0x000fe4000000000e */
[----:B------:R-:W-:Y:S02]  /*1c10*/  LOP3.LUT R15, R22, 0xffff, RZ, 0xc0, !PT ;  /* 0x0000ffff160f7812 */ /* 0x000fe400078ec0ff */
[----:B-----5:R-:W-:Y:S02]  /*1c20*/  VIMNMX.U16x2 R22, PT, PT, R16, R14, !PT ;  /* 0x0000000e10167248 */ /* 0x020fe40007fe0200 */
[----:B------:R-:W-:Y:S02]  /*1c30*/  LOP3.LUT R11, R14, 0xffff, RZ, 0xc0, !PT ;  /* 0x0000ffff0e0b7812 */ /* 0x000fe400078ec0ff */
[----:B------:R-:W3:Y:S01]  /*1c40*/  LDG.E.U16 R14, desc[UR10][R4.64+0x88] ;  /* 0x0000880a040e7981 */ /* 0x000ee2000c1e1500 */
[----:B------:R-:W-:Y:S02]  /*1c50*/  SEL R9, R9, 0x3, !P2 ;  /* 0x0000000309097807 */ /* 0x000fe40005000000 */
[----:B------:R-:W-:-:S02]  /*1c60*/  ISETP.GE.U32.AND P6, PT, R8, R7, PT ;  /* 0x000000070800720c */ /* 0x000fc40003fc6070 */
[----:B------:R-:W-:Y:S02]  /*1c70*/  SEL R17, R17, 0xd, P1 ;  /* 0x0000000d11117807 */ /* 0x000fe40000800000 */
[----:B------:R-:W-:Y:S02]  /*1c80*/  SEL R9, R9, RZ, !P6 ;  /* 0x000000ff09097207 */ /* 0x000fe40007000000 */
[----:B------:R-:W-:Y:S02]  /*1c90*/  VIMNMX.U16x2 R60, PT, PT, R10, R22, !PT ;  /* 0x000000160a3c7248 */ /* 0x000fe40007fe0200 */
[----:B------:R-:W-:Y:S02]  /*1ca0*/  ISETP.GE.U32.AND P1, PT, R26, R15, PT ;  /* 0x0000000f1a00720c */ /* 0x000fe40003f26070 */
[----:B------:R-:W-:Y:S01]  /*1cb0*/  VIMNMX.U16x2 R58, PT, PT, R56, R60, !PT ;  /* 0x0000003c383a7248 */ /* 0x000fe20007fe0200 */
[----:B------:R-:W5:Y:S01]  /*1cc0*/  LDG.E.U16 R26, desc[UR10][R4.64+0xa0] ;  /* 0x0000a00a041a7981 */ /* 0x000f62000c1e1500 */
[----:B------:R-:W-:-:S02]  /*1cd0*/  SEL R9, R9, 0x1, !P3 ;  /* 0x0000000109097807 */ /* 0x000fc40005800000 */
[----:B------:R-:W-:Y:S02]  /*1ce0*/  SEL R17, R17, 0xd, !P4 ;  /* 0x0000000d11117807 */ /* 0x000fe40006000000 */
[----:B------:R-:W-:Y:S02]  /*1cf0*/  VIMNMX.U16x2 R52, PT, PT, R54, R58, !PT ;  /* 0x0000003a36347248 */ /* 0x000fe40007fe0200 */
[----:B------:R-:W-:Y:S02]  /*1d00*/  ISETP.GE.U32.AND P4, PT, R16, R11, PT ;  /* 0x0000000b1000720c */ /* 0x000fe40003f86070 */
[----:B------:R-:W-:Y:S01]  /*1d10*/  SEL R9, R9, 0x2, !P1 ;  /* 0x0000000209097807 */ /* 0x000fe20004800000 */
[----:B------:R-:W5:Y:S01]  /*1d20*/  LDG.E.U16 R16, desc[UR10][R4.64+0x9e] ;  /* 0x00009e0a04107981 */ /* 0x000f62000c1e1500 */
[----:B------:R-:W-:Y:S02]  /*1d30*/  LOP3.LUT R11, R22, 0xffff, RZ, 0xc0, !PT ;  /* 0x0000ffff160b7812 */ /* 0x000fe400078ec0ff */
[----:B------:R-:W-:-:S02]  /*1d40*/  VIMNMX.U16x2 R30, PT, PT, R50, R52, !PT ;  /* 0x00000034321e7248 */ /* 0x000fc40007fe0200 */
[----:B------:R-:W-:Y:S02]  /*1d50*/  SEL R9, R9, 0x3, !P4 ;  /* 0x0000000309097807 */ /* 0x000fe40006000000 */
[----:B------:R-:W-:-:S04]  /*1d60*/  ISETP.GE.U32.AND P6, PT, R10, R11, PT ;  /* 0x0000000b0a00720c */ /* 0x000fc80003fc6070 */
[----:B------:R-:W-:Y:S02]  /*1d70*/  SEL R9, R9, RZ, !P6 ;  /* 0x000000ff09097207 */ /* 0x000fe40007000000 */
[----:B------:R-:W-:Y:S02]  /*1d80*/  ISETP.NE.AND P6, PT, R19, RZ, PT ;  /* 0x000000ff1300720c */ /* 0x000fe40003fc5270 */
[----:B------:R-:W-:Y:S02]  /*1d90*/  ISETP.LT.U32.AND P5, PT, R6, R3, !P5 ;  /* 0x000000030600720c */ /* 0x000fe40006fa1070 */
[----:B------:R-:W-:Y:S02]  /*1da0*/  LOP3.LUT R3, R60, 0xffff, RZ, 0xc0, !PT ;  /* 0x0000ffff3c037812 */ /* 0x000fe400078ec0ff */
[----:B------:R-:W-:Y:S02]  /*1db0*/  SEL R17, R17, 0xd, !P6 ;  /* 0x0000000d11117807 */ /* 0x000fe40007000000 */
[----:B------:R-:W-:-:S02]  /*1dc0*/  ISETP.GE.U32.AND P6, PT, R56, R3, PT ;  /* 0x000000033800720c */ /* 0x000fc40003fc6070 */
[----:B------:R-:W-:Y:S02]  /*1dd0*/  SEL R17, R17, 0xe, P5 ;  /* 0x0000000e11117807 */ /* 0x000fe40002800000 */
[----:B------:R-:W-:Y:S02]  /*1de0*/  LOP3.LUT R3, R58, 0xffff, RZ, 0xc0, !PT ;  /* 0x0000ffff3a037812 */ /* 0x000fe400078ec0ff */
[----:B------:R-:W-:Y:S02]  /*1df0*/  SEL R17, R17, 0xe, !P2 ;  /* 0x0000000e11117807 */ /* 0x000fe40005000000 */
[----:B------:R-:W-:Y:S02]  /*1e00*/  ISETP.LT.U32.AND P5, PT, R10, R11, !P6 ;  /* 0x0000000b0a00720c */ /* 0x000fe400077a1070 */
[----:B------:R-:W-:Y:S02]  /*1e10*/  ISETP.GE.U32.AND P2, PT, R54, R3, PT ;  /* 0x000000033600720c */ /* 0x000fe40003f46070 */
[----:B------:R-:W-:-:S02]  /*1e20*/  LOP3.LUT R3, R52, 0xffff, RZ, 0xc0, !PT ;  /* 0x0000ffff34037812 */ /* 0x000fc400078ec0ff */
[----:B------:R-:W-:Y:S02]  /*1e30*/  SEL R9, R9, 0x1, !P6 ;  /* 0x0000000109097807 */ /* 0x000fe40007000000 */
[----:B------:R-:W-:Y:S02]  /*1e40*/  ISETP.LT.U32.AND P3, PT, R8, R7, !P3 ;  /* 0x000000070800720c */ /* 0x000fe40005f61070 */
[----:B------:R-:W-:Y:S02]  /*1e50*/  P2R R11, PR, RZ, 0x20 ;  /* 0x00000020ff0b7803 */ /* 0x000fe40000000000 */
[----:B------:R-:W-:Y:S02]  /*1e60*/  SEL R17, R17, 0xe, !P0 ;  /* 0x0000000e11117807 */ /* 0x000fe40004000000 */
[----:B------:R-:W-:Y:S02]  /*1e70*/  ISETP.GE.U32.AND P5, PT, R50, R3, PT ;  /* 0x000000033200720c */ /* 0x000fe40003fa6070 */
[----:B------:R-:W-:-:S02]  /*1e80*/  SEL R9, R9, 0x2, !P2 ;  /* 0x0000000209097807 */ /* 0x000fc40005000000 */
[----:B------:R-:W-:Y:S02]  /*1e90*/  LOP3.LUT R3, R30, 0xffff, RZ, 0xc0, !PT ;  /* 0x0000ffff1e037812 */ /* 0x000fe400078ec0ff */
[----:B------:R-:W-:Y:S02]  /*1ea0*/  SEL R17, R17, 0xf, P3 ;  /* 0x0000000f11117807 */ /* 0x000fe40001800000 */
[----:B------:R-:W-:Y:S02]  /*1eb0*/  SEL R9, R9, 0x3, !P5 ;  /* 0x0000000309097807 */ /* 0x000fe40006800000 */
[----:B------:R-:W-:Y:S02]  /*1ec0*/  SEL R17, R17, 0xf, !P4 ;  /* 0x0000000f11117807 */ /* 0x000fe40006000000 */
[----:B------:R-:W-:Y:S02]  /*1ed0*/  ISETP.NE.AND P6, PT, R11, RZ, PT ;  /* 0x000000ff0b00720c */ /* 0x000fe40003fc5270 */
[----:B------:R-:W-:-:S04]  /*1ee0*/  SEL R17, R17, 0xf, !P1 ;  /* 0x0000000f11117807 */ /* 0x000fc80004800000 */
[----:B------:R-:W-:-:S04]  /*1ef0*/  SEL R17, R17, 0x10, P6 ;  /* 0x0000001011117807 */ /* 0x000fc80003000000 */
[----:B------:R-:W-:-:S04]  /*1f00*/  SEL R17, R17, 0x10, !P5 ;  /* 0x0000001011117807 */ /* 0x000fc80006800000 */
[----:B------:R-:W-:Y:S02]  /*1f10*/  SEL R17, R17, 0x10, !P2 ;  /* 0x0000001011117807 */ /* 0x000fe40005000000 */
[C---:B---3--:R-:W-:Y:S02]  /*1f20*/  VIMNMX.U16x2 R48, PT, PT, R14.reuse, R30, !PT ;  /* 0x0000001e0e307248 */ /* 0x048fe40007fe0200 */
[----:B------:R-:W-:Y:S01]  /*1f30*/  ISETP.GE.U32.AND P3, PT, R14, R3, PT ;  /* 0x000000030e00720c */ /* 0x000fe20003f66070 */
[----:B------:R-:W3:Y:S01]  /*1f40*/  LDG.E.U16 R30, desc[UR10][R4.64+0x10c] ;  /* 0x00010c0a041e7981 */ /* 0x000ee2000c1e1500 */
[----:B------:R-:W-:-:S04]  /*1f50*/  VIMNMX.U16x2 R44, PT, PT, R46, R48, !PT ;  /* 0x000000302e2c7248 */ /* 0x000fc80007fe0200 */
[----:B------:R-:W-:-:S04]  /*1f60*/  VIMNMX.U16x2 R22, PT, PT, R42, R44, !PT ;  /* 0x0000002c2a167248 */ /* 0x000fc80007fe0200 */
[----:B------:R-:W-:-:S04]  /*1f70*/  VIMNMX.U16x2 R15, PT, PT, R40, R22, !PT ;  /* 0x00000016280f7248 */ /* 0x000fc80007fe0200 */
[----:B------:R-:W-:Y:S02]  /*1f80*/  PRMT R6, R15, 0x7610, R6 ;  /* 0x000076100f067816 */ /* 0x000fe40000000006 */
[----:B------:R-:W-:Y:S02]  /*1f90*/  LOP3.LUT R7, R48, 0xffff, RZ, 0xc0, !PT ;  /* 0x0000ffff30077812 */ /* 0x000fe400078ec0ff */
[----:B----4-:R-:W-:Y:S01]  /*1fa0*/  VIMNMX.U16x2 R8, PT, PT, R20, R6, !PT ;  /* 0x0000000614087248 */ /* 0x010fe20007fe0200 */
[----:B------:R-:W4:Y:S01]  /*1fb0*/  LDG.E.U16 R48, desc[UR10][R4.64+0xfa] ;  /* 0x0000fa0a04307981 */ /* 0x000f22000c1e1500 */
[----:B------:R-:W-:Y:S02]  /*1fc0*/  ISETP.GE.U32.AND P0, PT, R46, R7, PT ;  /* 0x000000072e00720c */ /* 0x000fe40003f06070 */
[----:B------:R-:W-:Y:S02]  /*1fd0*/  VIMNMX.U16x2 R10, PT, PT, R38, R8, !PT ;  /* 0x00000008260a7248 */ /* 0x000fe40007fe0200 */
[----:B------:R-:W-:-:S02]  /*1fe0*/  ISETP.LT.U32.AND P4, PT, R14, R3, !P0 ;  /* 0x000000030e00720c */ /* 0x000fc40004781070 */
[----:B------:R-:W-:Y:S02]  /*1ff0*/  VIMNMX.U16x2 R7, PT, PT, R36, R10, !PT ;  /* 0x0000000a24077248 */ /* 0x000fe40007fe0200 */
[----:B------:R-:W-:Y:S02]  /*2000*/  LOP3.LUT R3, R44, 0xffff, RZ, 0xc0, !PT ;  /* 0x0000ffff2c037812 */ /* 0x000fe400078ec0ff */
[----:B------:R-:W-:Y:S02]  /*2010*/  SEL R9, R9, RZ, !P3 ;  /* 0x000000ff09097207 */ /* 0x000fe40005800000 */
[----:B------:R-:W-:Y:S02]  /*2020*/  PRMT R14, R7, 0x7610, R14 ;  /* 0x00007610070e7816 */ /* 0x000fe4000000000e */
[----:B------:R-:W-:Y:S02]  /*2030*/  LOP3.LUT R7, R22, 0xffff, RZ, 0xc0, !PT ;  /* 0x0000ffff16077812 */ /* 0x000fe400078ec0ff */
[----:B------:R-:W-:Y:S01]  /*2040*/  ISETP.GE.U32.AND P3, PT, R42, R3, PT ;  /* 0x000000032a00720c */ /* 0x000fe20003f66070 */
[----:B------:R-:W3:Y:S01]  /*2050*/  LDG.E.U16 R22, desc[UR10][R4.64+0xb4] ;  /* 0x0000b40a04167981 */ /* 0x000ee2000c1e1500 */
[----:B------:R-:W-:-:S02]  /*2060*/  SEL R9, R9, 0x1, !P0 ;  /* 0x0000000109097807 */ /* 0x000fc40004000000 */
[----:B------:R-:W-:Y:S02]  /*2070*/  ISETP.GE.U32.AND P0, PT, R40, R7, PT ;  /* 0x000000072800720c */ /* 0x000fe40003f06070 */
[----:B------:R-:W-:Y:S01]  /*2080*/  LOP3.LUT R7, R6, 0xffff, RZ, 0xc0, !PT ;  /* 0x0000ffff06077812 */ /* 0x000fe200078ec0ff */
[----:B------:R-:W4:Y:S01]  /*2090*/  LDG.E.U16 R40, desc[UR10][R4.64+0xfc] ;  /* 0x0000fc0a04287981 */ /* 0x000f22000c1e1500 */
[----:B------:R-:W-:Y:S02]  /*20a0*/  SEL R9, R9, 0x2, !P3 ;  /* 0x0000000209097807 */ /* 0x000fe40005800000 */
[----:B------:R-:W-:Y:S02]  /*20b0*/  VIMNMX.U16x2 R11, PT, PT, R34, R14, !PT ;  /* 0x0000000e220b7248 */ /* 0x000fe40007fe0200 */
[----:B------:R-:W-:Y:S02]  /*20c0*/  LOP3.LUT R3, R8, 0xffff, RZ, 0xc0, !PT ;  /* 0x0000ffff08037812 */ /* 0x000fe400078ec0ff */
[----:B------:R-:W-:-:S02]  /*20d0*/  SEL R9, R9, 0x3, !P0 ;  /* 0x0000000309097807 */ /* 0x000fc40004000000 */
[----:B------:R-:W-:Y:S02]  /*20e0*/  ISETP.GE.U32.AND P1, PT, R20, R7, PT ;  /* 0x000000071400720c */ /* 0x000fe40003f26070 */
[----:B------:R-:W-:Y:S02]  /*20f0*/  PRMT R6, R11, 0x7610, R6 ;  /* 0x000076100b067816 */ /* 0x000fe40000000006 */
[----:B------:R-:W-:Y:S02]  /*2100*/  LOP3.LUT R11, R10, 0xffff, RZ, 0xc0, !PT ;  /* 0x0000ffff0a0b7812 */ /* 0x000fe400078ec0ff */
[----:B------:R-:W-:Y:S02]  /*2110*/  ISETP.GE.U32.AND P6, PT, R38, R3, PT ;  /* 0x000000032600720c */ /* 0x000fe40003fc6070 */
[----:B------:R-:W-:Y:S01]  /*2120*/  SEL R9, R9, RZ, !P1 ;  /* 0x000000ff09097207 */ /* 0x000fe20004800000 */
[----:B------:R-:W4:Y:S01]  /*2130*/  LDG.E.U16 R38, desc[UR10][R4.64+0x102] ;  /* 0x0001020a04267981 */ /* 0x000f22000c1e1500 */
[----:B------:R-:W-:-:S02]  /*2140*/  ISETP.GE.U32.AND P1, PT, R36, R11, PT ;  /* 0x0000000b2400720c */ /* 0x000fc40003f26070 */
[----:B------:R-:W-:Y:S01]  /*2150*/  LOP3.LUT R3, R14, 0xffff, RZ, 0xc0, !PT ;  /* 0x0000ffff0e037812 */ /* 0x000fe200078ec0ff */
[----:B------:R-:W4:Y:S01]  /*2160*/  LDG.E.U16 R36, desc[UR10][R4.64+0x106] ;  /* 0x0001060a04247981 */ /* 0x000f22000c1e1500 */
[----:B------:R-:W-:Y:S02]  /*2170*/  SEL R9, R9, 0x1, !P6 ;  /* 0x0000000109097807 */ /* 0x000fe40007000000 */
[----:B------:R-:W-:Y:S01]  /*2180*/  ISETP.GE.U32.AND P5, PT, R34, R3, PT ;  /* 0x000000032200720c */ /* 0x000fe20003fa6070 */
[----:B------:R-:W3:Y:S01]  /*2190*/  LDG.E.U16 R14, desc[UR10][R4.64+0xa2] ;  /* 0x0000a20a040e7981 */ /* 0x000ee2000c1e1500 */
[----:B------:R-:W-:Y:S02]  /*21a0*/  SEL R9, R9, 0x2, !P1 ;  /* 0x0000000209097807 */ /* 0x000fe40004800000 */
[----:B------:R-:W-:Y:S01]  /*21b0*/  LOP3.LUT R11, R6, 0xffff, RZ, 0xc0, !PT ;  /* 0x0000ffff060b7812 */ /* 0x000fe200078ec0ff */
[----:B------:R-:W4:Y:S01]  /*21c0*/  LDG.E.U16 R34, desc[UR10][R4.64+0x104] ;  /* 0x0001040a04227981 */ /* 0x000f22000c1e1500 */
[----:B------:R-:W-:-:S02]  /*21d0*/  VIMNMX.U16x2 R8, PT, PT, R28, R6, !PT ;  /* 0x000000061c087248 */ /* 0x000fc40007fe0200 */
[----:B------:R-:W-:Y:S02]  /*21e0*/  SEL R9, R9, 0x3, !P5 ;  /* 0x0000000309097807 */ /* 0x000fe40006800000 */
[----:B------:R-:W-:Y:S02]  /*21f0*/  ISETP.GE.U32.AND P2, PT, R28, R11, PT ;  /* 0x0000000b1c00720c */ /* 0x000fe40003f46070 */
[----:B------:R-:W-:Y:S02]  /*2200*/  LOP3.LUT R3, R8, 0xffff, RZ, 0xc0, !PT ;  /* 0x0000ffff08037812 */ /* 0x000fe400078ec0ff */
[----:B------:R-:W-:Y:S02]  /*2210*/  SEL R9, R9, RZ, !P2 ;  /* 0x000000ff09097207 */ /* 0x000fe40005000000 */
[C---:B--2---:R-:W-:Y:S02]  /*2220*/  VIMNMX.U16x2 R10, PT, PT, R18.reuse, R8, !PT ;  /* 0x00000008120a7248 */ /* 0x044fe40007fe0200 */
[----:B------:R-:W-:Y:S01]  /*2230*/  ISETP.GE.U32.AND P2, PT, R18, R3, PT ;  /* 0x000000031200720c */ /* 0x000fe20003f46070 */
[----:B------:R-:W2:Y:S04]  /*2240*/  LDG.E.U16 R8, desc[UR10][R4.64+0xa6] ;  /* 0x0000a60a04087981 */ /* 0x000ea8000c1e1500 */
[----:B------:R-:W4:Y:S01]  /*2250*/  LDG.E.U16 R18, desc[UR10][R4.64+0xa4] ;  /* 0x0000a40a04127981 */ /* 0x000f22000c1e1500 */
[----:B------:R-:W-:-:S02]  /*2260*/  VIMNMX.U16x2 R6, PT, PT, R32, R10, !PT ;  /* 0x0000000a20067248 */ /* 0x000fc40007fe0200 */
[----:B------:R-:W-:Y:S02]  /*2270*/  SEL R17, R17, 0x11, P4 ;  /* 0x0000001111117807 */ /* 0x000fe40002000000 */
[----:B------:R-:W-:Y:S02]  /*2280*/  LOP3.LUT R15, R10, 0xffff, RZ, 0xc0, !PT ;  /* 0x0000ffff0a0f7812 */ /* 0x000fe400078ec0ff */
[----:B------:R-:W-:Y:S02]  /*2290*/  LOP3.LUT R3, R6, 0xffff, RZ, 0xc0, !PT ;  /* 0x0000ffff06037812 */ /* 0x000fe400078ec0ff */
[C---:B-----5:R-:W-:Y:S02]  /*22a0*/  VIMNMX.U16x2 R10, PT, PT, R16.reuse, R6, !PT ;  /* 0x00000006100a7248 */ /* 0x060fe40007fe0200 */
[----:B------:R-:W-:Y:S01]  /*22b0*/  SEL R17, R17, 0x11, !P0 ;  /* 0x0000001111117807 */ /* 0x000fe20004000000 */
[----:B------:R-:W5:Y:S01]  /*22c0*/  LDG.E.U16 R6, desc[UR10][R4.64+0xa8] ;  /* 0x0000a80a04067981 */ /* 0x000f62000c1e1500 */
[----:B------:R-:W-:-:S02]  /*22d0*/  ISETP.GE.U32.AND P0, PT, R16, R3, PT ;  /* 0x000000031000720c */ /* 0x000fc40003f06070 */
[----:B------:R-:W-:Y:S02]  /*22e0*/  LOP3.LUT R3, R10, 0xffff, RZ, 0xc0, !PT ;  /* 0x0000ffff0a037812 */ /* 0x000fe400078ec0ff */
[----:B------:R-:W-:Y:S02]  /*22f0*/  VIMNMX.U16x2 R10, PT, PT, R26, R10, !PT ;  /* 0x0000000a1a0a7248 */ /* 0x000fe40007fe0200 */
[----:B------:R-:W-:Y:S02]  /*2300*/  ISETP.GE.U32.AND P4, PT, R32, R15, PT ;  /* 0x0000000f2000720c */ /* 0x000fe40003f86070 */
[----:B------:R-:W-:Y:S01]  /*2310*/  ISETP.LT.U32.AND P6, PT, R20, R7, !P6 ;  /* 0x000000071400720c */ /* 0x000fe200077c1070 */
[----:B------:R-:W5:Y:S01]  /*2320*/  LDG.E.U16 R32, desc[UR10][R4.64+0x108] ;  /* 0x0001080a04207981 */ /* 0x000f62000c1e1500 */
[----:B------:R-:W-:-:S03]  /*2330*/  LOP3.LUT R7, R10, 0xffff, RZ, 0xc0, !PT ;  /* 0x0000ffff0a077812 */ /* 0x000fc600078ec0ff */
[----:B------:R-:W5:Y:S01]  /*2340*/  LDG.E.U16 R20, desc[UR10][R4.64+0xac] ;  /* 0x0000ac0a04147981 */ /* 0x000f62000c1e1500 */
[----:B------:R-:W-:Y:S02]  /*2350*/  SEL R17, R17, 0x11, !P3 ;  /* 0x0000001111117807 */ /* 0x000fe40005800000 */
[----:B---3--:R-:W-:-:S04]  /*2360*/  VIMNMX.U16x2 R16, PT, PT, R14, R10, !PT ;  /* 0x0000000a0e107248 */ /* 0x008fc80007fe0200 */
[----:B----4-:R-:W-:-:S04]  /*2370*/  VIMNMX.U16x2 R15, PT, PT, R18, R16, !PT ;  /* 0x00000010120f7248 */ /* 0x010fc80007fe0200 */
[----:B------:R-:W-:Y:S02]  /*2380*/  PRMT R10, R15, 0x7610, R10 ;  /* 0x000076100f0a7816 */ /* 0x000fe4000000000a */
[----:B------:R-:W-:Y:S02]  /*2390*/  LOP3.LUT R15, R16, 0xffff, RZ, 0xc0, !PT ;  /* 0x0000ffff100f7812 */ /* 0x000fe400078ec0ff */
[----:B------:R-:W3:Y:S01]  /*23a0*/  LDG.E.U16 R16, desc[UR10][R4.64+0xaa] ;  /* 0x0000aa0a04107981 */ /* 0x000ee2000c1e1500 */
[----:B------:R-:W-:Y:S02]  /*23b0*/  ISETP.GE.U32.AND P3, PT, R14, R7, PT ;  /* 0x000000070e00720c */ /* 0x000fe40003f66070 */
[----:B--2---:R-:W-:Y:S02]  /*23c0*/  VIMNMX.U16x2 R14, PT, PT, R8, R10, !PT ;  /* 0x0000000a080e7248 */ /* 0x004fe40007fe0200 */
[----:B------:R-:W-:Y:S02]  /*23d0*/  LOP3.LUT R7, R10, 0xffff, RZ, 0xc0, !PT ;  /* 0x0000ffff0a077812 */ /* 0x000fe400078ec0ff */
[----:B------:R-:W2:Y:S01]  /*23e0*/  LDG.E.U16 R10, desc[UR10][R4.64+0xae] ;  /* 0x0000ae0a040a7981 */ /* 0x000ea2000c1e1500 */
[----:B------:R-:W-:-:S02]  /*23f0*/  SEL R9, R9, 0x1, !P2 ;  /* 0x0000000109097807 */ /* 0x000fc40005000000 */
[----:B------:R-:W-:Y:S02]  /*2400*/  SEL R17, R17, 0x12, P6 ;  /* 0x0000001211117807 */ /* 0x000fe40003000000 */
[----:B------:R-:W-:Y:S02]  /*2410*/  SEL R9, R9, 0x2, !P4 ;  /* 0x0000000209097807 */ /* 0x000fe40006000000 */
[----:B------:R-:W-:Y:S02]  /*2420*/  P2R R19, PR, RZ, 0x10 ;  /* 0x00000010ff137803 */ /* 0x000fe40000000000 */
[----:B------:R-:W-:Y:S02]  /*2430*/  SEL R17, R17, 0x12, !P5 ;  /* 0x0000001211117807 */ /* 0x000fe40006800000 */
[----:B------:R-:W-:Y:S02]  /*2440*/  SEL R9, R9, 0x3, !P0 ;  /* 0x0000000309097807 */ /* 0x000fe40004000000 */
[----:B------:R-:W-:-:S02]  /*2450*/  ISETP.GE.U32.AND P4, PT, R26, R3, PT ;  /* 0x000000031a00720c */ /* 0x000fc40003f86070 */
[----:B------:R-:W-:Y:S02]  /*2460*/  ISETP.GE.U32.AND P5, PT, R8, R7, PT ;  /* 0x000000070800720c */ /* 0x000fe40003fa6070 */
[----:B------:R-:W-:Y:S01]  /*2470*/  LOP3.LUT R7, R14, 0xffff, RZ, 0xc0, !PT ;  /* 0x0000ffff0e077812 */ /* 0x000fe200078ec0ff */
[----:B------:R-:W4:Y:S01]  /*2480*/  LDG.E.U16 R8, desc[UR10][R4.64+0xb0] ;  /* 0x0000b00a04087981 */ /* 0x000f22000c1e1500 */
[----:B-----5:R-:W-:Y:S02]  /*2490*/  VIMNMX.U16x2 R14, PT, PT, R6, R14, !PT ;  /* 0x0000000e060e7248 */ /* 0x020fe40007fe0200 */
[----:B------:R-:W-:Y:S02]  /*24a0*/  SEL R9, R9, RZ, !P4 ;  /* 0x000000ff09097207 */ /* 0x000fe40006000000 */
[----:B------:R-:W-:Y:S02]  /*24b0*/  ISETP.GE.U32.AND P4, PT, R18, R15, PT ;  /* 0x0000000f1200720c */ /* 0x000fe40003f86070 */
[----:B------:R-:W-:-:S02]  /*24c0*/  ISETP.LT.U32.AND P2, PT, R28, R11, !P2 ;  /* 0x0000000b1c00720c */ /* 0x000fc40005741070 */
[----:B------:R-:W-:Y:S01]  /*24d0*/  LOP3.LUT R11, R14, 0xffff, RZ, 0xc0, !PT ;  /* 0x0000ffff0e0b7812 */ /* 0x000fe200078ec0ff */
[----:B------:R-:W5:Y:S01]  /*24e0*/  LDG.E.U16 R28, desc[UR10][R4.64+0xfe] ;  /* 0x0000fe0a041c7981 */ /* 0x000f62000c1e1500 */
[----:B------:R-:W-:Y:S02]  /*24f0*/  SEL R17, R17, 0x12, !P1 ;  /* 0x0000001211117807 */ /* 0x000fe40004800000 */
[----:B---3--:R-:W-:-:S04]  /*2500*/  VIMNMX.U16x2 R18, PT, PT, R16, R14, !PT ;  /* 0x0000000e10127248 */ /* 0x008fc80007fe0200 */
[----:B------:R-:W-:-:S04]  /*2510*/  VIMNMX.U16x2 R15, PT, PT, R20, R18, !PT ;  /* 0x00000012140f7248 */ /* 0x000fc80007fe0200 */
[----:B------:R-:W-:Y:S02]  /*2520*/  PRMT R14, R15, 0x7610, R14 ;  /* 0x000076100f0e7816 */ /* 0x000fe4000000000e */
[----:B------:R-:W-:Y:S02]  /*2530*/  LOP3.LUT R15, R18, 0xffff, RZ, 0xc0, !PT ;  /* 0x0000ffff120f7812 */ /* 0x000fe400078ec0ff */
[----:B------:R-:W3:Y:S01]  /*2540*/  LDG.E.U16 R18, desc[UR10][R4.64+0xb2] ;  /* 0x0000b20a04127981 */ /* 0x000ee2000c1e1500 */
[----:B------:R-:W-:Y:S02]  /*2550*/  ISETP.GE.U32.AND P1, PT, R16, R11, PT ;  /* 0x0000000b1000720c */ /* 0x000fe40003f26070 */
[----:B--2---:R-:W-:Y:S02]  /*2560*/  VIMNMX.U16x2 R16, PT, PT, R10, R14, !PT ;  /* 0x0000000e0a107248 */ /* 0x004fe40007fe0200 */
[----:B------:R-:W-:Y:S02]  /*2570*/  LOP3.LUT R11, R14, 0xffff, RZ, 0xc0, !PT ;  /* 0x0000ffff0e0b7812 */ /* 0x000fe400078ec0ff */
[----:B------:R-:W2:Y:S01]  /*2580*/  LDG.E.U16 R14, desc[UR10][R4.64+0xb6] ;  /* 0x0000b60a040e7981 */ /* 0x000ea2000c1e1500 */
[----:B------:R-:W-:-:S04]  /*2590*/  SEL R9, R9, 0x1, !P3 ;  /* 0x0000000109097807 */ /* 0x000fc80005800000 */
[----:B------:R-:W-:Y:S02]  /*25a0*/  SEL R9, R9, 0x2, !P4 ;  /* 0x0000000209097807 */ /* 0x000fe40006000000 */
[----:B------:R-:W-:Y:S02]  /*25b0*/  ISETP.GE.U32.AND P6, PT, R6, R7, PT ;  /* 0x000000070600720c */ /* 0x000fe40003fc6070 */
[----:B------:R-:W-:Y:S02]  /*25c0*/  SEL R9, R9, 0x3, !P5 ;  /* 0x0000000309097807 */ /* 0x000fe40006800000 */
[----:B------:R-:W-:Y:S02]  /*25d0*/  SEL R17, R17, 0x13, P2 ;  /* 0x0000001311117807 */ /* 0x000fe40001000000 */
[----:B------:R-:W-:Y:S02]  /*25e0*/  SEL R9, R9, RZ, !P6 ;  /* 0x000000ff09097207 */ /* 0x000fe40007000000 */
[----:B------:R-:W-:-:S02]  /*25f0*/  ISETP.GE.U32.AND P2, PT, R20, R15, PT ;  /* 0x0000000f1400720c */ /* 0x000fc40003f46070 */
[----:B------:R-:W-:Y:S02]  /*2600*/  SEL R9, R9, 0x1, !P1 ;  /* 0x0000000109097807 */ /* 0x000fe40004800000 */
[----:B------:R-:W-:Y:S02]  /*2610*/  SEL R17, R17, 0x13, !P0 ;  /* 0x0000001311117807 */ /* 0x000fe40004000000 */
[----:B------:R-:W-:Y:S02]  /*2620*/  ISETP.GE.U32.AND P0, PT, R10, R11, PT ;  /* 0x0000000b0a00720c */ /* 0x000fe40003f06070 */
[----:B------:R-:W-:Y:S02]  /*2630*/  SEL R10, R9, 0x2, !P2 ;  /* 0x00000002090a7807 */ /* 0x000fe40005000000 */
[----:B------:R-:W-:Y:S02]  /*2640*/  LOP3.LUT R9, R16, 0xffff, RZ, 0xc0, !PT ;  /* 0x0000ffff10097812 */ /* 0x000fe400078ec0ff */
[----:B----4-:R-:W-:-:S02]  /*2650*/  VIMNMX.U16x2 R16, PT, PT, R8, R16, !PT ;  /* 0x0000001008107248 */ /* 0x010fc40007fe0200 */
[----:B------:R-:W-:Y:S02]  /*2660*/  SEL R10, R10, 0x3, !P0 ;  /* 0x000000030a0a7807 */ /* 0x000fe40004000000 */
[----:B------:R-:W-:-:S04]  /*2670*/  ISETP.GE.U32.AND P6, PT, R8, R9, PT ;  /* 0x000000090800720c */ /* 0x000fc80003fc6070 */
[----:B------:R-:W-:Y:S02]  /*2680*/  SEL R11, R10, RZ, !P6 ;  /* 0x000000ff0a0b7207 */ /* 0x000fe40007000000 */
[----:B------:R-:W4:Y:S01]  /*2690*/  LDG.E.U16 R10, desc[UR10][R4.64+0xb8] ;  /* 0x0000b80a040a7981 */ /* 0x000f22000c1e1500 */
[----:B------:R-:W-:Y:S02]  /*26a0*/  ISETP.LT.U32.AND P6, PT, R26, R3, !P3 ;  /* 0x000000031a00720c */ /* 0x000fe40005fc1070 */
[----:B------:R-:W-:Y:S01]  /*26b0*/  LOP3.LUT R3, R16, 0xffff, RZ, 0xc0, !PT ;  /* 0x0000ffff10037812 */ /* 0x000fe200078ec0ff */
[----:B------:R-:W5:Y:S01]  /*26c0*/  LDG.E.U16 R26, desc[UR10][R4.64+0xbc] ;  /* 0x0000bc0a041a7981 */ /* 0x000f62000c1e1500 */
[----:B------:R-:W-:-:S04]  /*26d0*/  ISETP.NE.AND P3, PT, R19, RZ, PT ;  /* 0x000000ff1300720c */ /* 0x000fc80003f65270 */
        /* <DEDUP_REMOVED lines=10> */
[----:B------:R-:W-:-:S04]  /*2780*/  SEL R17, R17, 0x14, P6 ;  /* 0x0000001411117807 */ /* 0x000fc80003000000 */
[----:B------:R-:W-:Y:S02]  /*2790*/  SEL R17, R17, 0x14, !P5 ;  /* 0x0000001411117807 */ /* 0x000fe40006800000 */
[----:B------:R-:W-:Y:S02]  /*27a0*/  ISETP.GE.U32.AND P5, PT, R14, R3, PT ;  /* 0x000000030e00720c */ /* 0x000fe40003fa6070 */
[----:B------:R-:W-:Y:S01]  /*27b0*/  LOP3.LUT R3, R18, 0xffff, RZ, 0xc0, !PT ;  /* 0x0000ffff12037812 */ /* 0x000fe200078ec0ff */
[----:B------:R-:W2:Y:S01]  /*27c0*/  LDG.E.U16 R14, desc[UR10][R4.64+0xc0] ;  /* 0x0000c00a040e7981 */ /* 0x000ea2000c1e1500 */
[----:B------:R-:W-:Y:S02]  /*27d0*/  ISETP.GE.U32.AND P6, PT, R22, R15, PT ;  /* 0x0000000f1600720c */ /* 0x000fe40003fc6070 */
[----:B------:R-:W-:Y:S02]  /*27e0*/  ISETP.LT.U32.AND P1, PT, R6, R7, !P1 ;  /* 0x000000070600720c */ /* 0x000fe40004f21070 */
[----:B----4-:R-:W-:-:S04]  /*27f0*/  VIMNMX.U16x2 R18, PT, PT, R10, R18, !PT ;  /* 0x000000120a127248 */ /* 0x010fc80007fe0200 */
[----:B------:R-:W-:Y:S02]  /*2800*/  LOP3.LUT R7, R18, 0xffff, RZ, 0xc0, !PT ;  /* 0x0000ffff12077812 */ /* 0x000fe400078ec0ff */
[----:B------:R-:W-:-:S04]  /*2810*/  SEL R17, R17, 0x14, !P4 ;  /* 0x0000001411117807 */ /* 0x000fc80006000000 */
[----:B------:R-:W-:-:S04]  /*2820*/  SEL R17, R17, 0x15, P1 ;  /* 0x0000001511117807 */ /* 0x000fc80000800000 */
[----:B------:R-:W-:Y:S02]  /*2830*/  SEL R17, R17, 0x15, !P0 ;  /* 0x0000001511117807 */ /* 0x000fe40004000000 */
[----:B---3--:R-:W-:-:S04]  /*2840*/  VIMNMX.U16x2 R22, PT, PT, R20, R18, !PT ;  /* 0x0000001214167248 */ /* 0x008fc80007fe0200 */
[----:B-----5:R-:W-:Y:S02]  /*2850*/  VIMNMX.U16x2 R15, PT, PT, R26, R22, !PT ;  /* 0x000000161a0f7248 */ /* 0x020fe40007fe0200 */
[----:B------:R-:W-:Y:S02]  /*2860*/  ISETP.GE.U32.AND P4, PT, R20, R7, PT ;  /* 0x000000071400720c */ /* 0x000fe40003f86070 */
[----:B------:R-:W-:Y:S01]  /*2870*/  PRMT R6, R15, 0x7610, R6 ;  /* 0x000076100f067816 */ /* 0x000fe20000000006 */
[----:B------:R-:W3:Y:S01]  /*2880*/  LDG.E.U16 R20, desc[UR10][R4.64+0xc2] ;  /* 0x0000c20a04147981 */ /* 0x000ee2000c1e1500 */
[----:B------:R-:W-:-:S04]  /*2890*/  LOP3.LUT R15, R22, 0xffff, RZ, 0xc0, !PT ;  /* 0x0000ffff160f7812 */ /* 0x000fc800078ec0ff */
[----:B------:R-:W-:Y:S02]  /*28a0*/  ISETP.GE.U32.AND P1, PT, R26, R15, PT ;  /* 0x0000000f1a00720c */ /* 0x000fe40003f26070 */
[----:B------:R-:W4:Y:S01]  /*28b0*/  LDG.E.U16 R26, desc[UR10][R4.64+0xc4] ;  /* 0x0000c40a041a7981 */ /* 0x000f22000c1e1500 */
[----:B------:R-:W-:Y:S02]  /*28c0*/  LOP3.LUT R7, R6, 0xffff, RZ, 0xc0, !PT ;  /* 0x0000ffff06077812 */ /* 0x000fe400078ec0ff */
[C---:B--2---:R-:W-:Y:S02]  /*28d0*/  VIMNMX.U16x2 R18, PT, PT, R16.reuse, R6, !PT ;  /* 0x0000000610127248 */ /* 0x044fe40007fe0200 */
[----:B------:R-:W-:Y:S01]  /*28e0*/  ISETP.GE.U32.AND P0, PT, R16, R7, PT ;  /* 0x000000071000720c */ /* 0x000fe20003f06070 */
[----:B------:R-:W2:Y:S04]  /*28f0*/  LDG.E.U16 R6, desc[UR10][R4.64+0xc8] ;  /* 0x0000c80a04067981 */ /* 0x000ea8000c1e1500 */
[----:B------:R-:W5:Y:S01]  /*2900*/  LDG.E.U16 R16, desc[UR10][R4.64+0xc6] ;  /* 0x0000c60a04107981 */ /* 0x000f62000c1e1500 */
[----:B------:R-:W-:-:S04]  /*2910*/  SEL R11, R11, 0x1, !P3 ;  /* 0x000000010b0b7807 */ /* 0x000fc80005800000 */
[----:B------:R-:W-:Y:S02]  /*2920*/  SEL R11, R11, 0x2, !P6 ;  /* 0x000000020b0b7807 */ /* 0x000fe40007000000 */
[----:B------:R-:W-:Y:S02]  /*2930*/  P2R R19, PR, RZ, 0x40 ;  /* 0x00000040ff137803 */ /* 0x000fe40000000000 */
[----:B------:R-:W-:Y:S02]  /*2940*/  SEL R11, R11, 0x3, !P5 ;  /* 0x000000030b0b7807 */ /* 0x000fe40006800000 */
[----:B------:R-:W-:-:S04]  /*2950*/  ISETP.GE.U32.AND P6, PT, R10, R3, PT ;  /* 0x000000030a00720c */ /* 0x000fc80003fc6070 */
        /* <DEDUP_REMOVED lines=9> */
[----:B------:R-:W-:Y:S02]  /*29f0*/  LOP3.LUT R9, R18, 0xffff, RZ, 0xc0, !PT ;  /* 0x0000ffff12097812 */ /* 0x000fe400078ec0ff */
[----:B------:R-:W-:-:S04]  /*2a00*/  SEL R17, R17, 0x15, !P2 ;  /* 0x0000001511117807 */ /* 0x000fc80005000000 */
[----:B------:R-:W-:-:S04]  /*2a10*/  SEL R17, R17, 0x16, P6 ;  /* 0x0000001611117807 */ /* 0x000fc80003000000 */
[----:B------:R-:W-:Y:S02]  /*2a20*/  SEL R17, R17, 0x16, !P5 ;  /* 0x0000001611117807 */ /* 0x000fe40006800000 */
[C---:B---3--:R-:W-:Y:S02]  /*2a30*/  VIMNMX.U16x2 R22, PT, PT, R20.reuse, R18, !PT ;  /* 0x0000001214167248 */ /* 0x048fe40007fe0200 */
[----:B------:R-:W-:Y:S02]  /*2a40*/  ISETP.GE.U32.AND P3, PT, R20, R9, PT ;  /* 0x000000091400720c */ /* 0x000fe40003f66070 */
[----:B------:R-:W3:Y:S01]  /*2a50*/  LDG.E.U16 R20, desc[UR10][R4.64+0xca] ;  /* 0x0000ca0a04147981 */ /* 0x000ee2000c1e1500 */
        /* <DEDUP_REMOVED lines=12> */
[----:B------:R-:W-:Y:S02]  /*2b20*/  SEL R11, R11, 0x2, !P2 ;  /* 0x000000020b0b7807 */ /* 0x000fe40005000000 */
[C---:B--2---:R-:W-:Y:S02]  /*2b30*/  VIMNMX.U16x2 R18, PT, PT, R6.reuse, R18, !PT ;  /* 0x0000001206127248 */ /* 0x044fe40007fe0200 */
        /* <DEDUP_REMOVED lines=9> */
[C---:B---3--:R-:W-:Y:S02]  /*2bd0*/  VIMNMX.U16x2 R22, PT, PT, R20.reuse, R18, !PT ;  /* 0x0000001214167248 */ /* 0x048fe40007fe0200 */
        /* <DEDUP_REMOVED lines=111> */
[----:B------:R-:W-:Y:S02]  /*32d0*/  P2R R19, PR, RZ, 0x40 ;  /* 0x00000040ff137803 */ /* 0x000fe40000000000 */
[----:B------:R-:W-:Y:S02]  /*32e0*/  SEL R11, R11, 0x3, !P5 ;  /* 0x000000030b0b7807 */ /* 0x000fe40006800000 */
[----:B------:R-:W-:-:S04]  /*32f0*/  ISETP.GE.U32.AND P6, PT, R6, R3, PT ;  /* 0x000000030600720c */ /* 0x000fc80003fc6070 */
[----:B------:R-:W-:-:S04]  /*3300*/  SEL R11, R11, RZ, !P6 ;  /* 0x000000ff0b0b7207 */ /* 0x000fc80007000000 */
[----:B------:R-:W-:-:S04]  /*3310*/  SEL R11, R11, 0x1, !P3 ;  /* 0x000000010b0b7807 */ /* 0x000fc80005800000 */
[----:B------:R-:W-:Y:S02]  /*3320*/  SEL R7, R11, 0x2, !P2 ;  /* 0x000000020b077807 */ /* 0x000fe40005000000 */
[----:B------:R-:W-:Y:S02]  /*3330*/  LOP3.LUT R11, R18, 0xffff, RZ, 0xc0, !PT ;  /* 0x0000ffff120b7812 */ /* 0x000fe400078ec0ff */
[----:B------:R-:W-:Y:S02]  /*3340*/  VIMNMX.U16x2 R18, PT, PT, R8, R18, !PT ;  /* 0x0000001208127248 */ /* 0x000fe40007fe0200 */
[----:B------:R-:W-:Y:S02]  /*3350*/  ISETP.LT.U32.AND P1, PT, R14, R9, !P1 ;  /* 0x000000090e00720c */ /* 0x000fe40004f21070 */
[----:B------:R-:W-:Y:S02]  /*3360*/  LOP3.LUT R9, R18, 0xffff, RZ, 0xc0, !PT ;  /* 0x0000ffff12097812 */ /* 0x000fe400078ec0ff */
[----:B------:R-:W-:-:S04]  /*3370*/  SEL R17, R17, 0x1b, !P4 ;  /* 0x0000001b11117807 */ /* 0x000fc80006000000 */
[----:B------:R-:W-:-:S04]  /*3380*/  SEL R17, R17, 0x1c, P1 ;  /* 0x0000001c11117807 */ /* 0x000fc80000800000 */
[----:B------:R-:W-:Y:S02]  /*3390*/  SEL R17, R17, 0x1c, !P5 ;  /* 0x0000001c11117807 */ /* 0x000fe40006800000 */
[----:B------:R-:W-:Y:S02]  /*33a0*/  SEL R7, R7, 0x3, !P0 ;  /* 0x0000000307077807 */ /* 0x000fe40004000000 */
[----:B------:R-:W-:-:S04]  /*33b0*/  ISETP.GE.U32.AND P6, PT, R8, R11, PT ;  /* 0x0000000b0800720c */ /* 0x000fc80003fc6070 */
[----:B------:R-:W-:Y:S02]  /*33c0*/  SEL R7, R7, RZ, !P6 ;  /* 0x000000ff07077207 */ /* 0x000fe40007000000 */
[C---:B--2---:R-:W-:Y:S02]  /*33d0*/  VIMNMX.U16x2 R22, PT, PT, R20.reuse, R18, !PT ;  /* 0x0000001214167248 */ /* 0x044fe40007fe0200 */
[----:B------:R-:W-:Y:S01]  /*33e0*/  ISETP.GE.U32.AND P4, PT, R20, R9, PT ;  /* 0x000000091400720c */ /* 0x000fe20003f86070 */
[----:B------:R-:W2:Y:S04]  /*33f0*/  LDG.E.U16 R18, desc[UR10][R4.64+0x110] ;  /* 0x0001100a04127981 */ /* 0x000ea8000c1e1500 */
[----:B------:R-:W2:Y:S01]  /*3400*/  LDG.E.U16 R20, desc[UR10][R4.64+0x10a] ;  /* 0x00010a0a04147981 */ /* 0x000ea2000c1e1500 */
[----:B---3--:R-:W-:-:S04]  /*3410*/  VIMNMX.U16x2 R15, PT, PT, R26, R22, !PT ;  /* 0x000000161a0f7248 */ /* 0x008fc80007fe0200 */
[----:B------:R-:W-:-:S04]  /*3420*/  PRMT R14, R15, 0x7610, R14 ;  /* 0x000076100f0e7816 */ /* 0x000fc8000000000e */
[----:B------:R-:W-:Y:S02]  /*3430*/  LOP3.LUT R9, R14, 0xffff, RZ, 0xc0, !PT ;  /* 0x0000ffff0e097812 */ /* 0x000fe400078ec0ff */
[C---:B-----5:R-:W-:Y:S02]  /*3440*/  VIMNMX.U16x2 R42, PT, PT, R16.reuse, R14, !PT ;  /* 0x0000000e102a7248 */ /* 0x060fe40007fe0200 */
[----:B------:R-:W-:Y:S01]  /*3450*/  ISETP.GE.U32.AND P5, PT, R16, R9, PT ;  /* 0x000000091000720c */ /* 0x000fe20003fa6070 */
[----:B------:R-:W3:Y:S04]  /*3460*/  LDG.E.U16 R14, desc[UR10][R4.64+0x112] ;  /* 0x0001120a040e7981 */ /* 0x000ee8000c1e1500 */
[----:B------:R-:W5:Y:S01]  /*3470*/  LDG.E.U16 R16, desc[UR10][R4.64+0x100] ;  /* 0x0001000a04107981 */ /* 0x000f62000c1e1500 */
[----:B------:R-:W-:-:S03]  /*3480*/  LOP3.LUT R15, R22, 0xffff, RZ, 0xc0, !PT ;  /* 0x0000ffff160f7812 */ /* 0x000fc600078ec0ff */
[----:B------:R-:W3:Y:S01]  /*3490*/  LDG.E.U16 R22, desc[UR10][R4.64+0x10e] ;  /* 0x00010e0a04167981 */ /* 0x000ee2000c1e1500 */
[----:B------:R-:W-:Y:S02]  /*34a0*/  ISETP.GE.U32.AND P1, PT, R26, R15, PT ;  /* 0x0000000f1a00720c */ /* 0x000fe40003f26070 */
[----:B------:R-:W-:Y:S01]  /*34b0*/  SEL R7, R7, 0x1, !P4 ;  /* 0x0000000107077807 */ /* 0x000fe20006000000 */
[----:B------:R-:W3:Y:S01]  /*34c0*/  LDG.E.U16 R26, desc[UR10][R4.64+0x114] ;  /* 0x0001140a041a7981 */ /* 0x000ee2000c1e1500 */
[----:B------:R-:W-:Y:S02]  /*34d0*/  LOP3.LUT R15, R42, 0xffff, RZ, 0xc0, !PT ;  /* 0x0000ffff2a0f7812 */ /* 0x000fe400078ec0ff */
[----:B------:R-:W-:Y:S02]  /*34e0*/  SEL R7, R7, 0x2, !P1 ;  /* 0x0000000207077807 */ /* 0x000fe40004800000 */
[----:B----4-:R-:W-:Y:S02]  /*34f0*/  ISETP.GE.U32.AND P6, PT, R10, R15, PT ;  /* 0x0000000f0a00720c */ /* 0x010fe40003fc6070 */
[----:B------:R-:W-:-:S04]  /*3500*/  SEL R7, R7, 0x3, !P5 ;  /* 0x0000000307077807 */ /* 0x000fc80006800000 */
[----:B------:R-:W-:Y:S02]  /*3510*/  SEL R9, R7, RZ, !P6 ;  /* 0x000000ff07097207 */ /* 0x000fe40007000000 */
[----:B------:R-:W4:Y:S01]  /*3520*/  LDG.E.U16 R7, desc[UR10][R4.64+0x116] ;  /* 0x0001160a04077981 */ /* 0x000f22000c1e1500 */
[----:B------:R-:W-:-:S04]  /*3530*/  VIMNMX.U16x2 R56, PT, PT, R10, R42, !PT ;  /* 0x0000002a0a387248 */ /* 0x000fc80007fe0200 */
[----:B------:R-:W-:-:S04]  /*3540*/  VIMNMX.U16x2 R54, PT, PT, R48, R56, !PT ;  /* 0x0000003830367248 */ /* 0x000fc80007fe0200 */
[----:B------:R-:W-:Y:S02]  /*3550*/  VIMNMX.U16x2 R50, PT, PT, R40, R54, !PT ;  /* 0x0000003628327248 */ /* 0x000fe40007fe0200 */
[----:B------:R-:W-:Y:S02]  /*3560*/  ISETP.NE.AND P6, PT, R19, RZ, PT ;  /* 0x000000ff1300720c */ /* 0x000fe40003fc5270 */
[----:B------:R-:W-:Y:S02]  /*3570*/  VIMNMX.U16x2 R46, PT, PT, R28, R50, !PT ;  /* 0x000000321c2e7248 */ /* 0x000fe40007fe0200 */
[----:B------:R-:W-:Y:S02]  /*3580*/  ISETP.LT.U32.AND P3, PT, R6, R3, !P3 ;  /* 0x000000030600720c */ /* 0x000fe40005f61070 */
[----:B------:R-:W-:Y:S02]  /*3590*/  LOP3.LUT R3, R56, 0xffff, RZ, 0xc0, !PT ;  /* 0x0000ffff38037812 */ /* 0x000fe400078ec0ff */
[----:B------:R-:W-:-:S02]  /*35a0*/  SEL R17, R17, 0x1c, !P6 ;  /* 0x0000001c11117807 */ /* 0x000fc40007000000 */
[----:B------:R-:W-:Y:S02]  /*35b0*/  ISETP.LT.U32.AND P4, PT, R8, R11, !P4 ;  /* 0x0000000b0800720c */ /* 0x000fe40006781070 */
[----:B------:R-:W-:Y:S02]  /*35c0*/  ISETP.GE.U32.AND P6, PT, R48, R3, PT ;  /* 0x000000033000720c */ /* 0x000fe40003fc6070 */
[----:B------:R-:W-:Y:S02]  /*35d0*/  SEL R11, R17, 0x1d, P3 ;  /* 0x0000001d110b7807 */ /* 0x000fe40001800000 */
[----:B------:R-:W-:Y:S02]  /*35e0*/  ISETP.LT.U32.AND P3, PT, R10, R15, !P6 ;  /* 0x0000000f0a00720c */ /* 0x000fe40007761070 */
[----:B------:R-:W-:Y:S02]  /*35f0*/  SEL R15, R11, 0x1d, !P0 ;  /* 0x0000001d0b0f7807 */ /* 0x000fe40004000000 */
[----:B------:R-:W-:-:S02]  /*3600*/  LOP3.LUT R3, R54, 0xffff, RZ, 0xc0, !PT ;  /* 0x0000ffff36037812 */ /* 0x000fc400078ec0ff */
[----:B------:R-:W-:Y:S02]  /*3610*/  SEL R15, R15, 0x1d, !P2 ;  /* 0x0000001d0f0f7807 */ /* 0x000fe40005000000 */
[----:B------:R-:W-:Y:S02]  /*3620*/  ISETP.GE.U32.AND P0, PT, R40, R3, PT ;  /* 0x000000032800720c */ /* 0x000fe40003f06070 */
[----:B------:R-:W-:Y:S02]  /*3630*/  LOP3.LUT R3, R50, 0xffff, RZ, 0xc0, !PT ;  /* 0x0000ffff32037812 */ /* 0x000fe400078ec0ff */
[----:B------:R-:W-:Y:S02]  /*3640*/  SEL R15, R15, 0x1e, P4 ;  /* 0x0000001e0f0f7807 */ /* 0x000fe40002000000 */
[----:B------:R-:W-:Y:S02]  /*3650*/  ISETP.GE.U32.AND P2, PT, R28, R3, PT ;  /* 0x000000031c00720c */ /* 0x000fe40003f46070 */
[----:B------:R-:W-:-:S02]  /*3660*/  LOP3.LUT R3, R46, 0xffff, RZ, 0xc0, !PT ;  /* 0x0000ffff2e037812 */ /* 0x000fc400078ec0ff */
[----:B------:R-:W-:Y:S02]  /*3670*/  SEL R15, R15, 0x1e, !P5 ;  /* 0x0000001e0f0f7807 */ /* 0x000fe40006800000 */
[----:B------:R-:W-:Y:S02]  /*3680*/  SEL R9, R9, 0x1, !P6 ;  /* 0x0000000109097807 */ /* 0x000fe40007000000 */
[----:B------:R-:W-:Y:S02]  /*3690*/  SEL R15, R15, 0x1e, !P1 ;  /* 0x0000001e0f0f7807 */ /* 0x000fe40004800000 */
[----:B------:R-:W-:-:S04]  /*36a0*/  SEL R9, R9, 0x2, !P0 ;  /* 0x0000000209097807 */ /* 0x000fc80004000000 */
[----:B------:R-:W-:Y:S02]  /*36b0*/  SEL R9, R9, 0x3, !P2 ;  /* 0x0000000309097807 */ /* 0x000fe40005000000 */
[----:B-----5:R-:W-:-:S04]  /*36c0*/  VIMNMX.U16x2 R52, PT, PT, R16, R46, !PT ;  /* 0x0000002e10347248 */ /* 0x020fc80007fe0200 */
[----:B------:R-:W-:-:S04]  /*36d0*/  VIMNMX.U16x2 R42, PT, PT, R38, R52, !PT ;  /* 0x00000034262a7248 */ /* 0x000fc80007fe0200 */
[----:B------:R-:W-:-:S04]  /*36e0*/  VIMNMX.U16x2 R44, PT, PT, R34, R42, !PT ;  /* 0x0000002a222c7248 */ /* 0x000fc80007fe0200 */
[----:B------:R-:W-:Y:S02]  /*36f0*/  VIMNMX.U16x2 R19, PT, PT, R36, R44, !PT ;  /* 0x0000002c24137248 */ /* 0x000fe40007fe0200 */
[----:B------:R-:W-:Y:S02]  /*3700*/  LOP3.LUT R11, R52, 0xffff, RZ, 0xc0, !PT ;  /* 0x0000ffff340b7812 */ /* 0x000fe400078ec0ff */
[----:B------:R-:W-:Y:S02]  /*3710*/  PRMT R6, R19, 0x7610, R6 ;  /* 0x0000761013067816 */ /* 0x000fe40000000006 */
[----:B------:R-:W-:Y:S02]  /*3720*/  ISETP.GE.U32.AND P4, PT, R38, R11, PT ;  /* 0x0000000b2600720c */ /* 0x000fe40003f86070 */
[----:B------:R-:W-:Y:S02]  /*3730*/  VIMNMX.U16x2 R8, PT, PT, R32, R6, !PT ;  /* 0x0000000620087248 */ /* 0x000fe40007fe0200 */
[----:B------:R-:W-:-:S02]  /*3740*/  LOP3.LUT R11, R42, 0xffff, RZ, 0xc0, !PT ;  /* 0x0000ffff2a0b7812 */ /* 0x000fc400078ec0ff */
[----:B--2---:R-:W-:Y:S02]  /*3750*/  VIMNMX.U16x2 R10, PT, PT, R20, R8, !PT ;  /* 0x00000008140a7248 */ /* 0x004fe40007fe0200 */
[CC--:B------:R-:W-:Y:S02]  /*3760*/  ISETP.GE.U32.AND P6, PT, R16.reuse, R3.reuse, PT ;  /* 0x000000031000720c */ /* 0x0c0fe40003fc6070 */
[----:B------:R-:W-:Y:S02]  /*3770*/  ISETP.LT.U32.AND P5, PT, R16, R3, !P4 ;  /* 0x000000031000720c */ /* 0x000fe400067a1070 */
[----:B------:R-:W-:Y:S02]  /*3780*/  LOP3.LUT R3, R44, 0xffff, RZ, 0xc0, !PT ;  /* 0x0000ffff2c037812 */ /* 0x000fe400078ec0ff */
[----:B------:R-:W-:Y:S02]  /*3790*/  VIMNMX.U16x2 R28, PT, PT, R30, R10, !PT ;  /* 0x0000000a1e1c7248 */ /* 0x000fe40007fe0200 */
[----:B------:R-:W-:-:S02]  /*37a0*/  ISETP.GE.U32.AND P1, PT, R34, R11, PT ;  /* 0x0000000b2200720c */ /* 0x000fc40003f26070 */
[----:B------:R-:W-:Y:S02]  /*37b0*/  SEL R11, R15, 0x1f, P3 ;  /* 0x0000001f0f0b7807 */ /* 0x000fe40001800000 */
[----:B------:R-:W-:Y:S02]  /*37c0*/  ISETP.GE.U32.AND P3, PT, R36, R3, PT ;  /* 0x000000032400720c */ /* 0x000fe40003f66070 */
[----:B------:R-:W-:Y:S02]  /*37d0*/  LOP3.LUT R3, R8, 0xffff, RZ, 0xc0, !PT ;  /* 0x0000ffff08037812 */ /* 0x000fe400078ec0ff */
[----:B---3--:R-:W-:Y:S02]  /*37e0*/  VIMNMX.U16x2 R16, PT, PT, R22, R28, !PT ;  /* 0x0000001c16107248 */ /* 0x008fe40007fe0200 */
[----:B------:R-:W-:Y:S02]  /*37f0*/  SEL R11, R11, 0x1f, !P2 ;  /* 0x0000001f0b0b7807 */ /* 0x000fe40005000000 */
[----:B------:R-:W-:-:S02]  /*3800*/  ISETP.GE.U32.AND P2, PT, R20, R3, PT ;  /* 0x000000031400720c */ /* 0x000fc40003f46070 */
[----:B------:R-:W-:Y:S02]  /*3810*/  VIMNMX.U16x2 R8, PT, PT, R18, R16, !PT ;  /* 0x0000001012087248 */ /* 0x000fe40007fe0200 */
[----:B------:R-:W-:Y:S02]  /*3820*/  LOP3.LUT R3, R6, 0xffff, RZ, 0xc0, !PT ;  /* 0x0000ffff06037812 */ /* 0x000fe400078ec0ff */
[----:B------:R-:W-:Y:S02]  /*3830*/  SEL R6, R11, 0x1f, !P0 ;  /* 0x0000001f0b067807 */ /* 0x000fe40004000000 */
[----:B------:R-:W-:Y:S02]  /*3840*/  LOP3.LUT R11, R10, 0xffff, RZ, 0xc0, !PT ;  /* 0x0000ffff0a0b7812 */ /* 0x000fe400078ec0ff */
[----:B------:R-:W-:Y:S02]  /*3850*/  VIMNMX.U16x2 R15, PT, PT, R14, R8, !PT ;  /* 0x000000080e0f7248 */ /* 0x000fe40007fe0200 */
[----:B------:R-:W-:-:S02]  /*3860*/  SEL R9, R9, RZ, !P6 ;  /* 0x000000ff09097207 */ /* 0x000fc40007000000 */
[----:B------:R-:W-:Y:S02]  /*3870*/  SEL R10, R6, 0x20, P5 ;  /* 0x00000020060a7807 */ /* 0x000fe40002800000 */
[----:B------:R-:W-:Y:S02]  /*3880*/  PRMT R6, R15, 0x7610, R6 ;  /* 0x000076100f067816 */ /* 0x000fe40000000006 */
[----:B------:R-:W-:Y:S02]  /*3890*/  SEL R10, R10, 0x20, !P3 ;  /* 0x000000200a0a7807 */ /* 0x000fe40005800000 */
[----:B------:R-:W-:Y:S02]  /*38a0*/  SEL R9, R9, 0x1, !P4 ;  /* 0x0000000109097807 */ /* 0x000fe40006000000 */
[CC--:B------:R-:W-:Y:S02]  /*38b0*/  ISETP.GE.U32.AND P5, PT, R32.reuse, R3.reuse, PT ;  /* 0x000000032000720c */ /* 0x0c0fe40003fa6070 */
[----:B------:R-:W-:-:S02]  /*38c0*/  ISETP.LT.U32.AND P6, PT, R32, R3, !P2 ;  /* 0x000000032000720c */ /* 0x000fc400057c1070 */
[----:B------:R-:W-:Y:S02]  /*38d0*/  ISETP.GE.U32.AND P0, PT, R30, R11, PT ;  /* 0x0000000b1e00720c */ /* 0x000fe40003f06070 */
[----:B------:R-:W-:Y:S02]  /*38e0*/  LOP3.LUT R3, R28, 0xffff, RZ, 0xc0, !PT ;  /* 0x0000ffff1c037812 */ /* 0x000fe400078ec0ff */
[----:B------:R-:W-:Y:S02]  /*38f0*/  VIMNMX.U16x2 R11, PT, PT, R26, R6, !PT ;  /* 0x000000061a0b7248 */ /* 0x000fe40007fe0200 */
[----:B------:R-:W-:Y:S02]  /*3900*/  SEL R10, R10, 0x20, !P1 ;  /* 0x000000200a0a7807 */ /* 0x000fe40004800000 */
[----:B------:R-:W-:Y:S02]  /*3910*/  SEL R9, R9, 0x2, !P1 ;  /* 0x0000000209097807 */ /* 0x000fe40004800000 */
[----:B------:R-:W-:-:S02]  /*3920*/  ISETP.GE.U32.AND P1, PT, R22, R3, PT ;  /* 0x000000031600720c */ /* 0x000fc40003f26070 */
[----:B------:R-:W-:Y:S02]  /*3930*/  PRMT R3, R11, 0x7610, R3 ;  /* 0x000076100b037816 */ /* 0x000fe40000000003 */
[----:B------:R-:W-:Y:S02]  /*3940*/  SEL R10, R10, 0x21, P6 ;  /* 0x000000210a0a7807 */ /* 0x000fe40003000000 */
[----:B------:R-:W-:Y:S02]  /*3950*/  SEL R9, R9, 0x3, !P3 ;  /* 0x0000000309097807 */ /* 0x000fe40005800000 */
[----:B------:R-:W-:Y:S02]  /*3960*/  LOP3.LUT R11, R6, 0xffff, RZ, 0xc0, !PT ;  /* 0x0000ffff060b7812 */ /* 0x000fe400078ec0ff */
[----:B------:R-:W-:Y:S02]  /*3970*/  LOP3.LUT R6, R3, 0xffff, RZ, 0xc0, !PT ;  /* 0x0000ffff03067812 */ /* 0x000fe400078ec0ff */
[----:B------:R-:W-:-:S02]  /*3980*/  SEL R3, R10, 0x21, !P1 ;  /* 0x000000210a037807 */ /* 0x000fc40004800000 */
[----:B------:R-:W-:Y:S02]  /*3990*/  SEL R9, R9, RZ, !P5 ;  /* 0x000000ff09097207 */ /* 0x000fe40006800000 */
[----:B----4-:R-:W-:Y:S02]  /*39a0*/  ISETP.GE.U32.AND P3, PT, R7, R6, PT ;  /* 0x000000060700720c */ /* 0x010fe40003f66070 */
[----:B------:R-:W-:Y:S02]  /*39b0*/  SEL R6, R3, 0x21, !P0 ;  /* 0x0000002103067807 */ /* 0x000fe40004000000 */
[----:B------:R-:W-:Y:S02]  /*39c0*/  SEL R9, R9, 0x1, !P2 ;  /* 0x0000000109097807 */ /* 0x000fe40005000000 */
[----:B------:R-:W-:Y:S02]  /*39d0*/  ISETP.GE.U32.AND P4, PT, R26, R11, PT ;  /* 0x0000000b1a00720c */ /* 0x000fe40003f86070 */
[----:B------:R-:W-:-:S02]  /*39e0*/  LOP3.LUT R3, R16, 0xffff, RZ, 0xc0, !PT ;  /* 0x0000ffff10037812 */ /* 0x000fc400078ec0ff */
[----:B------:R-:W-:Y:S02]  /*39f0*/  LOP3.LUT R7, R8, 0xffff, RZ, 0xc0, !PT ;  /* 0x0000ffff08077812 */ /* 0x000fe400078ec0ff */
[----:B------:R-:W-:Y:S02]  /*3a00*/  SEL R6, R6, 0x22, !P3 ;  /* 0x0000002206067807 */ /* 0x000fe40005800000 */
[----:B------:R-:W-:Y:S02]  /*3a10*/  SEL R9, R9, 0x2, !P0 ;  /* 0x0000000209097807 */ /* 0x000fe40004000000 */
[----:B------:R-:W-:Y:S02]  /*3a20*/  ISETP.GE.U32.AND P0, PT, R18, R3, PT ;  /* 0x000000031200720c */ /* 0x000fe40003f06070 */
[----:B------:R-:W-:Y:S02]  /*3a30*/  ISETP.GE.U32.AND P2, PT, R14, R7, PT ;  /* 0x000000070e00720c */ /* 0x000fe40003f46070 */
[----:B------:R-:W-:-:S02]  /*3a40*/  SEL R6, R6, 0x22, !P4 ;  /* 0x0000002206067807 */ /* 0x000fc40006000000 */
[----:B------:R-:W-:Y:S02]  /*3a50*/  SEL R9, R9, 0x3, !P1 ;  /* 0x0000000309097807 */ /* 0x000fe40004800000 */
[----:B------:R-:W-:Y:S02]  /*3a60*/  SEL R6, R6, 0x22, !P2 ;  /* 0x0000002206067807 */ /* 0x000fe40005000000 */
[----:B------:R-:W-:Y:S02]  /*3a70*/  SEL R9, R9, RZ, !P0 ;  /* 0x000000ff09097207 */ /* 0x000fe40004000000 */
[----:B------:R-:W-:Y:S02]  /*3a80*/  SEL R6, R6, 0x22, !P0 ;  /* 0x0000002206067807 */ /* 0x000fe40004000000 */
[----:B------:R-:W-:Y:S02]  /*3a90*/  SEL R9, R9, 0x1, !P2 ;  /* 0x0000000109097807 */ /* 0x000fe40005000000 */
[----:B------:R-:W-:-:S02]  /*3aa0*/  LEA R4, P0, R6, R4, 0x3 ;  /* 0x0000000406047211 */ /* 0x000fc400078018ff */
[----:B------:R-:W-:Y:S02]  /*3ab0*/  SEL R9, R9, 0x2, !P4 ;  /* 0x0000000209097807 */ /* 0x000fe40006000000 */
[----:B------:R-:W-:Y:S02]  /*3ac0*/  LEA.HI.X R5, R6, R5, RZ, 0x3, P0 ;  /* 0x0000000506057211 */ /* 0x000fe400000f1cff */
[----:B------:R-:W-:-:S05]  /*3ad0*/  SEL R9, R9, 0x3, !P3 ;  /* 0x0000000309097807 */ /* 0x000fca0005800000 */
[----:B------:R-:W-:-:S06]  /*3ae0*/  IMAD.WIDE.U32 R4, R9, 0x2, R4 ;  /* 0x0000000209047825 */ /* 0x000fcc00078e0004 */
[----:B------:R-:W2:Y:S01]  /*3af0*/  LDG.E.U16 R4, desc[UR10][R4.64] ;  /* 0x0000000a04047981 */ /* 0x000ea2000c1e1500 */
[----:B------:R-:W-:Y:S01]  /*3b00*/  BSSY.RECONVERGENT B0, `(.L_x_4) ;  /* 0x0000651000007945 */ /* 0x000fe20003800200 */
[----:B--2---:R-:W-:-:S13]  /*3b10*/  ISETP.NE.AND P0, PT, R4, RZ, PT ;  /* 0x000000ff0400720c */ /* 0x004fda0003f05270 */
[----:B------:R-:W-:Y:S05]  /*3b20*/  @!P0 BRA `(.L_x_5) ;  /* 0x0000006400388947 */ /* 0x000fea0003800000 */
[----:B------:R-:W-:Y:S01]  /*3b30*/  BSSY.RECONVERGENT B1, `(.L_x_6) ;  /* 0x000000a000017945 */ /* 0x000fe20003800200 */
[----:B------:R-:W-:-:S07]  /*3b40*/  PRMT R3, RZ, 0x7610, R3 ;  /* 0x00007610ff037816 */ /* 0x000fce0000000003 */
.L_x_7:
[----:B------:R-:W-:-:S05]  /*3b50*/  LOP3.LUT R4, R3, 0xffff, RZ, 0xc0, !PT ;  /* 0x0000ffff03047812 */ /* 0x000fca00078ec0ff */
[----:B------:R-:W-:-:S05]  /*3b60*/  IMAD.IADD R8, R1, 0x1, R4 ;  /* 0x0000000101087824 */ /* 0x000fca00078e0204 */
[----:B------:R-:W2:Y:S01]  /*3b70*/  LDL.U8 R5, [R8] ;  /* 0x0000000008057983 */ /* 0x000ea20000100000 */
[----:B------:R-:W-:Y:S01]  /*3b80*/  ISETP.LT.U32.AND P1, PT, R4, 0x22, PT ;  /* 0x000000220400780c */ /* 0x000fe20003f21070 */
[----:B------:R-:W-:Y:S02]  /*3b90*/  VIADD R3, R3, 0x1 ;  /* 0x0000000103037836 */ /* 0x000fe40000000000 */
[----:B--2---:R0:W-:Y:S01]  /*3ba0*/  STL.U8 [R8+0x24], R5 ;  /* 0x0000240508007387 */ /* 0x0041e20000100000 */
[----:B------:R-:W-:-:S13]  /*3bb0*/  ISETP.NE.AND P0, PT, R5, RZ, PT ;  /* 0x000000ff0500720c */ /* 0x000fda0003f05270 */
[----:B0-----:R-:W-:Y:S05]  /*3bc0*/  @P0 BRA P1, `(.L_x_7) ;  /* 0xfffffffc00e00947 */ /* 0x001fea000083ffff */
[----:B------:R-:W-:Y:S05]  /*3bd0*/  BSYNC.RECONVERGENT B1 ;  /* 0x0000000000017941 */ /* 0x000fea0003800200 */
.L_x_6:
[----:B------:R-:W0:Y:S01]  /*3be0*/  LDS.U8 R7, [R9+UR6] ;  /* 0x0000000609077984 */ /* 0x000e220008000000 */
[----:B------:R-:W-:Y:S01]  /*3bf0*/  IMAD.IADD R6, R1, 0x1, R6 ;  /* 0x0000000101067824 */ /* 0x000fe200078e0206 */
[----:B------:R-:W-:Y:S01]  /*3c00*/  PRMT R3, RZ, 0x7610, R3 ;  /* 0x00007610ff037816 */ /* 0x000fe20000000003 */
[----:B------:R-:W-:Y:S01]  /*3c10*/  IMAD.MOV.U32 R5, RZ, RZ, 0x1 ;  /* 0x00000001ff057424 */ /* 0x000fe200078e00ff */
[----:B------:R1:W-:Y:S01]  /*3c20*/  STL.U8 [R1+0x47], RZ ;  /* 0x000047ff01007387 */ /* 0x0003e20000100000 */
[----:B------:R-:W-:-:S03]  /*3c30*/  PRMT R4, RZ, 0x7610, R4 ;  /* 0x00007610ff047816 */ /* 0x000fc60000000004 */
[----:B0-----:R1:W-:Y:S04]  /*3c40*/  STL.U8 [R6+0x24], R7 ;  /* 0x0000240706007387 */ /* 0x0013e80000100000 */
.L_x_25:
[----:B-1----:R-:W-:-:S05]  /*3c50*/  LOP3.LUT R6, R4, 0xffff, RZ, 0xc0, !PT ;  /* 0x0000ffff04067812 */ /* 0x002fca00078ec0ff */
[----:B------:R-:W-:-:S05]  /*3c60*/  IMAD.IADD R7, R1, 0x1, R6 ;  /* 0x0000000101077824 */ /* 0x000fca00078e0206 */
[----:B------:R-:W2:Y:S01]  /*3c70*/  LDL.U8 R6, [R7+0x24] ;  /* 0x0000240007067983 */ /* 0x000ea20000100000 */
[----:B------:R-:W-:Y:S03]  /*3c80*/  BSSY.RECONVERGENT B1, `(.L_x_8) ;  /* 0x0000027000017945 */ /* 0x000fe60003800200 */
[----:B0-2---:R0:W-:Y:S01]  /*3c90*/  STL.U8 [R1+0x48], R6 ;  /* 0x0000480601007387 */ /* 0x0051e20000100000 */
[----:B------:R-:W-:-:S13]  /*3ca0*/  ISETP.NE.AND P0, PT, R6, RZ, PT ;  /* 0x000000ff0600720c */ /* 0x000fda0003f05270 */
[----:B0-----:R-:W-:Y:S05]  /*3cb0*/  @!P0 BRA `(.L_x_9) ;  /* 0x00000000008c8947 */ /* 0x001fea0003800000 */
[----:B------:R-:W2:Y:S04]  /*3cc0*/  LDL.U8 R8, [R7+0x25] ;  /* 0x0000250007087983 */ /* 0x000ea80000100000 */
[----:B--2---:R0:W-:Y:S01]  /*3cd0*/  STL.U8 [R1+0x49], R8 ;  /* 0x0000490801007387 */ /* 0x0041e20000100000 */
        /* <DEDUP_REMOVED lines=26> */
[----:B------:R-:W2:Y:S02]  /*3e80*/  LDL.U8 R8, [R7+0x2c] ;  /* 0x00002c0007087983 */ /* 0x000ea40000100000 */
[----:B--2---:R-:W-:Y:S02]  /*3e90*/  ISETP.NE.AND P0, PT, R8, RZ, PT ;  /* 0x000000ff0800720c */ /* 0x004fe40003f05270 */
[----:B------:R0:W-:Y:S11]  /*3ea0*/  STL.U8 [R1+0x50], R8 ;  /* 0x0000500801007387 */ /* 0x0001f60000100000 */
[----:B------:R-:W2:Y:S01]  /*3eb0*/  @P0 LDL.U8 R2, [R7+0x2d] ;  /* 0x00002d0007020983 */ /* 0x000ea20000100000 */
[----:B------:R-:W-:-:S04]  /*3ec0*/  PRMT R0, RZ, 0x7610, R0 ;  /* 0x00007610ff007816 */ /* 0x000fc80000000000 */
[----:B------:R-:W-:Y:S01]  /*3ed0*/  @P0 PRMT R0, R8, 0x7610, R0 ;  /* 0x0000761008000816 */ /* 0x000fe20000000000 */
[----:B--2---:R0:W-:Y:S06]  /*3ee0*/  @P0 STL.U8 [R1+0x51], R2 ;  /* 0x0000510201000387 */ /* 0x0041ec0000100000 */
.L_x_9:
[----:B------:R-:W-:Y:S05]  /*3ef0*/  BSYNC.RECONVERGENT B1 ;  /* 0x0000000000017941 */ /* 0x000fea0003800200 */
.L_x_8:
[----:B------:R-:W2:Y:S04]  /*3f00*/  LDL.64 R18, [R1+0x48] ;  /* 0x0000480001127983 */ /* 0x000ea80000100a00 */
[----:B------:R-:W3:Y:S04]  /*3f10*/  LDL.U16 R10, [R1+0x50] ;  /* 0x00005000010a7983 */ /* 0x000ee80000100400 */
[----:B------:R-:W4:Y:S04]  /*3f20*/  LDL.U16 R14, [R1+0x4a] ;  /* 0x00004a00010e7983 */ /* 0x000f280000100400 */
[----:B------:R-:W4:Y:S04]  /*3f30*/  LDL.U16 R15, [R1+0x4c] ;  /* 0x00004c00010f7983 */ /* 0x000f280000100400 */
[----:B------:R-:W5:Y:S01]  /*3f40*/  LDL.U16 R47, [R1+0x4e] ;  /* 0x00004e00012f7983 */ /* 0x000f620000100400 */
[----:B0-----:R-:W-:-:S05]  /*3f50*/  LOP3.LUT R2, R2, 0xff, RZ, 0xc0, !PT ;  /* 0x000000ff02027812 */ /* 0x001fca00078ec0ff */
[----:B------:R-:W-:-:S03]  /*3f60*/  IMAD.WIDE.U32 R8, R2, 0x100, RZ ;  /* 0x0000010002087825 */ /* 0x000fc600078e00ff */
[----:B------:R-:W-:Y:S01]  /*3f70*/  LOP3.LUT R0, R8, 0xff, R0, 0xf8, !PT ;  /* 0x000000ff08007812 */ /* 0x000fe200078ef800 */
[----:B------:R0:W-:Y:S01]  /*3f80*/  STL.U8 [R1+0x52], RZ ;  /* 0x000052ff01007387 */ /* 0x0001e20000100000 */
[----:B------:R-:W-:Y:S01]  /*3f90*/  BSSY.RECONVERGENT B1, `(.L_x_10) ;  /* 0x00002b3000017945 */ /* 0x000fe20003800200 */
[----:B--2---:R-:W-:-:S04]  /*3fa0*/  IADD3 R11, P0, PT, R18, -0x21524111, RZ ;  /* 0xdeadbeef120b7810 */ /* 0x004fc80007f1e0ff */
[----:B------:R-:W-:Y:S02]  /*3fb0*/  IADD3.X R8, PT, PT, R19, -0x21524111, RZ, P0, !PT ;  /* 0xdeadbeef13087810 */ /* 0x000fe400007fe4ff */
[----:B------:R-:W-:Y:S02]  /*3fc0*/  LOP3.LUT R7, R0, R11, RZ, 0x3c, !PT ;  /* 0x0000000b00077212 */ /* 0x000fe400078e3cff */
[C---:B------:R-:W-:Y:S02]  /*3fd0*/  SHF.L.W.U32.HI R2, R8.reuse, 0xf, R11 ;  /* 0x0000000f08027819 */ /* 0x040fe40000010e0b */
[----:B------:R-:W-:Y:S02]  /*3fe0*/  LOP3.LUT R9, R8, 0xa000000, R9, 0x1e, !PT ;  /* 0x0a00000008097812 */ /* 0x000fe400078e1e09 */
[----:B------:R-:W-:Y:S02]  /*3ff0*/  SHF.L.W.U32.HI R0, R11, 0xf, R8 ;  /* 0x0000000f0b007819 */ /* 0x000fe40000010e08 */
[----:B------:R-:W-:-:S05]  /*4000*/  IADD3 R7, P0, PT, R2, R7, RZ ;  /* 0x0000000702077210 */ /* 0x000fca0007f1e0ff */
[----:B------:R-:W-:Y:S01]  /*4010*/  IMAD.X R8, R0, 0x1, R9, P0 ;  /* 0x0000000100087824 */ /* 0x000fe200000e0609 */
[----:B------:R-:W-:-:S04]  /*4020*/  LOP3.LUT R16, R7, 0x1549, RZ, 0x3c, !PT ;  /* 0x0000154907107812 */ /* 0x000fc800078e3cff */
[----:B------:R-:W-:Y:S02]  /*4030*/  SHF.L.W.U32.HI R11, R7, 0x14, R8 ;  /* 0x00000014070b7819 */ /* 0x000fe40000010e08 */
        /* <DEDUP_REMOVED lines=8> */
[----:B------:R-:W-:-:S04]  /*40c0*/  LOP3.LUT R26, R9, R2, RZ, 0x3c, !PT ;  /* 0x00000002091a7212 */ /* 0x000fc800078e3cff */
[----:B------:R-:W-:Y:S02]  /*40d0*/  SHF.L.W.U32.HI R21, R9, 0x13, R8 ;  /* 0x0000001309157819 */ /* 0x000fe40000010e08 */
[C---:B------:R-:W-:Y:S02]  /*40e0*/  LOP3.LUT R23, R8.reuse, R0, RZ, 0x3c, !PT ;  /* 0x0000000008177212 */ /* 0x040fe400078e3cff */
[----:B------:R-:W-:Y:S02]  /*40f0*/  SHF.L.W.U32.HI R2, R8, 0x13, R9 ;  /* 0x0000001308027819 */ /* 0x000fe40000010e09 */
[----:B------:R-:W-:Y:S01]  /*4100*/  IADD3 R26, P0, PT, R21, R26, RZ ;  /* 0x0000001a151a7210 */ /* 0x000fe20007f1e0ff */
[----:B------:R-:W-:-:S04]  /*4110*/  IMAD R25, R19, 0x5bd1e995, RZ ;  /* 0x5bd1e99513197824 */ /* 0x000fc800078e02ff */
[----:B------:R-:W-:Y:S01]  /*4120*/  IMAD.X R23, R2, 0x1, R23, P0 ;  /* 0x0000000102177824 */ /* 0x000fe200000e0617 */
[----:B------:R-:W-:Y:S01]  /*4130*/  LOP3.LUT R20, R26, R11, RZ, 0x3c, !PT ;  /* 0x0000000b1a147212 */ /* 0x000fe200078e3cff */
[----:B------:R-:W-:-:S03]  /*4140*/  IMAD.WIDE.U32 R8, R18, 0x5bd1e995, RZ ;  /* 0x5bd1e99512087825 */ /* 0x000fc600078e00ff */
[----:B------:R-:W-:Y:S01]  /*4150*/  SHF.L.W.U32.HI R27, R23, 0x1c, R26 ;  /* 0x0000001c171b7819 */ /* 0x000fe20000010e1a */
[----:B------:R-:W-:Y:S01]  /*4160*/  IMAD R25, R18, -0x395b586d, R25 ;  /* 0xc6a4a79312197824 */ /* 0x000fe200078e0219 */
[----:B------:R-:W-:Y:S02]  /*4170*/  SHF.L.W.U32.HI R26, R26, 0x1c, R23 ;  /* 0x0000001c1a1a7819 */ /* 0x000fe40000010e17 */
[----:B------:R-:W-:Y:S01]  /*4180*/  IADD3 R20, P0, PT, R27, R20, RZ ;  /* 0x000000141b147210 */ /* 0x000fe20007f1e0ff */
[----:B------:R-:W-:Y:S01]  /*4190*/  IMAD.IADD R0, R9, 0x1, R25 ;  /* 0x0000000109007824 */ /* 0x000fe200078e0219 */
[----:B------:R-:W-:-:S05]  /*41a0*/  LOP3.LUT R25, R23, R7, RZ, 0x3c, !PT ;  /* 0x0000000717197212 */ /* 0x000fca00078e3cff */
[----:B------:R-:W-:Y:S01]  /*41b0*/  IMAD.X R25, R26, 0x1, R25, P0 ;  /* 0x000000011a197824 */ /* 0x000fe200000e0619 */
[----:B------:R-:W-:Y:S02]  /*41c0*/  SHF.R.U32.HI R7, RZ, 0xf, R0 ;  /* 0x0000000fff077819 */ /* 0x000fe40000011600 */
[----:B------:R-:W-:Y:S02]  /*41d0*/  LOP3.LUT R17, R20, R17, RZ, 0x3c, !PT ;  /* 0x0000001114117212 */ /* 0x000fe400078e3cff */
[----:B------:R-:W-:Y:S02]  /*41e0*/  SHF.L.W.U32.HI R22, R25, 0x9, R20 ;  /* 0x0000000919167819 */ /* 0x000fe40000010e14 */
[----:B------:R-:W-:Y:S02]  /*41f0*/  LOP3.LUT R8, R7, R8, RZ, 0x3c, !PT ;  /* 0x0000000807087212 */ /* 0x000fe400078e3cff */
[----:B------:R-:W-:Y:S02]  /*4200*/  LOP3.LUT R16, R25, R16, RZ, 0x3c, !PT ;  /* 0x0000001019107212 */ /* 0x000fe400078e3cff */
[----:B------:R-:W-:-:S02]  /*4210*/  SHF.R.U64 R7, R18, 0x10, R19 ;  /* 0x0000001012077819 */ /* 0x000fc40000001213 */
[----:B------:R-:W-:Y:S02]  /*4220*/  SHF.L.W.U32.HI R25, R20, 0x9, R25 ;  /* 0x0000000914197819 */ /* 0x000fe40000010e19 */
[----:B------:R-:W-:Y:S01]  /*4230*/  IADD3 R30, P0, PT, R22, R17, RZ ;  /* 0x00000011161e7210 */ /* 0x000fe20007f1e0ff */
[----:B------:R-:W-:Y:S01]  /*4240*/  IMAD R9, R0, 0x5bd1e995, RZ ;  /* 0x5bd1e99500097824 */ /* 0x000fe200078e02ff */
[----:B---3--:R-:W-:-:S03]  /*4250*/  PRMT R0, R10, 0x5410, R7 ;  /* 0x000054100a007816 */ /* 0x008fc60000000007 */
[----:B------:R-:W-:Y:S01]  /*4260*/  IMAD.X R7, R25, 0x1, R16, P0 ;  /* 0x0000000119077824 */ /* 0x000fe200000e0610 */
[----:B------:R-:W-:Y:S02]  /*4270*/  LOP3.LUT R16, R30, R21, RZ, 0x3c, !PT ;  /* 0x000000151e107212 */ /* 0x000fe400078e3cff */
[----:B----4-:R-:W-:Y:S02]  /*4280*/  PRMT R20, R14, 0x5410, R15 ;  /* 0x000054100e147816 */ /* 0x010fe4000000000f */
[----:B------:R-:W-:Y:S01]  /*4290*/  SHF.L.W.U32.HI R11, R30, 0xf, R7 ;  /* 0x0000000f1e0b7819 */ /* 0x000fe20000010e07 */
[C---:B------:R-:W-:Y:S01]  /*42a0*/  IMAD R17, R8.reuse, -0x395b586d, R9 ;  /* 0xc6a4a79308117824 */ /* 0x040fe200078e0209 */
[----:B------:R-:W-:Y:S01]  /*42b0*/  LOP3.LUT R28, R7, R2, RZ, 0x3c, !PT ;  /* 0x00000002071c7212 */ /* 0x000fe200078e3cff */
[----:B------:R-:W-:Y:S01]  /*42c0*/  IMAD.WIDE.U32 R8, R8, 0x5bd1e995, RZ ;  /* 0x5bd1e99508087825 */ /* 0x000fe200078e00ff */
[----:B------:R-:W-:Y:S02]  /*42d0*/  IADD3 R2, P0, PT, R11, R16, RZ ;  /* 0x000000100b027210 */ /* 0x000fe40007f1e0ff */
[----:B-----5:R-:W-:-:S02]  /*42e0*/  PRMT R23, R47, 0x5410, R10 ;  /* 0x000054102f177816 */ /* 0x020fc4000000000a */
[----:B------:R-:W-:Y:S01]  /*42f0*/  IADD3 R16, P1, PT, R20, 0xa, RZ ;  /* 0x0000000a14107810 */ /* 0x000fe20007f3e0ff */
[----:B------:R-:W-:Y:S01]  /*4300*/  IMAD.IADD R9, R9, 0x1, R17 ;  /* 0x0000000109097824 */ /* 0x000fe200078e0211 */
[----:B------:R-:W-:-:S03]  /*4310*/  SHF.L.W.U32.HI R7, R7, 0xf, R30 ;  /* 0x0000000f07077819 */ /* 0x000fc60000010e1e */
[----:B------:R-:W-:Y:S01]  /*4320*/  IMAD.X R17, RZ, RZ, R23, P1 ;  /* 0x000000ffff117224 */ /* 0x000fe200008e0617 */
[----:B------:R-:W-:Y:S01]  /*4330*/  LOP3.LUT R9, R9, 0xc26e8bc1, RZ, 0x3c, !PT ;  /* 0xc26e8bc109097812 */ /* 0x000fe200078e3cff */
[----:B------:R-:W-:Y:S01]  /*4340*/  IMAD.X R21, R7, 0x1, R28, P0 ;  /* 0x0000000107157824 */ /* 0x000fe200000e061c */
[----:B------:R-:W-:Y:S02]  /*4350*/  LOP3.LUT R8, R8, 0x96330405, RZ, 0x3c, !PT ;  /* 0x9633040508087812 */ /* 0x000fe400078e3cff */
[----:B------:R-:W-:Y:S01]  /*4360*/  SHF.L.W.U32.HI R28, R17, 0x16, R16 ;  /* 0x00000016111c7819 */ /* 0x000fe20000010e10 */
[----:B------:R-:W-:Y:S01]  /*4370*/  IMAD R29, R9, 0x5bd1e995, RZ ;  /* 0x5bd1e995091d7824 */ /* 0x000fe200078e02ff */
[----:B------:R-:W-:Y:S01]  /*4380*/  LOP3.LUT R31, R2, R27, RZ, 0x3c, !PT ;  /* 0x0000001b021f7212 */ /* 0x000fe200078e3cff */
[----:B------:R-:W-:Y:S01]  /*4390*/  IMAD.U32 R36, R10, 0x10000, RZ ;  /* 0x000100000a247824 */ /* 0x000fe200078e00ff */
[----:B------:R-:W-:Y:S02]  /*43a0*/  SHF.L.W.U32.HI R27, R16, 0x16, R17 ;  /* 0x00000016101b7819 */ /* 0x000fe40000010e11 */
[----:B------:R-:W-:Y:S01]  /*43b0*/  LOP3.LUT R9, R28, R19, RZ, 0x3c, !PT ;  /* 0x000000131c097212 */ /* 0x000fe200078e3cff */
[C---:B------:R-:W-:Y:S01]  /*43c0*/  IMAD R29, R8.reuse, -0x395b586d, R29 ;  /* 0xc6a4a793081d7824 */ /* 0x040fe200078e021d */
[C---:B------:R-:W-:Y:S01]  /*43d0*/  LOP3.LUT R33, R21.reuse, R26, RZ, 0x3c, !PT ;  /* 0x0000001a15217212 */ /* 0x040fe200078e3cff */
[----:B------:R-:W-:Y:S01]  /*43e0*/  IMAD.WIDE.U32 R16, R8, 0x5bd1e995, RZ ;  /* 0x5bd1e99508107825 */ /* 0x000fe200078e00ff */
[----:B------:R-:W-:-:S02]  /*43f0*/  SHF.L.W.U32.HI R26, R21, 0x16, R2 ;  /* 0x00000016151a7819 */ /* 0x000fc40000010e02 */
[----:B------:R-:W-:Y:S01]  /*4400*/  LOP3.LUT R8, R27, R18, RZ, 0x3c, !PT ;  /* 0x000000121b087212 */ /* 0x000fe200078e3cff */
[----:B------:R-:W-:Y:S01]  /*4410*/  IMAD R9, R9, -0x14c7d297, RZ ;  /* 0xeb382d6909097824 */ /* 0x000fe200078e02ff */
[----:B------:R-:W-:Y:S02]  /*4420*/  SHF.L.W.U32.HI R2, R2, 0x16, R21 ;  /* 0x0000001602027819 */ /* 0x000fe40000010e15 */
[----:B------:R-:W-:Y:S01]  /*4430*/  SHF.R.U32.HI R21, RZ, 0x18, R36 ;  /* 0x00000018ff157819 */ /* 0x000fe20000011624 */
[----:B------:R-:W-:Y:S02]  /*4440*/  IMAD.IADD R17, R17, 0x1, R29 ;  /* 0x0000000111117824 */ /* 0x000fe400078e021d */
[C---:B------:R-:W-:Y:S01]  /*4450*/  IMAD R35, R8.reuse, -0x622015f8, R9 ;  /* 0x9ddfea0808237824 */ /* 0x040fe200078e0209 */
[----:B------:R-:W-:Y:S01]  /*4460*/  SHF.L.U64.HI R30, R21, 0x8, RZ ;  /* 0x00000008151e7819 */ /* 0x000fe200000102ff */
[----:B------:R-:W-:Y:S01]  /*4470*/  IMAD.WIDE.U32 R8, R8, -0x14c7d297, RZ ;  /* 0xeb382d6908087825 */ /* 0x000fe200078e00ff */
[----:B------:R-:W-:-:S02]  /*4480*/  PRMT R29, R10, 0x6540, R21 ;  /* 0x000065400a1d7816 */ /* 0x000fc40000000015 */
[----:B------:R-:W-:Y:S01]  /*4490*/  LOP3.LUT R17, R30, R17, RZ, 0x3c, !PT ;  /* 0x000000111e117212 */ /* 0x000fe200078e3cff */
[----:B------:R-:W-:Y:S01]  /*44a0*/  IMAD.IADD R9, R9, 0x1, R35 ;  /* 0x0000000109097824 */ /* 0x000fe200078e0223 */
[----:B------:R-:W-:Y:S02]  /*44b0*/  LOP3.LUT R16, R29, R16, RZ, 0x3c, !PT ;  /* 0x000000101d107212 */ /* 0x000fe400078e3cff */
[----:B------:R-:W-:Y:S01]  /*44c0*/  IADD3 R31, P0, PT, R2, R31, RZ ;  /* 0x0000001f021f7210 */ /* 0x000fe20007f1e0ff */
[----:B------:R-:W-:Y:S01]  /*44d0*/  IMAD R17, R17, 0x5bd1e995, RZ ;  /* 0x5bd1e99511117824 */ /* 0x000fe200078e02ff */
[----:B------:R-:W-:Y:S02]  /*44e0*/  LOP3.LUT R28, R28, R9, RZ, 0x3c, !PT ;  /* 0x000000091c1c7212 */ /* 0x000fe400078e3cff */
[----:B------:R-:W-:Y:S02]  /*44f0*/  SHF.R.U64 R32, R18, 0x18, R19 ;  /* 0x0000001812207819 */ /* 0x000fe40000001213 */
[----:B------:R-:W-:Y:S01]  /*4500*/  SHF.R.U32.HI R9, RZ, 0xf, R9 ;  /* 0x0000000fff097819 */ /* 0x000fe20000011609 */
[----:B------:R-:W-:Y:S01]  /*4510*/  IMAD R29, R16, -0x395b586d, R17 ;  /* 0xc6a4a793101d7824 */ /* 0x000fe200078e0211 */
[----:B------:R-:W-:Y:S01]  /*4520*/  PRMT R2, R21, 0x5410, R32 ;  /* 0x0000541015027816 */ /* 0x000fe20000000020 */
[----:B------:R-:W-:Y:S01]  /*4530*/  IMAD.X R26, R26, 0x1, R33, P0 ;  /* 0x000000011a1a7824 */ /* 0x000fe200000e0621 */
[----:B------:R-:W-:Y:S01]  /*4540*/  LOP3.LUT R27, R8, R27, R9, 0x96, !PT ;  /* 0x0000001b081b7212 */ /* 0x000fe200078e9609 */
[----:B------:R-:W-:Y:S01]  /*4550*/  IMAD.WIDE.U32 R16, R16, 0x5bd1e995, RZ ;  /* 0x5bd1e99510107825 */ /* 0x000fe200078e00ff */
[----:B------:R-:W-:-:S03]  /*4560*/  LOP3.LUT R32, R31, R22, RZ, 0x3c, !PT ;  /* 0x000000161f207212 */ /* 0x000fc600078e3cff */
[----:B------:R-:W-:Y:S01]  /*4570*/  IMAD R28, R28, -0x14c7d297, RZ ;  /* 0xeb382d691c1c7824 */ /* 0x000fe200078e02ff */
[----:B------:R-:W-:Y:S01]  /*4580*/  LOP3.LUT R25, R26, R25, RZ, 0x3c, !PT ;  /* 0x000000191a197212 */ /* 0x000fe200078e3cff */
[----:B------:R-:W-:Y:S01]  /*4590*/  IMAD.IADD R17, R17, 0x1, R29 ;  /* 0x0000000111117824 */ /* 0x000fe200078e021d */
[----:B------:R-:W-:Y:S01]  /*45a0*/  IADD3 R32, P0, PT, R32, R26, RZ ;  /* 0x0000001a20207210 */ /* 0x000fe20007f1e0ff */
[C---:B------:R-:W-:Y:S02]  /*45b0*/  IMAD R29, R27.reuse, -0x622015f8, R28 ;  /* 0x9ddfea081b1d7824 */ /* 0x040fe400078e021c */
[----:B------:R-:W-:Y:S01]  /*45c0*/  IMAD.WIDE.U32 R26, R27, -0x14c7d297, RZ ;  /* 0xeb382d691b1a7825 */ /* 0x000fe200078e00ff */
[----:B------:R-:W-:-:S03]  /*45d0*/  SHF.R.U32.HI R9, RZ, 0xf, R17 ;  /* 0x0000000fff097819 */ /* 0x000fc60000011611 */
[----:B------:R-:W-:Y:S02]  /*45e0*/  IMAD.IADD R22, R27, 0x1, R29 ;  /* 0x000000011b167824 */ /* 0x000fe400078e021d */
[----:B------:R-:W-:Y:S01]  /*45f0*/  IMAD.X R25, R25, 0x1, R31, P0 ;  /* 0x0000000119197824 */ /* 0x000fe200000e061f */
[----:B------:R-:W-:Y:S02]  /*4600*/  LOP3.LUT R30, R32, R11, RZ, 0x3c, !PT ;  /* 0x0000000b201e7212 */ /* 0x000fe400078e3cff */
[----:B------:R-:W-:Y:S02]  /*4610*/  LOP3.LUT R16, R9, R16, RZ, 0x3c, !PT ;  /* 0x0000001009107212 */ /* 0x000fe400078e3cff */
[----:B------:R-:W-:Y:S01]  /*4620*/  SHF.R.U32.HI R11, RZ, 0xf, R22 ;  /* 0x0000000fff0b7819 */ /* 0x000fe20000011616 */
[----:B------:R-:W-:Y:S01]  /*4630*/  IMAD R17, R17, 0x5bd1e995, RZ ;  /* 0x5bd1e99511117824 */ /* 0x000fe200078e02ff */
[C---:B------:R-:W-:Y:S02]  /*4640*/  SHF.L.W.U32.HI R9, R25.reuse, 0x19, R32 ;  /* 0x0000001919097819 */ /* 0x040fe40000010e20 */
[----:B------:R-:W-:-:S02]  /*4650*/  LOP3.LUT R28, R25, R7, RZ, 0x3c, !PT ;  /* 0x00000007191c7212 */ /* 0x000fc400078e3cff */
[----:B------:R-:W-:Y:S01]  /*4660*/  SHF.L.W.U32.HI R7, R32, 0x19, R25 ;  /* 0x0000001920077819 */ /* 0x000fe20000010e19 */
[----:B------:R-:W-:Y:S01]  /*4670*/  IMAD R25, R22, -0x14c7d297, RZ ;  /* 0xeb382d6916197824 */ /* 0x000fe200078e02ff */
[----:B------:R-:W-:Y:S02]  /*4680*/  LOP3.LUT R26, R11, R26, RZ, 0x3c, !PT ;  /* 0x0000001a0b1a7212 */ /* 0x000fe400078e3cff */
[----:B------:R-:W-:Y:S01]  /*4690*/  IADD3 R30, P0, PT, R9, R30, RZ ;  /* 0x0000001e091e7210 */ /* 0x000fe20007f1e0ff */
[C---:B------:R-:W-:Y:S02]  /*46a0*/  IMAD R9, R16.reuse, -0x395b586d, R17 ;  /* 0xc6a4a79310097824 */ /* 0x040fe400078e0211 */
[----:B------:R-:W-:Y:S01]  /*46b0*/  IMAD.WIDE.U32 R16, R16, 0x5bd1e995, RZ ;  /* 0x5bd1e99510107825 */ /* 0x000fe200078e00ff */
[----:B------:R-:W-:-:S03]  /*46c0*/  PRMT R22, R10, 0x8880, RZ ;  /* 0x000088800a167816 */ /* 0x000fc600000000ff */
[C---:B------:R-:W-:Y:S02]  /*46d0*/  IMAD R25, R26.reuse, -0x622015f8, R25 ;  /* 0x9ddfea081a197824 */ /* 0x040fe400078e0219 */
[----:B------:R-:W-:Y:S02]  /*46e0*/  IMAD.X R11, R7, 0x1, R28, P0 ;  /* 0x00000001070b7824 */ /* 0x000fe400000e061c */
[----:B------:R-:W-:Y:S01]  /*46f0*/  IMAD.WIDE.U32 R26, R26, -0x14c7d297, RZ ;  /* 0xeb382d691a1a7825 */ /* 0x000fe200078e00ff */
[----:B------:R-:W-:-:S03]  /*4700*/  SHF.R.U32.HI R33, RZ, 0x10, R19 ;  /* 0x00000010ff217819 */ /* 0x000fc60000011613 */
[----:B------:R-:W-:Y:S01]  /*4710*/  IMAD.IADD R9, R17, 0x1, R9 ;  /* 0x0000000111097824 */ /* 0x000fe200078e0209 */
[----:B------:R-:W-:Y:S01]  /*4720*/  SHF.L.W.U32.HI R28, R11, 0x1f, R30 ;  /* 0x0000001f0b1c7819 */ /* 0x000fe20000010e1e */
[----:B------:R-:W-:Y:S01]  /*4730*/  IMAD.IADD R34, R27, 0x1, R25 ;  /* 0x000000011b227824 */ /* 0x000fe200078e0219 */
[----:B------:R-:W-:Y:S02]  /*4740*/  LOP3.LUT R31, R26, R20, RZ, 0x3c, !PT ;  /* 0x000000141a1f7212 */ /* 0x000fe400078e3cff */
[C---:B------:R-:W-:Y:S02]  /*4750*/  SHF.R.U64 R45, R20.reuse, 0x8, RZ ;  /* 0x00000008142d7819 */ /* 0x040fe400000012ff */
[----:B------:R-:W-:Y:S01]  /*4760*/  SHF.R.U64 R50, R20, 0x18, R23 ;  /* 0x0000001814327819 */ /* 0x000fe20000001217 */
[----:B------:R-:W-:Y:S01]  /*4770*/  IMAD.MOV.U32 R20, RZ, RZ, R22 ;  /* 0x000000ffff147224 */ /* 0x000fe200078e0016 */
[----:B------:R-:W-:Y:S02]  /*4780*/  SHF.R.U32.HI R7, RZ, 0xf, R9 ;  /* 0x0000000fff077819 */ /* 0x000fe40000011609 */
[----:B------:R-:W-:-:S02]  /*4790*/  SHF.L.W.U32.HI R30, R30, 0x1f, R11 ;  /* 0x0000001f1e1e7819 */ /* 0x000fc40000010e0b */
[----:B------:R-:W-:Y:S02]  /*47a0*/  SHF.R.U32.HI R8, RZ, 0x8, R19 ;  /* 0x00000008ff087819 */ /* 0x000fe40000011613 */
[----:B------:R-:W-:Y:S02]  /*47b0*/  PRMT R33, R33, 0x5410, R33 ;  /* 0x0000541021217816 */ /* 0x000fe40000000021 */
[----:B------:R-:W-:Y:S02]  /*47c0*/  SHF.R.U64 R11, R18, 0x8, R19 ;  /* 0x00000008120b7819 */ /* 0x000fe40000001213 */
[----:B------:R-:W-:Y:S02]  /*47d0*/  SHF.R.U32.HI R48, RZ, 0x8, R23 ;  /* 0x00000008ff307819 */ /* 0x000fe40000011617 */
[----:B------:R-:W-:Y:S01]  /*47e0*/  LOP3.LUT R32, R7, R16, RZ, 0x3c, !PT ;  /* 0x0000001007207212 */ /* 0x000fe200078e3cff */
[----:B------:R-:W-:Y:S01]  /*47f0*/  IMAD.MOV.U32 R7, RZ, RZ, 0x1 ;  /* 0x00000001ff077424 */ /* 0x000fe200078e00ff */
[----:B------:R-:W-:-:S02]  /*4800*/  LOP3.LUT R34, R34, R23, RZ, 0x3c, !PT ;  /* 0x0000001722227212 */ /* 0x000fc400078e3cff */
[----:B------:R-:W-:Y:S02]  /*4810*/  PRMT R8, R18, 0x5410, R8 ;  /* 0x0000541012087816 */ /* 0x000fe40000000008 */
[----:B------:R-:W-:Y:S02]  /*4820*/  SHF.R.U32.HI R35, RZ, 0x18, R19 ;  /* 0x00000018ff237819 */ /* 0x000fe40000011613 */
[C---:B------:R-:W-:Y:S02]  /*4830*/  PRMT R26, R14.reuse, 0x7610, R26 ;  /* 0x000076100e1a7816 */ /* 0x040fe4000000001a */
[----:B------:R-:W-:Y:S02]  /*4840*/  PRMT R16, R14, 0x7610, R16 ;  /* 0x000076100e107816 */ /* 0x000fe40000000010 */
[C---:B------:R-:W-:Y:S02]  /*4850*/  PRMT R27, R15.reuse, 0x7610, R27 ;  /* 0x000076100f1b7816 */ /* 0x040fe4000000001b */
[----:B------:R-:W-:-:S02]  /*4860*/  PRMT R17, R15, 0x7610, R17 ;  /* 0x000076100f117816 */ /* 0x000fc40000000011 */
[C---:B------:R-:W-:Y:S02]  /*4870*/  PRMT R29, R47.reuse, 0x7610, R29 ;  /* 0x000076102f1d7816 */ /* 0x040fe4000000001d */
[----:B------:R-:W-:Y:S02]  /*4880*/  PRMT R51, R47, 0x7610, R51 ;  /* 0x000076102f337816 */ /* 0x000fe40000000033 */
[----:B------:R-:W-:Y:S02]  /*4890*/  PRMT R33, R11, 0x7610, R33 ;  /* 0x000076100b217816 */ /* 0x000fe40000000021 */
[--C-:B------:R-:W-:Y:S02]  /*48a0*/  SHF.R.S32.HI R22, RZ, 0x18, R36.reuse ;  /* 0x00000018ff167819 */ /* 0x100fe40000011424 */
[----:B------:R-:W-:Y:S02]  /*48b0*/  SHF.R.S32.HI R23, RZ, 0x1f, R36 ;  /* 0x0000001fff177819 */ /* 0x000fe40000011424 */
[----:B------:R-:W-:-:S02]  /*48c0*/  PRMT R52, R45, 0x7610, R52 ;  /* 0x000076102d347816 */ /* 0x000fc40000000034 */
[----:B------:R-:W-:Y:S02]  /*48d0*/  PRMT R44, R45, 0x7610, R44 ;  /* 0x000076102d2c7816 */ /* 0x000fe4000000002c */
[C---:B------:R-:W-:Y:S02]  /*48e0*/  PRMT R55, R48.reuse, 0x7610, R55 ;  /* 0x0000761030377816 */ /* 0x040fe40000000037 */
[----:B------:R-:W-:Y:S02]  /*48f0*/  PRMT R53, R48, 0x7610, R53 ;  /* 0x0000761030357816 */ /* 0x000fe40000000035 */
[C---:B------:R-:W-:Y:S02]  /*4900*/  PRMT R54, R50.reuse, 0x7610, R54 ;  /* 0x0000761032367816 */ /* 0x040fe40000000036 */
[----:B------:R-:W-:Y:S02]  /*4910*/  PRMT R49, R50, 0x7610, R49 ;  /* 0x0000761032317816 */ /* 0x000fe40000000031 */
[----:B0-----:R-:W-:-:S07]  /*4920*/  SHF.R.S32.HI R21, RZ, 0x1f, R20 ;  /* 0x0000001fff157819 */ /* 0x001fce0000011414 */
.L_x_24:
[----:B------:R-:W-:Y:S01]  /*4930*/  ISETP.GT.AND P0, PT, R7, 0x4, PT ;  /* 0x000000040700780c */ /* 0x000fe20003f04270 */
[----:B------:R-:W-:-:S12]  /*4940*/  BSSY.RECONVERGENT B2, `(.L_x_11) ;  /* 0x00001d9000027945 */ /* 0x000fd80003800200 */
[----:B0-----:R-:W-:Y:S05]  /*4950*/  @P0 BRA `(.L_x_12) ;  /* 0x0000000c00d00947 */ /* 0x001fea0003800000 */
[----:B------:R-:W-:-:S13]  /*4960*/  ISETP.GT.AND P0, PT, R7, 0x2, PT ;  /* 0x000000020700780c */ /* 0x000fda0003f04270 */
[----:B------:R-:W-:Y:S05]  /*4970*/  @P0 BRA `(.L_x_13) ;  /* 0x0000000400100947 */ /* 0x000fea0003800000 */
[----:B------:R-:W-:Y:S01]  /*4980*/  ISETP.NE.AND P0, PT, R7, 0x1, PT ;  /* 0x000000010700780c */ /* 0x000fe20003f05270 */
[----:B------:R-:W-:Y:S01]  /*4990*/  IMAD.MOV.U32 R10, RZ, RZ, R32 ;  /* 0x000000ffff0a7224 */ /* 0x000fe200078e0020 */
[----:B------:R-:W-:Y:S01]  /*49a0*/  PRMT R35, R35, 0x5410, R35 ;  /* 0x0000541023237816 */ /* 0x000fe20000000023 */
[----:B------:R-:W-:Y:S01]  /*49b0*/  IMAD.MOV.U32 R57, RZ, RZ, R9 ;  /* 0x000000ffff397224 */ /* 0x000fe200078e0009 */
[----:B------:R-:W-:Y:S02]  /*49c0*/  PRMT R36, R33, 0x7632, R8 ;  /* 0x0000763221247816 */ /* 0x000fe40000000008 */
[----:B------:R-:W-:Y:S02]  /*49d0*/  PRMT R37, R19, 0x7610, R2 ;  /* 0x0000761013257816 */ /* 0x000fe40000000002 */
[----:B------:R-:W-:Y:S02]  /*49e0*/  PRMT R38, R0, 0x5432, R35 ;  /* 0x0000543200267816 */ /* 0x000fe40000000023 */
[----:B------:R-:W-:-:S02]  /*49f0*/  PRMT R39, R33, 0x7632, R8 ;  /* 0x0000763221277816 */ /* 0x000fc40000000008 */
[----:B------:R-:W-:Y:S02]  /*4a00*/  PRMT R40, R19, 0x7610, R2 ;  /* 0x0000761013287816 */ /* 0x000fe40000000002 */
[C---:B------:R-:W-:Y:S02]  /*4a10*/  PRMT R41, R0.reuse, 0x5432, R35 ;  /* 0x0000543200297816 */ /* 0x040fe40000000023 */
[----:B------:R-:W-:Y:S02]  /*4a20*/  PRMT R42, R33, 0x7632, R8 ;  /* 0x00007632212a7816 */ /* 0x000fe40000000008 */
[----:B------:R-:W-:Y:S02]  /*4a30*/  PRMT R43, R19, 0x7610, R2 ;  /* 0x00007610132b7816 */ /* 0x000fe40000000002 */
[----:B------:R-:W-:Y:S01]  /*4a40*/  PRMT R46, R0, 0x7632, R46 ;  /* 0x00007632002e7816 */ /* 0x000fe2000000002e */
[----:B------:R-:W-:Y:S06]  /*4a50*/  @P0 BRA `(.L_x_14) ;  /* 0x0000001c001c0947 */ /* 0x000fec0003800000 */
[----:B------:R-:W-:Y:S01]  /*4a60*/  LOP3.LUT P0, RZ, R8, 0xff, RZ, 0xc0, !PT ;  /* 0x000000ff08ff7812 */ /* 0x000fe2000780c0ff */
[----:B------:R-:W-:Y:S01]  /*4a70*/  IMAD.MOV.U32 R10, RZ, RZ, 0x1505 ;  /* 0x00001505ff0a7424 */ /* 0x000fe200078e00ff */
[----:B------:R-:W-:Y:S01]  /*4a80*/  PRMT R35, R35, 0x5410, R55 ;  /* 0x0000541023237816 */ /* 0x000fe20000000037 */
[----:B------:R-:W-:Y:S01]  /*4a90*/  IMAD.MOV.U32 R57, RZ, RZ, RZ ;  /* 0x000000ffff397224 */ /* 0x000fe200078e00ff */
[----:B------:R-:W-:Y:S02]  /*4aa0*/  PRMT R36, R29, 0x5410, R54 ;  /* 0x000054101d247816 */ /* 0x000fe40000000036 */
[----:B------:R-:W-:Y:S02]  /*4ab0*/  PRMT R37, R27, 0x5410, R52 ;  /* 0x000054101b257816 */ /* 0x000fe40000000034 */
[----:B------:R-:W-:Y:S02]  /*4ac0*/  PRMT R38, R26, 0x5410, R53 ;  /* 0x000054101a267816 */ /* 0x000fe40000000035 */
[----:B------:R-:W-:-:S02]  /*4ad0*/  PRMT R39, R51, 0x5410, R49 ;  /* 0x0000541033277816 */ /* 0x000fc40000000031 */
[----:B------:R-:W-:Y:S02]  /*4ae0*/  PRMT R40, R17, 0x5410, R44 ;  /* 0x0000541011287816 */ /* 0x000fe4000000002c */
[----:B------:R-:W-:Y:S02]  /*4af0*/  PRMT R41, R16, 0x5410, R48 ;  /* 0x0000541010297816 */ /* 0x000fe40000000030 */
[----:B------:R-:W-:Y:S02]  /*4b00*/  PRMT R42, R47, 0x5410, R50 ;  /* 0x000054102f2a7816 */ /* 0x000fe40000000032 */
[----:B------:R-:W-:Y:S02]  /*4b10*/  PRMT R43, R15, 0x5410, R45 ;  /* 0x000054100f2b7816 */ /* 0x000fe4000000002d */
[----:B------:R-:W-:Y:S01]  /*4b20*/  PRMT R46, R14, 0x7610, R46 ;  /* 0x000076100e2e7816 */ /* 0x000fe2000000002e */
[----:B------:R-:W-:Y:S06]  /*4b30*/  @!P0 BRA `(.L_x_14) ;  /* 0x0000001800e48947 */ /* 0x000fec0003800000 */
[----:B------:R-:W2:Y:S01]  /*4b40*/  LDL.U8 R11, [R1+0x49] ;  /* 0x00004900010b7983 */ /* 0x000ea20000100000 */
[----:B------:R-:W-:Y:S02]  /*4b50*/  LOP3.LUT R10, R8, 0xff, RZ, 0xc0, !PT ;  /* 0x000000ff080a7812 */ /* 0x000fe400078ec0ff */
[----:B------:R-:W-:Y:S02]  /*4b60*/  PRMT R35, R35, 0x5410, R55 ;  /* 0x0000541023237816 */ /* 0x000fe40000000037 */
[----:B------:R-:W-:Y:S02]  /*4b70*/  IADD3 R10, P1, PT, R10, 0x2b5a5, RZ ;  /* 0x0002b5a50a0a7810 */ /* 0x000fe40007f3e0ff */
[----:B------:R-:W-:Y:S02]  /*4b80*/  PRMT R36, R29, 0x5410, R54 ;  /* 0x000054101d247816 */ /* 0x000fe40000000036 */
[----:B------:R-:W-:Y:S01]  /*4b90*/  PRMT R37, R27, 0x5410, R52 ;  /* 0x000054101b257816 */ /* 0x000fe20000000034 */
[----:B------:R-:W-:Y:S01]  /*4ba0*/  IMAD.X R57, RZ, RZ, RZ, P1 ;  /* 0x000000ffff397224 */ /* 0x000fe200008e06ff */
[----:B------:R-:W-:-:S02]  /*4bb0*/  PRMT R38, R26, 0x5410, R53 ;  /* 0x000054101a267816 */ /* 0x000fc40000000035 */
[----:B------:R-:W-:Y:S02]  /*4bc0*/  PRMT R39, R51, 0x5410, R49 ;  /* 0x0000541033277816 */ /* 0x000fe40000000031 */
[----:B------:R-:W-:Y:S02]  /*4bd0*/  PRMT R40, R17, 0x5410, R44 ;  /* 0x0000541011287816 */ /* 0x000fe4000000002c */
[----:B------:R-:W-:Y:S02]  /*4be0*/  PRMT R41, R16, 0x5410, R48 ;  /* 0x0000541010297816 */ /* 0x000fe40000000030 */
[----:B------:R-:W-:Y:S02]  /*4bf0*/  PRMT R42, R47, 0x5410, R50 ;  /* 0x000054102f2a7816 */ /* 0x000fe40000000032 */
[----:B------:R-:W-:Y:S02]  /*4c00*/  PRMT R43, R15, 0x5410, R45 ;  /* 0x000054100f2b7816 */ /* 0x000fe4000000002d */
[----:B------:R-:W-:-:S02]  /*4c10*/  PRMT R46, R14, 0x7610, R46 ;  /* 0x000076100e2e7816 */ /* 0x000fc4000000002e */
[----:B--2---:R-:W-:-:S13]  /*4c20*/  ISETP.NE.AND P0, PT, R11, RZ, PT ;  /* 0x000000ff0b00720c */ /* 0x004fda0003f05270 */
[----:B------:R-:W-:Y:S05]  /*4c30*/  @!P0 BRA `(.L_x_14) ;  /* 0x0000001800a48947 */ /* 0x000fea0003800000 */
[----:B------:R-:W-:Y:S01]  /*4c40*/  BSSY.RECONVERGENT B3, `(.L_x_15) ;  /* 0x000000c000037945 */ /* 0x000fe20003800200 */
[----:B------:R-:W-:-:S07]  /*4c50*/  VIADD R37, R1, 0x49 ;  /* 0x0000004901257836 */ /* 0x000fce0000000000 */
.L_x_16:
[----:B------:R-:W-:Y:S02]  /*4c60*/  LOP3.LUT R25, R11, 0xff, RZ, 0xc0, !PT ;  /* 0x000000ff0b197812 */ /* 0x000fe400078ec0ff */
[----:B------:R0:W2:Y:S01]  /*4c70*/  LDL.U8 R11, [R37+0x1] ;  /* 0x00000100250b7983 */ /* 0x0000a20000100000 */
[----:B------:R-:W-:-:S04]  /*4c80*/  LEA R36, P0, R10, R10, 0x5 ;  /* 0x0000000a0a247211 */ /* 0x000fc800078028ff */
[----:B------:R-:W-:Y:S02]  /*4c90*/  LEA.HI.X R57, R10, R57, R57, 0x5, P0 ;  /* 0x000000390a397211 */ /* 0x000fe400000f2c39 */
[----:B------:R-:W-:Y:S01]  /*4ca0*/  IADD3 R10, P1, PT, R25, R36, RZ ;  /* 0x00000024190a7210 */ /* 0x000fe20007f3e0ff */
[----:B------:R-:W-:-:S04]  /*4cb0*/  VIADD R25, R37, 0x1 ;  /* 0x0000000125197836 */ /* 0x000fc80000000000 */
[----:B0-----:R-:W-:Y:S02]  /*4cc0*/  IMAD.MOV.U32 R37, RZ, RZ, R25 ;  /* 0x000000ffff257224 */ /* 0x001fe400078e0019 */
[----:B------:R-:W-:Y:S01]  /*4cd0*/  IMAD.X R57, RZ, RZ, R57, P1 ;  /* 0x000000ffff397224 */ /* 0x000fe200008e0639 */
[----:B--2---:R-:W-:-:S13]  /*4ce0*/  ISETP.NE.AND P0, PT, R11, RZ, PT ;  /* 0x000000ff0b00720c */ /* 0x004fda0003f05270 */
[----:B------:R-:W-:Y:S05]  /*4cf0*/  @P0 BRA `(.L_x_16) ;  /* 0xfffffffc00d80947 */ /* 0x000fea000383ffff */
[----:B------:R-:W-:Y:S05]  /*4d00*/  BSYNC.RECONVERGENT B3 ;  /* 0x0000000000037941 */ /* 0x000fea0003800200 */
.L_x_15:
[----:B------:R-:W-:Y:S02]  /*4d10*/  PRMT R35, R35, 0x5410, R55 ;  /* 0x0000541023237816 */ /* 0x000fe40000000037 */
[----:B------:R-:W-:Y:S02]  /*4d20*/  PRMT R36, R29, 0x5410, R54 ;  /* 0x000054101d247816 */ /* 0x000fe40000000036 */
[----:B------:R-:W-:Y:S02]  /*4d30*/  PRMT R37, R27, 0x5410, R52 ;  /* 0x000054101b257816 */ /* 0x000fe40000000034 */
[----:B------:R-:W-:Y:S02]  /*4d40*/  PRMT R38, R26, 0x5410, R53 ;  /* 0x000054101a267816 */ /* 0x000fe40000000035 */
[----:B------:R-:W-:Y:S02]  /*4d50*/  PRMT R39, R51, 0x5410, R49 ;  /* 0x0000541033277816 */ /* 0x000fe40000000031 */
[----:B------:R-:W-:-:S02]  /*4d60*/  PRMT R40, R17, 0x5410, R44 ;  /* 0x0000541011287816 */ /* 0x000fc4000000002c */
[----:B------:R-:W-:Y:S02]  /*4d70*/  PRMT R41, R16, 0x5410, R48 ;  /* 0x0000541010297816 */ /* 0x000fe40000000030 */
[----:B------:R-:W-:Y:S02]  /*4d80*/  PRMT R42, R47, 0x5410, R50 ;  /* 0x000054102f2a7816 */ /* 0x000fe40000000032 */
[----:B------:R-:W-:Y:S02]  /*4d90*/  PRMT R43, R15, 0x5410, R45 ;  /* 0x000054100f2b7816 */ /* 0x000fe4000000002d */
[----:B------:R-:W-:Y:S01]  /*4da0*/  PRMT R46, R14, 0x7610, R46 ;  /* 0x000076100e2e7816 */ /* 0x000fe2000000002e */
[----:B------:R-:W-:Y:S06]  /*4db0*/  BRA `(.L_x_14) ;  /* 0x0000001800447947 */ /* 0x000fec0003800000 */
.L_x_13:
        /* <DEDUP_REMOVED lines=13> */
[----:B------:R-:W-:Y:S06]  /*4e90*/  @P0 BRA `(.L_x_14) ;  /* 0x00000018000c0947 */ /* 0x000fec0003800000 */
[----:B------:R-:W-:Y:S02]  /*4ea0*/  PRMT R8, R18, 0x7610, R8 ;  /* 0x0000761012087816 */ /* 0x000fe40000000008 */
[----:B------:R-:W-:Y:S02]  /*4eb0*/  PRMT R25, R33, 0x8880, RZ ;  /* 0x0000888021197816 */ /* 0x000fe400000000ff */
[----:B------:R-:W-:Y:S02]  /*4ec0*/  PRMT R16, R8, 0x8880, RZ ;  /* 0x0000888008107816 */ /* 0x000fe400000000ff */
[--C-:B------:R-:W-:Y:S02]  /*4ed0*/  PRMT R35, R35, 0x5410, R55.reuse ;  /* 0x0000541023237816 */ /* 0x100fe40000000037 */
[----:B------:R-:W-:Y:S01]  /*4ee0*/  SHF.R.S32.HI R17, RZ, 0x1f, R16 ;  /* 0x0000001fff117819 */ /* 0x000fe20000011410 */
[----:B------:R-:W-:Y:S01]  /*4ef0*/  IMAD.WIDE.U32 R10, R16, 0x15555555, RZ ;  /* 0x15555555100a7825 */ /* 0x000fe200078e00ff */
[----:B------:R-:W-:-:S02]  /*4f00*/  PRMT R41, R26, 0x5410, R55 ;  /* 0x000054101a297816 */ /* 0x000fc40000000037 */
[--C-:B------:R-:W-:Y:S01]  /*4f10*/  PRMT R39, R29, 0x5410, R54.reuse ;  /* 0x000054101d277816 */ /* 0x100fe20000000036 */
[----:B------:R-:W-:Y:S01]  /*4f20*/  IMAD R15, R17, 0x15555555, RZ ;  /* 0x15555555110f7824 */ /* 0x000fe200078e02ff */
[----:B------:R-:W-:Y:S02]  /*4f30*/  PRMT R42, R29, 0x5410, R54 ;  /* 0x000054101d2a7816 */ /* 0x000fe40000000036 */
[--C-:B------:R-:W-:Y:S01]  /*4f40*/  PRMT R40, R27, 0x5410, R52.reuse ;  /* 0x000054101b287816 */ /* 0x100fe20000000034 */
[----:B------:R-:W-:Y:S01]  /*4f50*/  IMAD.IADD R38, R11, 0x1, R15 ;  /* 0x000000010b267824 */ /* 0x000fe200078e020f */
[----:B------:R-:W-:Y:S01]  /*4f60*/  PRMT R43, R27, 0x5410, R52 ;  /* 0x000054101b2b7816 */ /* 0x000fe20000000034 */
[----:B------:R-:W-:Y:S01]  /*4f70*/  IMAD R11, R17, -0x55555800, RZ ;  /* 0xaaaaa800110b7824 */ /* 0x000fe200078e02ff */
[----:B------:R-:W-:Y:S01]  /*4f80*/  LOP3.LUT R17, R10, 0xffffffaa, RZ, 0x3c, !PT ;  /* 0xffffffaa0a117812 */ /* 0x000fe200078e3cff */
[----:B------:R-:W-:Y:S01]  /*4f90*/  IMAD.WIDE.U32 R14, R16, -0x55555800, RZ ;  /* 0xaaaaa800100e7825 */ /* 0x000fe200078e00ff */
[----:B------:R-:W-:-:S02]  /*4fa0*/  LOP3.LUT R38, R38, 0x55, RZ, 0x3c, !PT ;  /* 0x0000005526267812 */ /* 0x000fc400078e3cff */
[----:B------:R-:W-:Y:S01]  /*4fb0*/  PRMT R46, R26, 0x7610, R46 ;  /* 0x000076101a2e7816 */ /* 0x000fe2000000002e */
[----:B------:R-:W-:Y:S01]  /*4fc0*/  IMAD R37, R16, 0xaa, R11 ;  /* 0x000000aa10257824 */ /* 0x000fe200078e020b */
[--C-:B------:R-:W-:Y:S02]  /*4fd0*/  SHF.R.U64 R16, R17, 0x5, R38.reuse ;  /* 0x0000000511107819 */ /* 0x100fe40000001226 */
[----:B------:R-:W-:Y:S01]  /*4fe0*/  LOP3.LUT R36, R14, 0xfffd5000, RZ, 0x3c, !PT ;  /* 0xfffd50000e247812 */ /* 0x000fe200078e3cff */
[----:B------:R-:W-:Y:S01]  /*4ff0*/  IMAD.IADD R17, R15, 0x1, R37 ;  /* 0x000000010f117824 */ /* 0x000fe200078e0225 */
[----:B------:R-:W-:Y:S02]  /*5000*/  SHF.R.S32.HI R11, RZ, 0x1f, R25 ;  /* 0x0000001fff0b7819 */ /* 0x000fe40000011419 */
[----:B------:R-:W-:Y:S02]  /*5010*/  SHF.R.U32.HI R14, RZ, 0x5, R38 ;  /* 0x00000005ff0e7819 */ /* 0x000fe40000011626 */
[----:B------:R-:W-:-:S02]  /*5020*/  LOP3.LUT R15, R16, R25, RZ, 0x3c, !PT ;  /* 0x00000019100f7212 */ /* 0x000fc400078e3cff */
[----:B------:R-:W-:Y:S02]  /*5030*/  LOP3.LUT R11, R14, R11, RZ, 0x3c, !PT ;  /* 0x0000000b0e0b7212 */ /* 0x000fe400078e3cff */
[----:B------:R-:W-:Y:S02]  /*5040*/  LOP3.LUT R14, R17, 0x2afff, RZ, 0x3c, !PT ;  /* 0x0002afff110e7812 */ /* 0x000fe400078e3cff */
[----:B------:R-:W-:-:S04]  /*5050*/  IADD3 R15, P0, PT, R15, R36, RZ ;  /* 0x000000240f0f7210 */ /* 0x000fc80007f1e0ff */
[----:B------:R-:W-:Y:S01]  /*5060*/  LOP3.LUT R16, R15, 0xffffffaa, R10, 0x96, !PT ;  /* 0xffffffaa0f107812 */ /* 0x000fe200078e960a */
[----:B------:R-:W-:Y:S01]  /*5070*/  IMAD.X R17, R11, 0x1, R14, P0 ;  /* 0x000000010b117824 */ /* 0x000fe200000e060e */
[----:B------:R-:W-:Y:S02]  /*5080*/  LOP3.LUT R11, R26, 0xffff, RZ, 0xc0, !PT ;  /* 0x0000ffff1a0b7812 */ /* 0x000fe400078ec0ff */
[----:B------:R-:W-:Y:S02]  /*5090*/  LOP3.LUT R15, RZ, R16, RZ, 0x33, !PT ;  /* 0x00000010ff0f7212 */ /* 0x000fe400078e33ff */
[----:B------:R-:W-:Y:S02]  /*50a0*/  LOP3.LUT R17, R17, R38, RZ, 0x3c, !PT ;  /* 0x0000002611117212 */ /* 0x000fe400078e3cff */
[----:B------:R-:W-:Y:S02]  /*50b0*/  PRMT R11, R11, 0x8880, RZ ;  /* 0x000088800b0b7816 */ /* 0x000fe400000000ff */
[----:B------:R-:W-:-:S03]  /*50c0*/  LOP3.LUT R14, RZ, R17, RZ, 0x33, !PT ;  /* 0x00000011ff0e7212 */ /* 0x000fc600078e33ff */
[----:B------:R-:W-:Y:S01]  /*50d0*/  IMAD.MOV.U32 R10, RZ, RZ, R11 ;  /* 0x000000ffff0a7224 */ /* 0x000fe200078e000b */
[--C-:B------:R-:W-:Y:S02]  /*50e0*/  SHF.R.U32.HI R11, RZ, 0x3, R14.reuse ;  /* 0x00000003ff0b7819 */ /* 0x100fe4000001160e */
[----:B------:R-:W-:Y:S02]  /*50f0*/  SHF.R.U64 R15, R15, 0x3, R14 ;  /* 0x000000030f0f7819 */ /* 0x000fe4000000120e */
[----:B------:R-:W-:Y:S01]  /*5100*/  SHF.R.S32.HI R14, RZ, 0x1f, R10 ;  /* 0x0000001fff0e7819 */ /* 0x000fe2000001140a */
[-C--:B------:R-:W-:Y:S02]  /*5110*/  IMAD R25, R11, R10.reuse, RZ ;  /* 0x0000000a0b197224 */ /* 0x080fe400078e02ff */
[----:B------:R-:W-:-:S04]  /*5120*/  IMAD.WIDE.U32 R10, R15, R10, RZ ;  /* 0x0000000a0f0a7225 */ /* 0x000fc800078e00ff */
[----:B------:R-:W-:Y:S01]  /*5130*/  IMAD R37, R14, R15, R25 ;  /* 0x0000000f0e257224 */ /* 0x000fe200078e0219 */
[C---:B------:R-:W-:Y:S01]  /*5140*/  SHF.L.U64.HI R15, R16.reuse, 0x7, R17 ;  /* 0x00000007100f7819 */ /* 0x040fe20000010211 */
[----:B------:R-:W-:Y:S02]  /*5150*/  IMAD.SHL.U32 R25, R16, 0x80, RZ ;  /* 0x0000008010197824 */ /* 0x000fe400078e00ff */
[----:B------:R-:W-:Y:S01]  /*5160*/  IMAD.IADD R36, R11, 0x1, R37 ;  /* 0x000000010b247824 */ /* 0x000fe200078e0225 */
[----:B------:R-:W-:Y:S02]  /*5170*/  LOP3.LUT R11, R52, 0xffff, RZ, 0xc0, !PT ;  /* 0x0000ffff340b7812 */ /* 0x000fe400078ec0ff */
[----:B------:R-:W-:Y:S02]  /*5180*/  LOP3.LUT R25, R16, R25, R10, 0x69, !PT ;  /* 0x0000001910197212 */ /* 0x000fe400078e690a */
[----:B------:R-:W-:Y:S02]  /*5190*/  LOP3.LUT R36, R17, R15, R36, 0x69, !PT ;  /* 0x0000000f11247212 */ /* 0x000fe400078e6924 */
[C---:B------:R-:W-:Y:S01]  /*51a0*/  LOP3.LUT R15, R25.reuse, 0xffffff80, RZ, 0x3c, !PT ;  /* 0xffffff80190f7812 */ /* 0x040fe200078e3cff */
[----:B------:R-:W-:Y:S01]  /*51b0*/  IMAD.SHL.U32 R14, R25, 0x800, RZ ;  /* 0x00000800190e7824 */ /* 0x000fe200078e00ff */
[----:B------:R-:W-:-:S02]  /*51c0*/  LOP3.LUT R38, RZ, R36, RZ, 0x33, !PT ;  /* 0x00000024ff267212 */ /* 0x000fc400078e33ff */
[----:B------:R-:W-:Y:S02]  /*51d0*/  PRMT R10, R11, 0x8880, RZ ;  /* 0x000088800b0a7816 */ /* 0x000fe400000000ff */
[----:B------:R-:W-:Y:S02]  /*51e0*/  SHF.R.U64 R15, R15, 0x5, R38 ;  /* 0x000000050f0f7819 */ /* 0x000fe40000001226 */
[----:B------:R-:W-:Y:S02]  /*51f0*/  SHF.R.S32.HI R11, RZ, 0x1f, R10 ;  /* 0x0000001fff0b7819 */ /* 0x000fe4000001140a */
[----:B------:R-:W-:Y:S02]  /*5200*/  LOP3.LUT R16, R15, R10, RZ, 0x3c, !PT ;  /* 0x0000000a0f107212 */ /* 0x000fe400078e3cff */
[----:B------:R-:W-:Y:S02]  /*5210*/  SHF.R.U32.HI R10, RZ, 0x5, R38 ;  /* 0x00000005ff0a7819 */ /* 0x000fe40000011626 */
[----:B------:R-:W-:-:S02]  /*5220*/  SHF.L.U64.HI R17, R25, 0xb, R36 ;  /* 0x0000000b19117819 */ /* 0x000fc40000010224 */
[----:B------:R-:W-:Y:S02]  /*5230*/  LOP3.LUT R15, R14, 0xfffc0000, RZ, 0x3c, !PT ;  /* 0xfffc00000e0f7812 */ /* 0x000fe400078e3cff */
[----:B------:R-:W-:Y:S02]  /*5240*/  LOP3.LUT R11, R10, R11, RZ, 0x3c, !PT ;  /* 0x0000000b0a0b7212 */ /* 0x000fe400078e3cff */
[----:B------:R-:W-:Y:S02]  /*5250*/  LOP3.LUT R10, RZ, R17, RZ, 0x33, !PT ;  /* 0x00000011ff0a7212 */ /* 0x000fe400078e33ff */
[----:B------:R-:W-:-:S04]  /*5260*/  IADD3 R16, P0, PT, R16, R15, RZ ;  /* 0x0000000f10107210 */ /* 0x000fc80007f1e0ff */
[----:B------:R-:W-:Y:S01]  /*5270*/  LOP3.LUT R16, R16, 0xffffff80, R25, 0x96, !PT ;  /* 0xffffff8010107812 */ /* 0x000fe200078e9619 */
[----:B------:R-:W-:Y:S01]  /*5280*/  IMAD.X R17, R11, 0x1, R10, P0 ;  /* 0x000000010b117824 */ /* 0x000fe200000e060a */
[----:B------:R-:W-:Y:S02]  /*5290*/  LOP3.LUT R10, R27, 0xffff, RZ, 0xc0, !PT ;  /* 0x0000ffff1b0a7812 */ /* 0x000fe400078ec0ff */
[----:B------:R-:W-:Y:S02]  /*52a0*/  LOP3.LUT R15, RZ, R16, RZ, 0x33, !PT ;  /* 0x00000010ff0f7212 */ /* 0x000fe400078e33ff */
[----:B------:R-:W-:Y:S02]  /*52b0*/  LOP3.LUT R17, R17, R36, RZ, 0xc3, !PT ;  /* 0x0000002411117212 */ /* 0x000fe400078ec3ff */
[----:B------:R-:W-:Y:S02]  /*52c0*/  PRMT R10, R10, 0x8880, RZ ;  /* 0x000088800a0a7816 */ /* 0x000fe400000000ff */
[----:B------:R-:W-:-:S04]  /*52d0*/  LOP3.LUT R14, RZ, R17, RZ, 0x33, !PT ;  /* 0x00000011ff0e7212 */ /* 0x000fc800078e33ff */
        /* <DEDUP_REMOVED lines=28> */
[----:B------:R-:W-:Y:S01]  /*54a0*/  LOP3.LUT R15, RZ, R16, RZ, 0x33, !PT ;  /* 0x00000010ff0f7212 */ /* 0x000fe200078e33ff */
[----:B------:R-:W-:Y:S01]  /*54b0*/  IMAD.SHL.U32 R37, R16, 0x80, RZ ;  /* 0x0000008010257824 */ /* 0x000fe200078e00ff */
        /* <DEDUP_REMOVED lines=9> */
[C---:B------:R-:W-:Y:S02]  /*5550*/  SHF.L.U64.HI R15, R16.reuse, 0x7, R17 ;  /* 0x00000007100f7819 */ /* 0x040fe40000010211 */
[----:B------:R-:W-:Y:S01]  /*5560*/  LOP3.LUT R37, R16, R37, R10, 0x69, !PT ;  /* 0x0000002510257212 */ /* 0x000fe200078e690a */
[----:B------:R-:W-:Y:S01]  /*5570*/  IMAD.IADD R36, R11, 0x1, R25 ;  /* 0x000000010b247824 */ /* 0x000fe200078e0219 */
[----:B------:R-:W-:-:S03]  /*5580*/  LOP3.LUT R11, R55, 0xffff, RZ, 0xc0, !PT ;  /* 0x0000ffff370b7812 */ /* 0x000fc600078ec0ff */
[----:B------:R-:W-:Y:S01]  /*5590*/  IMAD.SHL.U32 R14, R37, 0x800, RZ ;  /* 0x00000800250e7824 */ /* 0x000fe200078e00ff */
[----:B------:R-:W-:Y:S02]  /*55a0*/  LOP3.LUT R36, R17, R15, R36, 0x69, !PT ;  /* 0x0000000f11247212 */ /* 0x000fe400078e6924 */
[----:B------:R-:W-:Y:S02]  /*55b0*/  LOP3.LUT R15, R37, 0xffffff80, RZ, 0x3c, !PT ;  /* 0xffffff80250f7812 */ /* 0x000fe400078e3cff */
[----:B------:R-:W-:Y:S02]  /*55c0*/  LOP3.LUT R38, RZ, R36, RZ, 0x33, !PT ;  /* 0x00000024ff267212 */ /* 0x000fe400078e33ff */
[----:B------:R-:W-:Y:S02]  /*55d0*/  PRMT R10, R11, 0x8880, RZ ;  /* 0x000088800b0a7816 */ /* 0x000fe400000000ff */
[----:B------:R-:W-:Y:S02]  /*55e0*/  SHF.R.U64 R15, R15, 0x5, R38 ;  /* 0x000000050f0f7819 */ /* 0x000fe40000001226 */
[----:B------:R-:W-:-:S02]  /*55f0*/  SHF.R.S32.HI R11, RZ, 0x1f, R10 ;  /* 0x0000001fff0b7819 */ /* 0x000fc4000001140a */
[----:B------:R-:W-:Y:S02]  /*5600*/  LOP3.LUT R16, R15, R10, RZ, 0x3c, !PT ;  /* 0x0000000a0f107212 */ /* 0x000fe400078e3cff */
[----:B------:R-:W-:Y:S02]  /*5610*/  SHF.R.U32.HI R10, RZ, 0x5, R38 ;  /* 0x00000005ff0a7819 */ /* 0x000fe40000011626 */
[----:B------:R-:W-:Y:S02]  /*5620*/  SHF.L.U64.HI R17, R37, 0xb, R36 ;  /* 0x0000000b25117819 */ /* 0x000fe40000010224 */
[----:B------:R-:W-:Y:S02]  /*5630*/  LOP3.LUT R15, R14, 0xfffc0000, RZ, 0x3c, !PT ;  /* 0xfffc00000e0f7812 */ /* 0x000fe400078e3cff */
[----:B------:R-:W-:Y:S02]  /*5640*/  LOP3.LUT R11, R10, R11, RZ, 0x3c, !PT ;  /* 0x0000000b0a0b7212 */ /* 0x000fe400078e3cff */
[----:B------:R-:W-:-:S02]  /*5650*/  LOP3.LUT R10, RZ, R17, RZ, 0x33, !PT ;  /* 0x00000011ff0a7212 */ /* 0x000fc400078e33ff */
[----:B------:R-:W-:Y:S02]  /*5660*/  IADD3 R16, P0, PT, R16, R15, RZ ;  /* 0x0000000f10107210 */ /* 0x000fe40007f1e0ff */
[----:B------:R-:W-:Y:S02]  /*5670*/  PRMT R38, R26, 0x5410, R55 ;  /* 0x000054101a267816 */ /* 0x000fe40000000037 */
[----:B------:R-:W-:Y:S01]  /*5680*/  LOP3.LUT R16, R16, 0xffffff80, R37, 0x96, !PT ;  /* 0xffffff8010107812 */ /* 0x000fe200078e9625 */
[----:B------:R-:W-:-:S03]  /*5690*/  IMAD.X R25, R11, 0x1, R10, P0 ;  /* 0x000000010b197824 */ /* 0x000fc600000e060a */
[----:B------:R-:W-:Y:S01]  /*56a0*/  LOP3.LUT R15, RZ, R16, RZ, 0x33, !PT ;  /* 0x00000010ff0f7212 */ /* 0x000fe200078e33ff */
[----:B------:R-:W-:Y:S01]  /*56b0*/  IMAD.SHL.U32 R17, R16, 0x80, RZ ;  /* 0x0000008010117824 */ /* 0x000fe200078e00ff */
[----:B------:R-:W-:Y:S02]  /*56c0*/  LOP3.LUT R25, R25, R36, RZ, 0xc3, !PT ;  /* 0x0000002419197212 */ /* 0x000fe400078ec3ff */
[----:B------:R-:W-:Y:S02]  /*56d0*/  PRMT R36, R29, 0x5410, R54 ;  /* 0x000054101d247816 */ /* 0x000fe40000000036 */
[----:B------:R-:W-:-:S04]  /*56e0*/  LOP3.LUT R10, RZ, R25, RZ, 0x33, !PT ;  /* 0x00000019ff0a7212 */ /* 0x000fc800078e33ff */
[--C-:B------:R-:W-:Y:S02]  /*56f0*/  SHF.R.U32.HI R11, RZ, 0x3, R10.reuse ;  /* 0x00000003ff0b7819 */ /* 0x100fe4000001160a */
[----:B------:R-:W-:-:S03]  /*5700*/  SHF.R.U64 R15, R15, 0x3, R10 ;  /* 0x000000030f0f7819 */ /* 0x000fc6000000120a */
[-C--:B------:R-:W-:Y:S02]  /*5710*/  IMAD R14, R11, R20.reuse, RZ ;  /* 0x000000140b0e7224 */ /* 0x080fe400078e02ff */
[----:B------:R-:W-:-:S04]  /*5720*/  IMAD.WIDE.U32 R10, R15, R20, RZ ;  /* 0x000000140f0a7225 */ /* 0x000fc800078e00ff */
[----:B------:R-:W-:Y:S01]  /*5730*/  IMAD R37, R21, R15, R14 ;  /* 0x0000000f15257224 */ /* 0x000fe200078e020e */
[C---:B------:R-:W-:Y:S02]  /*5740*/  SHF.L.U64.HI R15, R16.reuse, 0x7, R25 ;  /* 0x00000007100f7819 */ /* 0x040fe40000010219 */
[----:B------:R-:W-:Y:S01]  /*5750*/  LOP3.LUT R17, R16, R17, R10, 0x69, !PT ;  /* 0x0000001110117212 */ /* 0x000fe200078e690a */
[----:B------:R-:W-:Y:S01]  /*5760*/  IMAD.IADD R14, R11, 0x1, R37 ;  /* 0x000000010b0e7824 */ /* 0x000fe200078e0225 */
[----:B------:R-:W-:Y:S02]  /*5770*/  PRMT R37, R27, 0x5410, R52 ;  /* 0x000054101b257816 */ /* 0x000fe40000000034 */
[----:B------:R-:W-:Y:S02]  /*5780*/  LOP3.LUT R11, R17, 0xffffff80, RZ, 0x3c, !PT ;  /* 0xffffff80110b7812 */ /* 0x000fe400078e3cff */
[----:B------:R-:W-:Y:S01]  /*5790*/  LOP3.LUT R14, R25, R15, R14, 0x69, !PT ;  /* 0x0000000f190e7212 */ /* 0x000fe200078e690e */
[----:B------:R-:W-:-:S03]  /*57a0*/  IMAD.SHL.U32 R15, R17, 0x800, RZ ;  /* 0x00000800110f7824 */ /* 0x000fc600078e00ff */
[----:B------:R-:W-:Y:S02]  /*57b0*/  LOP3.LUT R16, RZ, R14, RZ, 0x33, !PT ;  /* 0x0000000eff107212 */ /* 0x000fe400078e33ff */
[----:B------:R-:W-:Y:S02]  /*57c0*/  LOP3.LUT R15, R15, 0xfffc0000, RZ, 0x3c, !PT ;  /* 0xfffc00000f0f7812 */ /* 0x000fe400078e3cff */
[--C-:B------:R-:W-:Y:S02]  /*57d0*/  SHF.R.U64 R11, R11, 0x5, R16.reuse ;  /* 0x000000050b0b7819 */ /* 0x100fe40000001210 */
[----:B------:R-:W-:Y:S02]  /*57e0*/  SHF.R.U32.HI R57, RZ, 0x5, R16 ;  /* 0x00000005ff397819 */ /* 0x000fe40000011610 */
[----:B------:R-:W-:Y:S02]  /*57f0*/  LOP3.LUT R10, R11, R22, RZ, 0x3c, !PT ;  /* 0x000000160b0a7212 */ /* 0x000fe400078e3cff */
[----:B------:R-:W-:-:S02]  /*5800*/  SHF.L.U64.HI R11, R17, 0xb, R14 ;  /* 0x0000000b110b7819 */ /* 0x000fc4000001020e */
[----:B------:R-:W-:Y:S02]  /*5810*/  IADD3 R10, P0, PT, R10, R15, RZ ;  /* 0x0000000f0a0a7210 */ /* 0x000fe40007f1e0ff */
[----:B------:R-:W-:Y:S02]  /*5820*/  LOP3.LUT R16, RZ, R11, RZ, 0x33, !PT ;  /* 0x0000000bff107212 */ /* 0x000fe400078e33ff */
[----:B------:R-:W-:Y:S02]  /*5830*/  LOP3.LUT R57, R57, R23, RZ, 0x3c, !PT ;  /* 0x0000001739397212 */ /* 0x000fe400078e3cff */
[----:B------:R-:W-:-:S03]  /*5840*/  LOP3.LUT R10, R10, 0xffffff80, R17, 0x96, !PT ;  /* 0xffffff800a0a7812 */ /* 0x000fc600078e9611 */
[----:B------:R-:W-:Y:S01]  /*5850*/  IMAD.X R57, R57, 0x1, R16, P0 ;  /* 0x0000000139397824 */ /* 0x000fe200000e0610 */
[----:B------:R-:W-:-:S04]  /*5860*/  LOP3.LUT R10, RZ, R10, RZ, 0x33, !PT ;  /* 0x0000000aff0a7212 */ /* 0x000fc800078e33ff */
[----:B------:R-:W-:-:S04]  /*5870*/  LOP3.LUT R57, R57, R14, RZ, 0xc3, !PT ;  /* 0x0000000e39397212 */ /* 0x000fc800078ec3ff */
[----:B------:R-:W-:Y:S01]  /*5880*/  LOP3.LUT R57, RZ, R57, RZ, 0x33, !PT ;  /* 0x00000039ff397212 */ /* 0x000fe200078e33ff */
[----:B------:R-:W-:Y:S06]  /*5890*/  BRA `(.L_x_14) ;  /* 0x0000000c008c7947 */ /* 0x000fec0003800000 */
.L_x_12:
        /* <DEDUP_REMOVED lines=16> */
[----:B------:R-:W-:Y:S01]  /*59a0*/  ISETP.NE.AND P0, PT, R6, RZ, PT ;  /* 0x000000ff0600720c */ /* 0x000fe20003f05270 */
[----:B------:R-:W-:Y:S01]  /*59b0*/  IMAD.MOV.U32 R10, RZ, RZ, -0x7bdddcdb ;  /* 0x84222325ff0a7424 */ /* 0x000fe200078e00ff */
[----:B------:R-:W-:Y:S01]  /*59c0*/  PRMT R35, R35, 0x5410, R55 ;  /* 0x0000541023237816 */ /* 0x000fe20000000037 */
[----:B------:R-:W-:Y:S01]  /*59d0*/  IMAD.MOV.U32 R57, RZ, RZ, -0x340d631c ;  /* 0xcbf29ce4ff397424 */ /* 0x000fe200078e00ff */
        /* <DEDUP_REMOVED lines=11> */
[----:B------:R-:W-:Y:S01]  /*5a90*/  LOP3.LUT R10, R8, 0xff, RZ, 0xc0, !PT ;  /* 0x000000ff080a7812 */ /* 0x000fe200078ec0ff */
[----:B------:R-:W-:Y:S01]  /*5aa0*/  UMOV UR7, 0x8d40976c ;  /* 0x8d40976c00077882 */ /* 0x000fe20000000000 */
[----:B------:R-:W-:Y:S02]  /*5ab0*/  PRMT R35, R35, 0x5410, R55 ;  /* 0x0000541023237816 */ /* 0x000fe40000000037 */
[----:B------:R-:W-:Y:S02]  /*5ac0*/  LOP3.LUT R10, R10, 0x84222325, RZ, 0x3c, !PT ;  /* 0x842223250a0a7812 */ /* 0x000fe400078e3cff */
[----:B------:R-:W-:Y:S02]  /*5ad0*/  PRMT R38, R26, 0x5410, R53 ;  /* 0x000054101a267816 */ /* 0x000fe40000000035 */
[C---:B------:R-:W-:Y:S01]  /*5ae0*/  LEA R57, R10.reuse, UR7, 0x8 ;  /* 0x000000070a397c11 */ /* 0x040fe2000f8e40ff */
[----:B------:R-:W-:Y:S01]  /*5af0*/  IMAD.WIDE.U32 R36, R10, 0x1b3, RZ ;  /* 0x000001b30a247825 */ /* 0x000fe200078e00ff */
[----:B------:R-:W-:-:S02]  /*5b00*/  PRMT R39, R51, 0x5410, R49 ;  /* 0x0000541033277816 */ /* 0x000fc40000000031 */
[----:B------:R-:W-:Y:S01]  /*5b10*/  PRMT R40, R17, 0x5410, R44 ;  /* 0x0000541011287816 */ /* 0x000fe2000000002c */
[----:B------:R-:W-:Y:S01]  /*5b20*/  IMAD.IADD R57, R37, 0x1, R57 ;  /* 0x0000000125397824 */ /* 0x000fe200078e0239 */
[----:B------:R-:W-:Y:S01]  /*5b30*/  PRMT R37, R27, 0x5410, R52 ;  /* 0x000054101b257816 */ /* 0x000fe20000000034 */
[----:B------:R-:W-:Y:S01]  /*5b40*/  IMAD.MOV.U32 R10, RZ, RZ, R36 ;  /* 0x000000ffff0a7224 */ /* 0x000fe200078e0024 */
[----:B------:R-:W-:Y:S02]  /*5b50*/  PRMT R36, R29, 0x5410, R54 ;  /* 0x000054101d247816 */ /* 0x000fe40000000036 */
[----:B------:R-:W-:Y:S02]  /*5b60*/  PRMT R41, R16, 0x5410, R48 ;  /* 0x0000541010297816 */ /* 0x000fe40000000030 */
[----:B------:R-:W-:Y:S02]  /*5b70*/  PRMT R42, R47, 0x5410, R50 ;  /* 0x000054102f2a7816 */ /* 0x000fe40000000032 */
[----:B------:R-:W-:-:S02]  /*5b80*/  PRMT R43, R15, 0x5410, R45 ;  /* 0x000054100f2b7816 */ /* 0x000fc4000000002d */
[----:B------:R-:W-:Y:S02]  /*5b90*/  PRMT R46, R14, 0x7610, R46 ;  /* 0x000076100e2e7816 */ /* 0x000fe4000000002e */
[----:B--2---:R-:W-:-:S13]  /*5ba0*/  ISETP.NE.AND P0, PT, R11, RZ, PT ;  /* 0x000000ff0b00720c */ /* 0x004fda0003f05270 */
[----:B------:R-:W-:Y:S05]  /*5bb0*/  @!P0 BRA `(.L_x_14) ;  /* 0x0000000800c48947 */ /* 0x000fea0003800000 */
[----:B------:R-:W-:Y:S01]  /*5bc0*/  BSSY.RECONVERGENT B3, `(.L_x_18) ;  /* 0x000000c000037945 */ /* 0x000fe20003800200 */
[----:B------:R-:W-:Y:S01]  /*5bd0*/  PRMT R25, R11, 0x7610, R25 ;  /* 0x000076100b197816 */ /* 0x000fe20000000019 */
[----:B------:R-:W-:-:S07]  /*5be0*/  VIADD R36, R1, 0x4a ;  /* 0x0000004a01247836 */ /* 0x000fce0000000000 */
.L_x_19:
[----:B------:R-:W-:Y:S02]  /*5bf0*/  LOP3.LUT R10, R10, 0xff, R25, 0x78, !PT ;  /* 0x000000ff0a0a7812 */ /* 0x000fe400078e7819 */
[----:B------:R0:W2:Y:S01]  /*5c00*/  LDL.U8 R25, [R36] ;  /* 0x0000000024197983 */ /* 0x0000a20000100000 */
[----:B------:R-:W-:-:S04]  /*5c10*/  IMAD R11, R57, 0x1b3, RZ ;  /* 0x000001b3390b7824 */ /* 0x000fc800078e02ff */
[C---:B------:R-:W-:Y:S02]  /*5c20*/  IMAD R57, R10.reuse, 0x100, R11 ;  /* 0x000001000a397824 */ /* 0x040fe400078e020b */
[----:B------:R-:W-:-:S04]  /*5c30*/  IMAD.WIDE.U32 R10, R10, 0x1b3, RZ ;  /* 0x000001b30a0a7825 */ /* 0x000fc800078e00ff */
[----:B------:R-:W-:Y:S02]  /*5c40*/  IMAD.IADD R57, R11, 0x1, R57 ;  /* 0x000000010b397824 */ /* 0x000fe400078e0239 */
[----:B0-----:R-:W-:Y:S01]  /*5c50*/  VIADD R36, R36, 0x1 ;  /* 0x0000000124247836 */ /* 0x001fe20000000000 */
[----:B--2---:R-:W-:-:S13]  /*5c60*/  ISETP.NE.AND P0, PT, R25, RZ, PT ;  /* 0x000000ff1900720c */ /* 0x004fda0003f05270 */
[----:B------:R-:W-:Y:S05]  /*5c70*/  @P0 BRA `(.L_x_19) ;  /* 0xfffffffc00dc0947 */ /* 0x000fea000383ffff */
[----:B------:R-:W-:Y:S05]  /*5c80*/  BSYNC.RECONVERGENT B3 ;  /* 0x0000000000037941 */ /* 0x000fea0003800200 */
.L_x_18:
        /* <DEDUP_REMOVED lines=11> */
.L_x_17:
[----:B------:R-:W-:-:S13]  /*5d40*/  ISETP.NE.AND P0, PT, R7, 0x7, PT ;  /* 0x000000070700780c */ /* 0x000fda0003f05270 */
[----:B------:R-:W-:Y:S05]  /*5d50*/  @!P0 BRA `(.L_x_20) ;  /* 0x0000000000fc8947 */ /* 0x000fea0003800000 */
[----:B------:R-:W-:Y:S02]  /*5d60*/  LOP3.LUT R11, R14, 0xffff, RZ, 0xc0, !PT ;  /* 0x0000ffff0e0b7812 */ /* 0x000fe400078ec0ff */
[----:B------:R-:W-:Y:S02]  /*5d70*/  PRMT R8, R18, 0x7610, R8 ;  /* 0x0000761012087816 */ /* 0x000fe40000000008 */
[----:B------:R-:W-:Y:S02]  /*5d80*/  PRMT R10, R33, 0x8880, RZ ;  /* 0x00008880210a7816 */ /* 0x000fe400000000ff */
[----:B------:R-:W-:Y:S02]  /*5d90*/  PRMT R36, R11, 0x8880, RZ ;  /* 0x000088800b247816 */ /* 0x000fe400000000ff */
[----:B------:R-:W-:Y:S02]  /*5da0*/  PRMT R25, R8, 0x8880, RZ ;  /* 0x0000888008197816 */ /* 0x000fe400000000ff */
[----:B------:R-:W-:-:S02]  /*5db0*/  SHF.R.S32.HI R11, RZ, 0x1f, R10 ;  /* 0x0000001fff0b7819 */ /* 0x000fc4000001140a */
[----:B------:R-:W-:Y:S02]  /*5dc0*/  SHF.R.S32.HI R39, RZ, 0x1f, R25 ;  /* 0x0000001fff277819 */ /* 0x000fe40000011419 */
[----:B------:R-:W-:Y:S01]  /*5dd0*/  SHF.R.S32.HI R37, RZ, 0x1f, R36 ;  /* 0x0000001fff257819 */ /* 0x000fe20000011424 */
[----:B------:R-:W-:Y:S01]  /*5de0*/  IMAD.WIDE.U32 R10, R25, -0x62f5b251, R10 ;  /* 0x9d0a4daf190a7825 */ /* 0x000fe200078e000a */
[----:B------:R-:W-:Y:S02]  /*5df0*/  LOP3.LUT R25, R45, 0xffff, RZ, 0xc0, !PT ;  /* 0x0000ffff2d197812 */ /* 0x000fe400078ec0ff */
[----:B------:R-:W-:Y:S01]  /*5e00*/  PRMT R41, R16, 0x5410, R48 ;  /* 0x0000541010297816 */ /* 0x000fe20000000030 */
[----:B------:R-:W-:Y:S01]  /*5e10*/  IMAD R39, R39, -0x62f5b251, RZ ;  /* 0x9d0a4daf27277824 */ /* 0x000fe200078e02ff */
[----:B------:R-:W-:Y:S01]  /*5e20*/  PRMT R25, R25, 0x8880, RZ ;  /* 0x0000888019197816 */ /* 0x000fe200000000ff */
[----:B------:R-:W-:Y:S01]  /*5e30*/  IMAD.WIDE.U32 R36, R10, -0x41221de7, R36 ;  /* 0xbedde2190a247825 */ /* 0x000fe200078e0024 */
[----:B------:R-:W-:-:S02]  /*5e40*/  LOP3.LUT R10, R15, 0xffff, RZ, 0xc0, !PT ;  /* 0x0000ffff0f0a7812 */ /* 0x000fc400078ec0ff */
[----:B------:R-:W-:Y:S01]  /*5e50*/  PRMT R35, R35, 0x5410, R55 ;  /* 0x0000541023237816 */ /* 0x000fe20000000037 */
[----:B------:R-:W-:Y:S01]  /*5e60*/  IMAD.IADD R11, R11, 0x1, R39 ;  /* 0x000000010b0b7824 */ /* 0x000fe200078e0227 */
[----:B------:R-:W-:Y:S01]  /*5e70*/  PRMT R10, R10, 0x8880, RZ ;  /* 0x000088800a0a7816 */ /* 0x000fe200000000ff */
[----:B------:R-:W-:Y:S01]  /*5e80*/  IMAD.MOV.U32 R38, RZ, RZ, R25 ;  /* 0x000000ffff267224 */ /* 0x000fe200078e0019 */
[----:B------:R-:W-:Y:S01]  /*5e90*/  PRMT R40, R17, 0x5410, R44 ;  /* 0x0000541011287816 */ /* 0x000fe2000000002c */
[----:B------:R-:W-:Y:S01]  /*5ea0*/  IMAD R11, R11, -0x41221de7, RZ ;  /* 0xbedde2190b0b7824 */ /* 0x000fe200078e02ff */
[----:B------:R-:W-:Y:S02]  /*5eb0*/  PRMT R42, R47, 0x5410, R50 ;  /* 0x000054102f2a7816 */ /* 0x000fe40000000032 */
[----:B------:R-:W-:Y:S01]  /*5ec0*/  SHF.R.S32.HI R39, RZ, 0x1f, R38 ;  /* 0x0000001fff277819 */ /* 0x000fe20000011426 */
[----:B------:R-:W-:Y:S01]  /*5ed0*/  IMAD.IADD R25, R37, 0x1, R11 ;  /* 0x0000000125197824 */ /* 0x000fe200078e020b */
[----:B------:R-:W-:-:S02]  /*5ee0*/  LOP3.LUT R11, R50, 0xffff, RZ, 0xc0, !PT ;  /* 0x0000ffff320b7812 */ /* 0x000fc400078ec0ff */
[----:B------:R-:W-:Y:S01]  /*5ef0*/  PRMT R43, R15, 0x5410, R45 ;  /* 0x000054100f2b7816 */ /* 0x000fe2000000002d */
[----:B------:R-:W-:Y:S01]  /*5f00*/  IMAD.WIDE.U32 R38, R36, 0x77f8f5df, R38 ;  /* 0x77f8f5df24267825 */ /* 0x000fe200078e0026 */
[----:B------:R-:W-:Y:S02]  /*5f10*/  PRMT R36, R11, 0x8880, RZ ;  /* 0x000088800b247816 */ /* 0x000fe400000000ff */
[----:B------:R-:W-:Y:S01]  /*5f20*/  SHF.R.S32.HI R11, RZ, 0x1f, R10 ;  /* 0x0000001fff0b7819 */ /* 0x000fe2000001140a */
[----:B------:R-:W-:Y:S01]  /*5f30*/  IMAD R25, R25, 0x77f8f5df, RZ ;  /* 0x77f8f5df19197824 */ /* 0x000fe200078e02ff */
[----:B------:R-:W-:-:S03]  /*5f40*/  PRMT R46, R14, 0x7610, R46 ;  /* 0x000076100e2e7816 */ /* 0x000fc6000000002e */
[----:B------:R-:W-:Y:S01]  /*5f50*/  IMAD.IADD R37, R39, 0x1, R25 ;  /* 0x0000000127257824 */ /* 0x000fe200078e0219 */
[----:B------:R-:W-:Y:S01]  /*5f60*/  LOP3.LUT R25, R47, 0xffff, RZ, 0xc0, !PT ;  /* 0x0000ffff2f197812 */ /* 0x000fe200078ec0ff */
[----:B------:R-:W-:-:S03]  /*5f70*/  IMAD.WIDE.U32 R10, R38, 0x1e7d3c69, R10 ;  /* 0x1e7d3c69260a7825 */ /* 0x000fc600078e000a */
[----:B------:R-:W-:Y:S01]  /*5f80*/  PRMT R25, R25, 0x8880, RZ ;  /* 0x0000888019197816 */ /* 0x000fe200000000ff */
[----:B------:R-:W-:Y:S01]  /*5f90*/  IMAD R39, R37, 0x1e7d3c69, RZ ;  /* 0x1e7d3c6925277824 */ /* 0x000fe200078e02ff */
[----:B------:R-:W-:-:S03]  /*5fa0*/  SHF.R.S32.HI R37, RZ, 0x1f, R36 ;  /* 0x0000001fff257819 */ /* 0x000fc60000011424 */
[----:B------:R-:W-:Y:S02]  /*5fb0*/  IMAD.IADD R11, R11, 0x1, R39 ;  /* 0x000000010b0b7824 */ /* 0x000fe400078e0227 */
[----:B------:R-:W-:Y:S02]  /*5fc0*/  IMAD.MOV.U32 R38, RZ, RZ, R25 ;  /* 0x000000ffff267224 */ /* 0x000fe400078e0019 */
[----:B------:R-:W-:Y:S01]  /*5fd0*/  IMAD.WIDE.U32 R36, R10, -0x29b39af1, R36 ;  /* 0xd64c650f0a247825 */ /* 0x000fe200078e0024 */
[----:B------:R-:W-:Y:S02]  /*5fe0*/  LOP3.LUT R10, R48, 0xffff, RZ, 0xc0, !PT ;  /* 0x0000ffff300a7812 */ /* 0x000fe400078ec0ff */
[----:B------:R-:W-:Y:S01]  /*5ff0*/  SHF.R.S32.HI R39, RZ, 0x1f, R38 ;  /* 0x0000001fff277819 */ /* 0x000fe20000011426 */
[----:B------:R-:W-:Y:S01]  /*6000*/  IMAD R11, R11, -0x29b39af1, RZ ;  /* 0xd64c650f0b0b7824 */ /* 0x000fe200078e02ff */
[----:B------:R-:W-:-:S03]  /*6010*/  PRMT R10, R10, 0x8880, RZ ;  /* 0x000088800a0a7816 */ /* 0x000fc600000000ff */
[----:B------:R-:W-:Y:S01]  /*6020*/  IMAD.IADD R11, R37, 0x1, R11 ;  /* 0x00000001250b7824 */ /* 0x000fe200078e020b */
[----:B------:R-:W-:Y:S01]  /*6030*/  PRMT R37, R27, 0x5410, R52 ;  /* 0x000054101b257816 */ /* 0x000fe20000000034 */
[----:B------:R-:W-:Y:S01]  /*6040*/  IMAD.WIDE.U32 R38, R36, 0x4010d7b9, R38 ;  /* 0x4010d7b924267825 */ /* 0x000fe200078e0026 */
[----:B------:R-:W-:-:S03]  /*6050*/  PRMT R36, R29, 0x5410, R54 ;  /* 0x000054101d247816 */ /* 0x000fc60000000036 */
[----:B------:R-:W-:Y:S01]  /*6060*/  IMAD R25, R11, 0x4010d7b9, RZ ;  /* 0x4010d7b90b197824 */ /* 0x000fe200078e02ff */
[----:B------:R-:W-:-:S03]  /*6070*/  SHF.R.S32.HI R11, RZ, 0x1f, R10 ;  /* 0x0000001fff0b7819 */ /* 0x000fc6000001140a */
[----:B------:R-:W-:Y:S01]  /*6080*/  IMAD.IADD R25, R39, 0x1, R25 ;  /* 0x0000000127197824 */ /* 0x000fe200078e0219 */
[----:B------:R-:W-:Y:S01]  /*6090*/  PRMT R39, R51, 0x5410, R49 ;  /* 0x0000541033277816 */ /* 0x000fe20000000031 */
[----:B------:R-:W-:Y:S01]  /*60a0*/  IMAD.WIDE.U32 R10, R38, 0x9804b3f, R10 ;  /* 0x09804b3f260a7825 */ /* 0x000fe200078e000a */
[----:B------:R-:W-:-:S03]  /*60b0*/  PRMT R38, R26, 0x5410, R53 ;  /* 0x000054101a267816 */ /* 0x000fc60000000035 */
[----:B------:R-:W-:-:S04]  /*60c0*/  IMAD R25, R25, 0x9804b3f, RZ ;  /* 0x09804b3f19197824 */ /* 0x000fc800078e02ff */
[----:B------:R-:W-:Y:S02]  /*60d0*/  IMAD.IADD R25, R11, 0x1, R25 ;  /* 0x000000010b197824 */ /* 0x000fe400078e0219 */
[----:B------:R-:W-:-:S04]  /*60e0*/  IMAD.WIDE.U32 R10, R10, 0x7d238409, R20 ;  /* 0x7d2384090a0a7825 */ /* 0x000fc800078e0014 */
[----:B------:R-:W-:-:S04]  /*60f0*/  IMAD R25, R25, 0x7d238409, RZ ;  /* 0x7d23840919197824 */ /* 0x000fc800078e02ff */
[----:B------:R-:W-:Y:S02]  /*6100*/  IMAD.IADD R16, R11, 0x1, R25 ;  /* 0x000000010b107824 */ /* 0x000fe400078e0219 */
[----:B------:R-:W-:-:S04]  /*6110*/  IMAD.WIDE.U32 R10, R10, -0x7f50a791, R22 ;  /* 0x80af586f0a0a7825 */ /* 0x000fc800078e0016 */
[----:B------:R-:W-:-:S04]  /*6120*/  IMAD R57, R16, -0x7f50a791, RZ ;  /* 0x80af586f10397824 */ /* 0x000fc800078e02ff */
[----:B------:R-:W-:Y:S01]  /*6130*/  IMAD.IADD R57, R11, 0x1, R57 ;  /* 0x000000010b397824 */ /* 0x000fe200078e0239 */
[----:B------:R-:W-:Y:S06]  /*6140*/  BRA `(.L_x_14) ;  /* 0x0000000400607947 */ /* 0x000fec0003800000 */
.L_x_20:
[C---:B------:R-:W-:Y:S01]  /*6150*/  IMAD.SHL.U32 R11, R18.reuse, 0x1000000, RZ ;  /* 0x01000000120b7824 */ /* 0x040fe200078e00ff */
[----:B------:R-:W-:Y:S02]  /*6160*/  PRMT R8, R18, 0x7610, R8 ;  /* 0x0000761012087816 */ /* 0x000fe40000000008 */
[----:B------:R-:W-:Y:S02]  /*6170*/  PRMT R25, R33, 0x8880, RZ ;  /* 0x0000888021197816 */ /* 0x000fe400000000ff */
[--C-:B------:R-:W-:Y:S02]  /*6180*/  SHF.R.S32.HI R10, RZ, 0x8, R11.reuse ;  /* 0x00000008ff0a7819 */ /* 0x100fe4000001140b */
[----:B------:R-:W-:Y:S02]  /*6190*/  PRMT R15, R8, 0x8880, RZ ;  /* 0x00008880080f7816 */ /* 0x000fe400000000ff */
[----:B------:R-:W-:Y:S02]  /*61a0*/  SHF.R.S32.HI R11, RZ, 0x1f, R11 ;  /* 0x0000001fff0b7819 */ /* 0x000fe4000001140b */
[----:B------:R-:W-:-:S02]  /*61b0*/  SHF.R.S32.HI R14, RZ, 0x1f, R15 ;  /* 0x0000001fff0e7819 */ /* 0x000fc4000001140f */
[----:B------:R-:W-:Y:S01]  /*61c0*/  SHF.R.S32.HI R36, RZ, 0x1f, R25 ;  /* 0x0000001fff247819 */ /* 0x000fe20000011419 */
[----:B------:R-:W-:Y:S01]  /*61d0*/  IMAD.WIDE.U32 R10, R15, 0x3f, R10 ;  /* 0x0000003f0f0a7825 */ /* 0x000fe200078e000a */
[----:B------:R-:W-:Y:S02]  /*61e0*/  PRMT R35, R35, 0x5410, R55 ;  /* 0x0000541023237816 */ /* 0x000fe40000000037 */
[----:B------:R-:W-:Y:S01]  /*61f0*/  PRMT R38, R26, 0x5410, R53 ;  /* 0x000054101a267816 */ /* 0x000fe20000000035 */
[----:B------:R-:W-:Y:S01]  /*6200*/  IMAD R15, R14, 0x3f, RZ ;  /* 0x0000003f0e0f7824 */ /* 0x000fe200078e02ff */
[----:B------:R-:W-:Y:S02]  /*6210*/  IADD3 R25, P0, PT, R25, R10, RZ ;  /* 0x0000000a19197210 */ /* 0x000fe40007f1e0ff */
[----:B------:R-:W-:Y:S02]  /*6220*/  LOP3.LUT R10, R16, 0xffff, RZ, 0xc0, !PT ;  /* 0x0000ffff100a7812 */ /* 0x000fe400078ec0ff */
[----:B------:R-:W-:-:S02]  /*6230*/  IADD3.X R14, PT, PT, R36, R11, R15, P0, !PT ;  /* 0x0000000b240e7210 */ /* 0x000fc400007fe40f */
[----:B------:R-:W-:Y:S01]  /*6240*/  PRMT R15, R10, 0x8880, RZ ;  /* 0x000088800a0f7816 */ /* 0x000fe200000000ff */
[C---:B------:R-:W-:Y:S01]  /*6250*/  IMAD.U32 R10, R25.reuse, 0x10000, RZ ;  /* 0x00010000190a7824 */ /* 0x040fe200078e00ff */
[----:B------:R-:W-:Y:S01]  /*6260*/  SHF.L.U64.HI R11, R25, 0x10, R14 ;  /* 0x00000010190b7819 */ /* 0x000fe2000001020e */
[----:B------:R-:W-:Y:S01]  /*6270*/  IMAD R14, R14, 0x3f, RZ ;  /* 0x0000003f0e0e7824 */ /* 0x000fe200078e02ff */
[----:B------:R-:W-:Y:S02]  /*6280*/  PRMT R36, R29, 0x5410, R54 ;  /* 0x000054101d247816 */ /* 0x000fe40000000036 */
[----:B------:R-:W-:Y:S01]  /*6290*/  PRMT R41, R16, 0x5410, R53 ;  /* 0x0000541010297816 */ /* 0x000fe20000000035 */
[----:B------:R-:W-:Y:S01]  /*62a0*/  IMAD.WIDE.U32 R10, R25, 0x3f, R10 ;  /* 0x0000003f190a7825 */ /* 0x000fe200078e000a */
[----:B------:R-:W-:Y:S02]  /*62b0*/  SHF.R.S32.HI R25, RZ, 0x1f, R15 ;  /* 0x0000001fff197819 */ /* 0x000fe4000001140f */
[----:B------:R-:W-:-:S02]  /*62c0*/  PRMT R39, R51, 0x5410, R49 ;  /* 0x0000541033277816 */ /* 0x000fc40000000031 */
[----:B------:R-:W-:Y:S02]  /*62d0*/  IADD3 R37, P0, PT, R15, R10, RZ ;  /* 0x0000000a0f257210 */ /* 0x000fe40007f1e0ff */
[----:B------:R-:W-:Y:S02]  /*62e0*/  LOP3.LUT R10, R44, 0xffff, RZ, 0xc0, !PT ;  /* 0x0000ffff2c0a7812 */ /* 0x000fe400078ec0ff */
[----:B------:R-:W-:Y:S02]  /*62f0*/  IADD3.X R14, PT, PT, R25, R11, R14, P0, !PT ;  /* 0x0000000b190e7210 */ /* 0x000fe400007fe40e */
[----:B------:R-:W-:Y:S01]  /*6300*/  PRMT R15, R10, 0x8880, RZ ;  /* 0x000088800a0f7816 */ /* 0x000fe200000000ff */
[C---:B------:R-:W-:Y:S01]  /*6310*/  IMAD.U32 R10, R37.reuse, 0x10000, RZ ;  /* 0x00010000250a7824 */ /* 0x040fe200078e00ff */
[----:B------:R-:W-:Y:S01]  /*6320*/  SHF.L.U64.HI R11, R37, 0x10, R14 ;  /* 0x00000010250b7819 */ /* 0x000fe2000001020e */
[----:B------:R-:W-:Y:S01]  /*6330*/  IMAD R14, R14, 0x3f, RZ ;  /* 0x0000003f0e0e7824 */ /* 0x000fe200078e02ff */
[----:B------:R-:W-:-:S02]  /*6340*/  SHF.R.S32.HI R25, RZ, 0x1f, R15 ;  /* 0x0000001fff197819 */ /* 0x000fc4000001140f */
[----:B------:R-:W-:Y:S01]  /*6350*/  PRMT R42, R51, 0x5410, R49 ;  /* 0x00005410332a7816 */ /* 0x000fe20000000031 */
[----:B------:R-:W-:Y:S01]  /*6360*/  IMAD.WIDE.U32 R10, R37, 0x3f, R10 ;  /* 0x0000003f250a7825 */ /* 0x000fe200078e000a */
[C-C-:B------:R-:W-:Y:S02]  /*6370*/  PRMT R40, R17.reuse, 0x5410, R44.reuse ;  /* 0x0000541011287816 */ /* 0x140fe4000000002c */
[----:B------:R-:W-:Y:S02]  /*6380*/  PRMT R43, R17, 0x5410, R44 ;  /* 0x00005410112b7816 */ /* 0x000fe4000000002c */
[----:B------:R-:W-:Y:S02]  /*6390*/  IADD3 R37, P0, PT, R15, R10, RZ ;  /* 0x0000000a0f257210 */ /* 0x000fe40007f1e0ff */
[----:B------:R-:W-:Y:S02]  /*63a0*/  LOP3.LUT R10, R17, 0xffff, RZ, 0xc0, !PT ;  /* 0x0000ffff110a7812 */ /* 0x000fe400078ec0ff */
[----:B------:R-:W-:-:S02]  /*63b0*/  IADD3.X R14, PT, PT, R25, R11, R14, P0, !PT ;  /* 0x0000000b190e7210 */ /* 0x000fc400007fe40e */
[----:B------:R-:W-:Y:S01]  /*63c0*/  PRMT R15, R10, 0x8880, RZ ;  /* 0x000088800a0f7816 */ /* 0x000fe200000000ff */
[C---:B------:R-:W-:Y:S01]  /*63d0*/  IMAD.U32 R10, R37.reuse, 0x10000, RZ ;  /* 0x00010000250a7824 */ /* 0x040fe200078e00ff */
[C---:B------:R-:W-:Y:S01]  /*63e0*/  SHF.L.U64.HI R11, R37.reuse, 0x10, R14 ;  /* 0x00000010250b7819 */ /* 0x040fe2000001020e */
[----:B------:R-:W-:Y:S01]  /*63f0*/  IMAD R14, R14, 0x3f, RZ ;  /* 0x0000003f0e0e7824 */ /* 0x000fe200078e02ff */
[----:B------:R-:W-:Y:S02]  /*6400*/  SHF.R.S32.HI R25, RZ, 0x1f, R15 ;  /* 0x0000001fff197819 */ /* 0x000fe4000001140f */
[----:B------:R-:W-:Y:S01]  /*6410*/  PRMT R46, R16, 0x7610, R46 ;  /* 0x00007610102e7816 */ /* 0x000fe2000000002e */
[----:B------:R-:W-:-:S03]  /*6420*/  IMAD.WIDE.U32 R10, R37, 0x3f, R10 ;  /* 0x0000003f250a7825 */ /* 0x000fc600078e000a */
[----:B------:R-:W-:Y:S02]  /*6430*/  IADD3 R37, P0, PT, R15, R10, RZ ;  /* 0x0000000a0f257210 */ /* 0x000fe40007f1e0ff */
[----:B------:R-:W-:Y:S02]  /*6440*/  LOP3.LUT R10, R49, 0xffff, RZ, 0xc0, !PT ;  /* 0x0000ffff310a7812 */ /* 0x000fe400078ec0ff */
[----:B------:R-:W-:Y:S02]  /*6450*/  IADD3.X R14, PT, PT, R25, R11, R14, P0, !PT ;  /* 0x0000000b190e7210 */ /* 0x000fe400007fe40e */
[----:B------:R-:W-:Y:S01]  /*6460*/  PRMT R15, R10, 0x8880, RZ ;  /* 0x000088800a0f7816 */ /* 0x000fe200000000ff */
[C---:B------:R-:W-:Y:S01]  /*6470*/  IMAD.U32 R10, R37.reuse, 0x10000, RZ ;  /* 0x00010000250a7824 */ /* 0x040fe200078e00ff */
[C---:B------:R-:W-:Y:S01]  /*6480*/  SHF.L.U64.HI R11, R37.reuse, 0x10, R14 ;  /* 0x00000010250b7819 */ /* 0x040fe2000001020e */
[----:B------:R-:W-:Y:S01]  /*6490*/  IMAD R14, R14, 0x3f, RZ ;  /* 0x0000003f0e0e7824 */ /* 0x000fe200078e02ff */
[----:B------:R-:W-:Y:S01]  /*64a0*/  SHF.R.S32.HI R25, RZ, 0x1f, R15 ;  /* 0x0000001fff197819 */ /* 0x000fe2000001140f */
        /* <DEDUP_REMOVED lines=18> */
[----:B------:R-:W-:Y:S01]  /*65d0*/  IMAD.WIDE.U32 R10, R37, 0x3f, R10 ;  /* 0x0000003f250a7825 */ /* 0x000fe200078e000a */
[----:B------:R-:W-:-:S02]  /*65e0*/  PRMT R37, R27, 0x5410, R52 ;  /* 0x000054101b257816 */ /* 0x000fc40000000034 */
[----:B------:R-:W-:-:S04]  /*65f0*/  IADD3 R15, P0, PT, R15, R10, RZ ;  /* 0x0000000a0f0f7210 */ /* 0x000fc80007f1e0ff */
[----:B------:R-:W-:Y:S01]  /*6600*/  IADD3.X R14, PT, PT, R25, R11, R14, P0, !PT ;  /* 0x0000000b190e7210 */ /* 0x000fe200007fe40e */
[----:B------:R-:W-:-:S03]  /*6610*/  IMAD.U32 R10, R15, 0x10000, RZ ;  /* 0x000100000f0a7824 */ /* 0x000fc600078e00ff */
[C---:B------:R-:W-:Y:S01]  /*6620*/  SHF.L.U64.HI R11, R15.reuse, 0x10, R14 ;  /* 0x000000100f0b7819 */ /* 0x040fe2000001020e */
[----:B------:R-:W-:Y:S02]  /*6630*/  IMAD R25, R14, 0x3f, RZ ;  /* 0x0000003f0e197824 */ /* 0x000fe400078e02ff */
[----:B------:R-:W-:-:S03]  /*6640*/  IMAD.WIDE.U32 R10, R15, 0x3f, R10 ;  /* 0x0000003f0f0a7825 */ /* 0x000fc600078e000a */
[----:B------:R-:W-:-:S04]  /*6650*/  IADD3 R15, P0, PT, R20, R10, RZ ;  /* 0x0000000a140f7210 */ /* 0x000fc80007f1e0ff */
[----:B------:R-:W-:Y:S01]  /*6660*/  IADD3.X R14, PT, PT, R21, R11, R25, P0, !PT ;  /* 0x0000000b150e7210 */ /* 0x000fe200007fe419 */
[----:B------:R-:W-:-:S03]  /*6670*/  IMAD.U32 R10, R15, 0x10000, RZ ;  /* 0x000100000f0a7824 */ /* 0x000fc600078e00ff */
[C---:B------:R-:W-:Y:S01]  /*6680*/  SHF.L.U64.HI R11, R15.reuse, 0x10, R14 ;  /* 0x000000100f0b7819 */ /* 0x040fe2000001020e */
[----:B------:R-:W-:Y:S02]  /*6690*/  IMAD R57, R14, 0x3f, RZ ;  /* 0x0000003f0e397824 */ /* 0x000fe400078e02ff */
[----:B------:R-:W-:-:S03]  /*66a0*/  IMAD.WIDE.U32 R10, R15, 0x3f, R10 ;  /* 0x0000003f0f0a7825 */ /* 0x000fc600078e000a */
[----:B------:R-:W-:-:S04]  /*66b0*/  IADD3 R10, P0, PT, R22, R10, RZ ;  /* 0x0000000a160a7210 */ /* 0x000fc80007f1e0ff */
[----:B------:R-:W-:-:S09]  /*66c0*/  IADD3.X R57, PT, PT, R23, R11, R57, P0, !PT ;  /* 0x0000000b17397210 */ /* 0x000fd200007fe439 */
.L_x_14:
[----:B------:R-:W-:Y:S05]  /*66d0*/  BSYNC.RECONVERGENT B2 ;  /* 0x0000000000027941 */ /* 0x000fea0003800200 */
.L_x_11:
[----:B------:R-:W0:Y:S01]  /*66e0*/  LDC R25, c[0x0][0x3a0] ;  /* 0x0000e800ff197b82 */ /* 0x000e220000000800 */
[----:B------:R-:W-:Y:S01]  /*66f0*/  ISETP.NE.U32.AND P0, PT, R57, RZ, PT ;  /* 0x000000ff3900720c */ /* 0x000fe20003f05070 */
[----:B------:R-:W-:Y:S01]  /*6700*/  BSSY.RECONVERGENT B2, `(.L_x_21) ;  /* 0x000001d000027945 */ /* 0x000fe20003800200 */
[----:B------:R-:W-:-:S11]  /*6710*/  IMAD.MOV.U32 R11, RZ, RZ, RZ ;  /* 0x000000ffff0b7224 */ /* 0x000fd600078e00ff */
[----:B------:R-:W-:Y:S05]  /*6720*/  @P0 BRA `(.L_x_22) ;  /* 0x0000000000500947 */ /* 0x000fea0003800000 */
[----:B------:R-:W1:Y:S02]  /*6730*/  LDCU UR7, c[0x0][0x3a0] ;  /* 0x00007400ff0777ac */ /* 0x000e640008000800 */
[----:B-1----:R-:W1:Y:S01]  /*6740*/  I2F.U32.RP R16, UR7 ;  /* 0x0000000700107d06 */ /* 0x002e620008209000 */
[----:B------:R-:W-:-:S07]  /*6750*/  ISETP.NE.U32.AND P1, PT, RZ, UR7, PT ;  /* 0x00000007ff007c0c */ /* 0x000fce000bf25070 */
[----:B-1----:R-:W1:Y:S02]  /*6760*/  MUFU.RCP R16, R16 ;  /* 0x0000001000107308 */ /* 0x002e640000001000 */
[----:B-1----:R-:W-:-:S06]  /*6770*/  VIADD R14, R16, 0xffffffe ;  /* 0x0ffffffe100e7836 */ /* 0x002fcc0000000000 */
[----:B------:R1:W2:Y:S02]  /*6780*/  F2I.FTZ.U32.TRUNC.NTZ R15, R14 ;  /* 0x0000000e000f7305 */ /* 0x0002a4000021f000 */
[----:B-1----:R-:W-:Y:S02]  /*6790*/  IMAD.MOV.U32 R14, RZ, RZ, RZ ;  /* 0x000000ffff0e7224 */ /* 0x002fe400078e00ff */
[----:B--2---:R-:W-:-:S04]  /*67a0*/  IMAD.MOV R17, RZ, RZ, -R15 ;  /* 0x000000ffff117224 */ /* 0x004fc800078e0a0f */
[----:B------:R-:W-:-:S04]  /*67b0*/  IMAD R17, R17, UR7, RZ ;  /* 0x0000000711117c24 */ /* 0x000fc8000f8e02ff */
[----:B------:R-:W-:-:S04]  /*67c0*/  IMAD.HI.U32 R15, R15, R17, R14 ;  /* 0x000000110f0f7227 */ /* 0x000fc800078e000e */
[----:B------:R-:W-:Y:S02]  /*67d0*/  IMAD.MOV.U32 R17, RZ, RZ, RZ ;  /* 0x000000ffff117224 */ /* 0x000fe400078e00ff */
[----:B------:R-:W-:-:S04]  /*67e0*/  IMAD.HI.U32 R15, R15, R10, RZ ;  /* 0x0000000a0f0f7227 */ /* 0x000fc800078e00ff */
[----:B------:R-:W-:-:S04]  /*67f0*/  IMAD.MOV R15, RZ, RZ, -R15 ;  /* 0x000000ffff0f7224 */ /* 0x000fc800078e0a0f */
[----:B------:R-:W-:-:S05]  /*6800*/  IMAD R16, R15, UR7, R10 ;  /* 0x000000070f107c24 */ /* 0x000fca000f8e020a */
[----:B------:R-:W-:-:S13]  /*6810*/  ISETP.GE.U32.AND P0, PT, R16, UR7, PT ;  /* 0x0000000710007c0c */ /* 0x000fda000bf06070 */
[----:B------:R-:W-:-:S05]  /*6820*/  @P0 VIADD R16, R16, -UR7 ;  /* 0x8000000710100c36 */ /* 0x000fca0008000000 */
[----:B------:R-:W-:-:S13]  /*6830*/  ISETP.GE.U32.AND P0, PT, R16, UR7, PT ;  /* 0x0000000710007c0c */ /* 0x000fda000bf06070 */
[----:B------:R-:W-:Y:S01]  /*6840*/  @P0 VIADD R16, R16, -UR7 ;  /* 0x8000000710100c36 */ /* 0x000fe20008000000 */
[----:B------:R-:W-:Y:S01]  /*6850*/  @!P1 LOP3.LUT R16, RZ, UR7, RZ, 0x33, !PT ;  /* 0x00000007ff109c12 */ /* 0x000fe2000f8e33ff */
[----:B------:R-:W-:Y:S06]  /*6860*/  BRA `(.L_x_23) ;  /* 0x0000000000187947 */ /* 0x000fec0003800000 */
.L_x_22:
[----:B------:R-:W-:Y:S01]  /*6870*/  IMAD.MOV.U32 R27, RZ, RZ, R57 ;  /* 0x000000ffff1b7224 */ /* 0x000fe200078e0039 */
[----:B------:R-:W-:Y:S01]  /*6880*/  MOV R26, 0x68b0 ;  /* 0x000068b0001a7802 */ /* 0x000fe20000000f00 */
[----:B------:R-:W-:-:S07]  /*6890*/  IMAD.MOV.U32 R29, RZ, RZ, R10 ;  /* 0x000000ffff1d7224 */ /* 0x000fce00078e000a */
[----:B0-----:R-:W-:Y:S05]  /*68a0*/  CALL.REL.NOINC `($__internal_0_$__cuda_sm20_rem_u64) ;  /* 0x0000003400e47944 */ /* 0x001fea0003c00000 */
[----:B------:R-:W-:Y:S02]  /*68b0*/  IMAD.MOV.U32 R16, RZ, RZ, R14 ;  /* 0x000000ffff107224 */ /* 0x000fe400078e000e */
[----:B------:R-:W-:-:S07]  /*68c0*/  IMAD.MOV.U32 R17, RZ, RZ, R15 ;  /* 0x000000ffff117224 */ /* 0x000fce00078e000f */
.L_x_23:
[----:B------:R-:W-:Y:S05]  /*68d0*/  BSYNC.RECONVERGENT B2 ;  /* 0x0000000000027941 */ /* 0x000fea0003800200 */
.L_x_21:
[----:B------:R-:W1:Y:S02]  /*68e0*/  LDCU.64 UR8, c[0x0][0x398] ;  /* 0x00007300ff0877ac */ /* 0x000e640008000a00 */
[----:B-1----:R-:W-:-:S04]  /*68f0*/  LEA R14, P0, R16, UR8, 0x3 ;  /* 0x00000008100e7c11 */ /* 0x002fc8000f8018ff */
[----:B------:R-:W-:-:S06]  /*6900*/  LEA.HI.X R15, R16, UR9, R17, 0x3, P0 ;  /* 0x00000009100f7c11 */ /* 0x000fcc00080f1c11 */
[----:B------:R-:W2:Y:S01]  /*6910*/  LDG.E.64 R14, desc[UR10][R14.64] ;  /* 0x0000000a0e0e7981 */ /* 0x000ea2000c1e1b00 */
[----:B------:R-:W-:Y:S02]  /*6920*/  LOP3.LUT R17, R10, 0x3f, RZ, 0xc0, !PT ;  /* 0x0000003f0a117812 */ /* 0x000fe400078ec0ff */
[C---:B------:R-:W-:Y:S01]  /*6930*/  ISETP.LT.U32.AND P1, PT, R7.reuse, 0x8, PT ;  /* 0x000000080700780c */ /* 0x040fe20003f21070 */
[----:B------:R-:W-:Y:S01]  /*6940*/  VIADD R7, R7, 0x1 ;  /* 0x0000000107077836 */ /* 0x000fe20000000000 */
[----:B------:R-:W-:Y:S02]  /*6950*/  PRMT R55, R35, 0x7632, R55 ;  /* 0x0000763223377816 */ /* 0x000fe40000000037 */
[C---:B------:R-:W-:Y:S02]  /*6960*/  PRMT R29, R36.reuse, 0x7610, R29 ;  /* 0x00007610241d7816 */ /* 0x040fe4000000001d */
[----:B------:R-:W-:Y:S02]  /*6970*/  PRMT R54, R36, 0x7632, R54 ;  /* 0x0000763224367816 */ /* 0x000fe40000000036 */
[----:B------:R-:W-:-:S02]  /*6980*/  PRMT R27, R37, 0x7610, R27 ;  /* 0x00007610251b7816 */ /* 0x000fc4000000001b */
[----:B------:R-:W-:Y:S02]  /*6990*/  PRMT R52, R37, 0x7632, R52 ;  /* 0x0000763225347816 */ /* 0x000fe40000000034 */
[C---:B------:R-:W-:Y:S02]  /*69a0*/  PRMT R26, R38.reuse, 0x7610, R26 ;  /* 0x00007610261a7816 */ /* 0x040fe4000000001a */
[----:B------:R-:W-:Y:S02]  /*69b0*/  PRMT R53, R38, 0x7632, R53 ;  /* 0x0000763226357816 */ /* 0x000fe40000000035 */
[C---:B------:R-:W-:Y:S02]  /*69c0*/  PRMT R51, R39.reuse, 0x7610, R51 ;  /* 0x0000761027337816 */ /* 0x040fe40000000033 */
[----:B------:R-:W-:Y:S02]  /*69d0*/  PRMT R49, R39, 0x7632, R49 ;  /* 0x0000763227317816 */ /* 0x000fe40000000031 */
[----:B------:R-:W-:-:S02]  /*69e0*/  PRMT R44, R40, 0x7632, R44 ;  /* 0x00007632282c7816 */ /* 0x000fc4000000002c */
[----:B------:R-:W-:Y:S02]  /*69f0*/  PRMT R48, R41, 0x7632, R48 ;  /* 0x0000763229307816 */ /* 0x000fe40000000030 */
[C---:B------:R-:W-:Y:S02]  /*6a00*/  PRMT R47, R42.reuse, 0x7610, R47 ;  /* 0x000076102a2f7816 */ /* 0x040fe4000000002f */
[----:B------:R-:W-:Y:S02]  /*6a10*/  PRMT R50, R42, 0x7632, R50 ;  /* 0x000076322a327816 */ /* 0x000fe40000000032 */
[----:B------:R-:W-:Y:S02]  /*6a20*/  PRMT R45, R43, 0x7632, R45 ;  /* 0x000076322b2d7816 */ /* 0x000fe4000000002d */
[----:B--2---:R-:W-:Y:S02]  /*6a30*/  SHF.R.U64 R10, R14, R17, R15 ;  /* 0x000000110e0a7219 */ /* 0x004fe4000000120f */
[----:B------:R-:W-:-:S02]  /*6a40*/  PRMT R17, R40, 0x7610, R17 ;  /* 0x0000761028117816 */ /* 0x000fc40000000011 */
[----:B------:R-:W-:Y:S02]  /*6a50*/  LOP3.LUT R16, R10, 0x1, RZ, 0xc0, !PT ;  /* 0x000000010a107812 */ /* 0x000fe400078ec0ff */
[----:B------:R-:W-:Y:S02]  /*6a60*/  PRMT R15, R43, 0x7610, R15 ;  /* 0x000076102b0f7816 */ /* 0x000fe4000000000f */
[----:B------:R-:W-:Y:S02]  /*6a70*/  ISETP.NE.U32.AND P0, PT, R16, 0x1, PT ;  /* 0x000000011000780c */ /* 0x000fe40003f05070 */
[----:B------:R-:W-:Y:S02]  /*6a80*/  PRMT R16, R41, 0x7610, R16 ;  /* 0x0000761029107816 */ /* 0x000fe40000000010 */
[----:B------:R-:W-:Y:S02]  /*6a90*/  ISETP.NE.U32.AND.EX P0, PT, RZ, RZ, PT, P0 ;  /* 0x000000ffff00720c */ /* 0x000fe40003f05100 */
[----:B------:R-:W-:-:S11]  /*6aa0*/  PRMT R14, R46, 0x7610, R14 ;  /* 0x000076102e0e7816 */ /* 0x000fd6000000000e */
[----:B------:R-:W-:Y:S05]  /*6ab0*/  @!P0 BRA P1, `(.L_x_24) ;  /* 0xffffffdc009c8947 */ /* 0x000fea000083ffff */
[----:B------:R-:W-:Y:S05]  /*6ac0*/  BSYNC.RECONVERGENT B1 ;  /* 0x0000000000017941 */ /* 0x000fea0003800200 */
.L_x_10:
[----:B------:R-:W-:Y:S01]  /*6ad0*/  VIADD R4, R4, 0x1 ;  /* 0x0000000104047836 */ /* 0x000fe20000000000 */
[----:B------:R-:W-:-:S04]  /*6ae0*/  LOP3.LUT P0, RZ, R10, 0x1, RZ, 0xc0, !PT ;  /* 0x000000010aff7812 */ /* 0x000fc8000780c0ff */
[----:B------:R-:W-:Y:S02]  /*6af0*/  PRMT R6, R4, 0x9910, RZ ;  /* 0x0000991004067816 */ /* 0x000fe400000000ff */
[----:B------:R-:W-:Y:S02]  /*6b00*/  SEL R5, R5, RZ, P0 ;  /* 0x000000ff05057207 */ /* 0x000fe40000000000 */
[----:B------:R-:W-:Y:S02]  /*6b10*/  ISETP.NE.AND P1, PT, R6, 0x1a, PT ;  /* 0x0000001a0600780c */ /* 0x000fe40003f25270 */
[----:B------:R-:W-:-:S11]  /*6b20*/  SEL R3, R3, 0x1, !P0 ;  /* 0x0000000103037807 */ /* 0x000fd60004000000 */
[----:B------:R-:W-:Y:S05]  /*6b30*/  @P1 BRA `(.L_x_25) ;  /* 0xffffffd000441947 */ /* 0x000fea000383ffff */
[----:B------:R-:W-:-:S13]  /*6b40*/  LOP3.LUT P0, RZ, R5, 0xff, RZ, 0xc0, !PT ;  /* 0x000000ff05ff7812 */ /* 0x000fda000780c0ff */
[----:B------:R-:W-:Y:S05]  /*6b50*/  @!P0 BRA `(.L_x_26) ;  /* 0x0000000000388947 */ /* 0x000fea0003800000 */
[----:B------:R-:W-:Y:S01]  /*6b60*/  BSSY.RECONVERGENT B1, `(.L_x_27) ;  /* 0x000000c000017945 */ /* 0x000fe20003800200 */
[----:B------:R-:W-:-:S07]  /*6b70*/  PRMT R6, RZ, 0x7610, R6 ;  /* 0x00007610ff067816 */ /* 0x000fce0000000006 */
.L_x_28:
[----:B------:R-:W-:-:S05]  /*6b80*/  LOP3.LUT R3, R6, 0xffff, RZ, 0xc0, !PT ;  /* 0x0000ffff06037812 */ /* 0x000fca00078ec0ff */
[----:B------:R-:W-:-:S06]  /*6b90*/  IMAD.IADD R7, R1, 0x1, R3 ;  /* 0x0000000101077824 */ /* 0x000fcc00078e0203 */
[----:B------:R-:W2:Y:S01]  /*6ba0*/  LDL.U8 R7, [R7+0x24] ;  /* 0x0000240007077983 */ /* 0x000ea20000100000 */
[C---:B------:R-:W-:Y:S01]  /*6bb0*/  IADD3 R4, P0, PT, R3.reuse, R12, RZ ;  /* 0x0000000c03047210 */ /* 0x040fe20007f1e0ff */
[----:B------:R-:W-:Y:S01]  /*6bc0*/  VIADD R6, R6, 0x1 ;  /* 0x0000000106067836 */ /* 0x000fe20000000000 */
[----:B------:R-:W-:-:S03]  /*6bd0*/  ISETP.LT.U32.AND P1, PT, R3, 0x22, PT ;  /* 0x000000220300780c */ /* 0x000fc60003f21070 */
[----:B------:R-:W-:-:S05]  /*6be0*/  IMAD.X R5, RZ, RZ, R13, P0 ;  /* 0x000000ffff057224 */ /* 0x000fca00000e060d */
[----:B--2---:R1:W-:Y:S01]  /*6bf0*/  STG.E.U8 desc[UR10][R4.64], R7 ;  /* 0x0000000704007986 */ /* 0x0043e2000c10110a */
[----:B------:R-:W-:-:S13]  /*6c00*/  ISETP.NE.AND P0, PT, R7, RZ, PT ;  /* 0x000000ff0700720c */ /* 0x000fda0003f05270 */
[----:B-1----:R-:W-:Y:S05]  /*6c10*/  @P0 BRA P1, `(.L_x_28) ;  /* 0xfffffffc00d80947 */ /* 0x002fea000083ffff */
[----:B------:R-:W-:Y:S05]  /*6c20*/  BSYNC.RECONVERGENT B1 ;  /* 0x0000000000017941 */ /* 0x000fea0003800200 */
.L_x_27:
[----:B------:R-:W-:Y:S05]  /*6c30*/  BRA `(.L_x_5) ;  /* 0x0000003000f47947 */ /* 0x000fea0003800000 */
.L_x_26:
[----:B------:R-:W-:-:S13]  /*6c40*/  LOP3.LUT P0, RZ, R3, 0xff, RZ, 0xc0, !PT ;  /* 0x000000ff03ff7812 */ /* 0x000fda000780c0ff */
[----:B------:R-:W-:Y:S05]  /*6c50*/  @!P0 BRA `(.L_x_29) ;  /* 0x0000003000e88947 */ /* 0x000fea0003800000 */
[----:B------:R-:W-:Y:S02]  /*6c60*/  IMAD.MOV.U32 R31, RZ, RZ, 0x22 ;  /* 0x00000022ff1f7424 */ /* 0x000fe400078e00ff */
[----:B------:R-:W-:Y:S02]  /*6c70*/  IMAD.MOV.U32 R28, RZ, RZ, 0x23 ;  /* 0x00000023ff1c7424 */ /* 0x000fe400078e00ff */
[----:B------:R-:W-:Y:S02]  /*6c80*/  IMAD.MOV.U32 R4, RZ, RZ, RZ ;  /* 0x000000ffff047224 */ /* 0x000fe400078e00ff */
[----:B------:R-:W-:-:S07]  /*6c90*/  IMAD.MOV.U32 R30, RZ, RZ, RZ ;  /* 0x000000ffff1e7224 */ /* 0x000fce00078e00ff */
.L_x_59:
[----:B------:R-:W-:-:S13]  /*6ca0*/  ISETP.GT.U32.AND P0, PT, R4, 0x17, PT ;  /* 0x000000170400780c */ /* 0x000fda0003f04070 */
[----:B-123--:R-:W-:Y:S05]  /*6cb0*/  @P0 BRA `(.L_x_30) ;  /* 0x0000003000b80947 */ /* 0x00efea0003800000 */
[----:B------:R-:W-:Y:S01]  /*6cc0*/  BSSY.RECONVERGENT B1, `(.L_x_30) ;  /* 0x000032d000017945 */ /* 0x000fe20003800200 */
[----:B------:R-:W-:Y:S01]  /*6cd0*/  IMAD.MOV.U32 R3, RZ, RZ, R28 ;  /* 0x000000ffff037224 */ /* 0x000fe200078e001c */
[----:B------:R-:W-:-:S07]  /*6ce0*/  PRMT R32, R31, 0x7610, R32 ;  /* 0x000076101f207816 */ /* 0x000fce0000000020 */
.L_x_58:
[----:B------:R-:W-:Y:S01]  /*6cf0*/  BSSY.RECONVERGENT B2, `(.L_x_31) ;  /* 0x000000d000027945 */ /* 0x000fe20003800200 */
[----:B------:R-:W-:Y:S02]  /*6d00*/  PRMT R9, R32, 0x9910, RZ ;  /* 0x0000991020097816 */ /* 0x000fe400000000ff */
[----:B-123--:R-:W-:-:S07]  /*6d10*/  PRMT R5, RZ, 0x7610, R5 ;  /* 0x00007610ff057816 */ /* 0x00efce0000000005 */
.L_x_32:
[----:B------:R-:W-:-:S04]  /*6d20*/  LOP3.LUT R6, R5, 0xffff, RZ, 0xc0, !PT ;  /* 0x0000ffff05067812 */ /* 0x000fc800078ec0ff */
[----:B------:R-:W-:-:S06]  /*6d30*/  IADD3 R7, PT, PT, R1, R4, R6 ;  /* 0x0000000401077210 */ /* 0x000fcc0007ffe006 */
[----:B------:R-:W2:Y:S01]  /*6d40*/  LDL.U8 R7, [R7] ;  /* 0x0000000007077983 */ /* 0x000ea20000100000 */
[----:B------:R-:W-:Y:S01]  /*6d50*/  IMAD.IADD R8, R1, 0x1, R6 ;  /* 0x0000000101087824 */ /* 0x000fe200078e0206 */
[C---:B------:R-:W-:Y:S01]  /*6d60*/  PRMT R6, R5.reuse, 0x9910, RZ ;  /* 0x0000991005067816 */ /* 0x040fe200000000ff */
[----:B------:R-:W-:-:S03]  /*6d70*/  VIADD R5, R5, 0x1 ;  /* 0x0000000105057836 */ /* 0x000fc60000000000 */
[----:B------:R-:W-:Y:S01]  /*6d80*/  ISETP.NE.AND P1, PT, R6, R9, PT ;  /* 0x000000090600720c */ /* 0x000fe20003f25270 */
[----:B--2---:R1:W-:Y:S01]  /*6d90*/  STL.U8 [R8+0x24], R7 ;  /* 0x0000240708007387 */ /* 0x0043e20000100000 */
[----:B------:R-:W-:-:S13]  /*6da0*/  ISETP.NE.AND P0, PT, R7, RZ, PT ;  /* 0x000000ff0700720c */ /* 0x000fda0003f05270 */
[----:B-1----:R-:W-:Y:S05]  /*6db0*/  @P0 BRA P1, `(.L_x_32) ;  /* 0xfffffffc00d80947 */ /* 0x002fea000083ffff */
[----:B------:R-:W-:Y:S05]  /*6dc0*/  BSYNC.RECONVERGENT B2 ;  /* 0x0000000000027941 */ /* 0x000fea0003800200 */
.L_x_31:
[----:B------:R-:W-:Y:S01]  /*6dd0*/  IMAD.IADD R5, R1, 0x1, R3 ;  /* 0x0000000101057824 */ /* 0x000fe200078e0203 */
[----:B------:R-:W-:Y:S01]  /*6de0*/  BSSY.RECONVERGENT B2, `(.L_x_33) ;  /* 0x00002fd000027945 */ /* 0x000fe20003800200 */
[----:B------:R-:W-:Y:S01]  /*6df0*/  PLOP3.LUT P1, PT, PT, PT, PT, 0x8, 0x80 ;  /* 0x000000000080781c */ /* 0x000fe20003f2e170 */
[----:B------:R-:W-:Y:S01]  /*6e00*/  VIADD R33, R3, 0xfffffff7 ;  /* 0xfffffff703217836 */ /* 0x000fe20000000000 */
[----:B------:R-:W-:Y:S01]  /*6e10*/  PRMT R34, RZ, 0x7610, R34 ;  /* 0x00007610ff227816 */ /* 0x000fe20000000022 */
[----:B------:R1:W-:Y:S10]  /*6e20*/  STL.U8 [R5+0x24], RZ ;  /* 0x000024ff05007387 */ /* 0x0003f40000100000 */
.L_x_53:
[----:B------:R-:W-:-:S05]  /*6e30*/  LOP3.LUT R6, R34, 0xffff, RZ, 0xc0, !PT ;  /* 0x0000ffff22067812 */ /* 0x000fca00078ec0ff */
[----:B-1----:R-:W-:-:S05]  /*6e40*/  IMAD.IADD R5, R1, 0x1, R6 ;  /* 0x0000000101057824 */ /* 0x002fca00078e0206 */
[----:B--2---:R-:W2:Y:S01]  /*6e50*/  LDL.U8 R6, [R5] ;  /* 0x0000000005067983 */ /* 0x004ea20000100000 */
[----:B------:R-:W-:Y:S03]  /*6e60*/  BSSY.RECONVERGENT B3, `(.L_x_34) ;  /* 0x0000028000037945 */ /* 0x000fe60003800200 */
[----:B--2---:R1:W-:Y:S01]  /*6e70*/  STL.U8 [R1+0x48], R6 ;  /* 0x0000480601007387 */ /* 0x0043e20000100000 */
[----:B------:R-:W-:-:S13]  /*6e80*/  ISETP.NE.AND P0, PT, R6, RZ, PT ;  /* 0x000000ff0600720c */ /* 0x000fda0003f05270 */
[----:B-1----:R-:W-:Y:S05]  /*6e90*/  @!P0 BRA `(.L_x_35) ;  /* 0x0000000000908947 */ /* 0x002fea0003800000 */
[----:B------:R-:W2:Y:S04]  /*6ea0*/  LDL.U8 R8, [R5+0x1] ;  /* 0x0000010005087983 */ /* 0x000ea80000100000 */
        /* <DEDUP_REMOVED lines=27> */
[----:B------:R-:W2:Y:S01]  /*7060*/  LDL.U8 R8, [R5+0x8] ;  /* 0x0000080005087983 */ /* 0x000ea20000100000 */
[----:B------:R-:W-:-:S03]  /*7070*/  PRMT R0, RZ, 0x7610, R0 ;  /* 0x00007610ff007816 */ /* 0x000fc60000000000 */
[----:B--2---:R1:W-:Y:S01]  /*7080*/  STL.U8 [R1+0x50], R8 ;  /* 0x0000500801007387 */ /* 0x0043e20000100000 */
[----:B------:R-:W-:-:S13]  /*7090*/  ISETP.NE.AND P0, PT, R8, RZ, PT ;  /* 0x000000ff0800720c */ /* 0x000fda0003f05270 */
[----:B-1----:R-:W-:Y:S05]  /*70a0*/  @!P0 BRA `(.L_x_35) ;  /* 0x00000000000c8947 */ /* 0x002fea0003800000 */
[----:B------:R-:W2:Y:S01]  /*70b0*/  LDL.U8 R2, [R5+0x9] ;  /* 0x0000090005027983 */ /* 0x000ea20000100000 */
[----:B------:R-:W-:-:S03]  /*70c0*/  PRMT R0, R8, 0x7610, R0 ;  /* 0x0000761008007816 */ /* 0x000fc60000000000 */
[----:B--2---:R1:W-:Y:S04]  /*70d0*/  STL.U8 [R1+0x51], R2 ;  /* 0x0000510201007387 */ /* 0x0043e80000100000 */
.L_x_35:
[----:B------:R-:W-:Y:S05]  /*70e0*/  BSYNC.RECONVERGENT B3 ;  /* 0x0000000000037941 */ /* 0x000fea0003800200 */
.L_x_34:
[----:B------:R2:W-:Y:S01]  /*70f0*/  STL.U8 [R1+0x52], RZ ;  /* 0x000052ff01007387 */ /* 0x0005e20000100000 */
[----:B------:R-:W-:Y:S01]  /*7100*/  BSSY.RECONVERGENT B4, `(.L_x_36) ;  /* 0x00002c5000047945 */ /* 0x000fe20003800200 */
[----:B------:R-:W-:-:S03]  /*7110*/  PLOP3.LUT P0, PT, PT, PT, PT, 0x80, 0x8 ;  /* 0x000000000008781c */ /* 0x000fc60003f0f070 */
[----:B------:R-:W-:Y:S10]  /*7120*/  @P1 BRA `(.L_x_37) ;  /* 0x0000002c00081947 */ /* 0x000ff40003800000 */
[----:B------:R-:W3:Y:S04]  /*7130*/  LDL.64 R18, [R1+0x48] ;  /* 0x0000480001127983 */ /* 0x000ee80000100a00 */
[----:B------:R-:W4:Y:S04]  /*7140*/  LDL.U16 R5, [R1+0x50] ;  /* 0x0000500001057983 */ /* 0x000f280000100400 */
[----:B------:R-:W5:Y:S04]  /*7150*/  LDL.U16 R56, [R1+0x4a] ;  /* 0x00004a0001387983 */ /* 0x000f680000100400 */
[----:B------:R-:W5:Y:S04]  /*7160*/  LDL.U16 R53, [R1+0x4c] ;  /* 0x00004c0001357983 */ /* 0x000f680000100400 */
[----:B------:R-:W2:Y:S01]  /*7170*/  LDL.U16 R8, [R1+0x4e] ;  /* 0x00004e0001087983 */ /* 0x000ea20000100400 */
[----:B-1----:R-:W-:-:S05]  /*7180*/  LOP3.LUT R2, R2, 0xff, RZ, 0xc0, !PT ;  /* 0x000000ff02027812 */ /* 0x002fca00078ec0ff */
[----:B------:R-:W-:-:S03]  /*7190*/  IMAD.WIDE.U32 R14, R2, 0x100, RZ ;  /* 0x00000100020e7825 */ /* 0x000fc600078e00ff */
[----:B------:R-:W-:Y:S01]  /*71a0*/  LOP3.LUT R0, R14, 0xff, R0, 0xf8, !PT ;  /* 0x000000ff0e007812 */ /* 0x000fe200078ef800 */
[----:B------:R-:W-:Y:S01]  /*71b0*/  BSSY.RECONVERGENT B3, `(.L_x_38) ;  /* 0x00002b6000037945 */ /* 0x000fe20003800200 */
[----:B---3--:R-:W-:-:S04]  /*71c0*/  IADD3 R9, P0, PT, R18, -0x21524111, RZ ;  /* 0xdeadbeef12097810 */ /* 0x008fc80007f1e0ff */
        /* <DEDUP_REMOVED lines=26> */
[C---:B------:R-:W-:Y:S01]  /*7370*/  SHF.L.W.U32.HI R23, R21.reuse, 0x1c, R36 ;  /* 0x0000001c15177819 */ /* 0x040fe20000010e24 */
[----:B------:R-:W-:Y:S01]  /*7380*/  IMAD R17, R18, -0x395b586d, R17 ;  /* 0xc6a4a79312117824 */ /* 0x000fe200078e0211 */
[----:B------:R-:W-:Y:S02]  /*7390*/  LOP3.LUT R26, R21, R7, RZ, 0x3c, !PT ;  /* 0x00000007151a7212 */ /* 0x000fe400078e3cff */
[----:B------:R-:W-:Y:S01]  /*73a0*/  SHF.L.W.U32.HI R21, R36, 0x1c, R21 ;  /* 0x0000001c24157819 */ /* 0x000fe20000010e15 */
[----:B------:R-:W-:Y:S01]  /*73b0*/  IMAD.IADD R0, R15, 0x1, R17 ;  /* 0x000000010f007824 */ /* 0x000fe200078e0211 */
[----:B------:R-:W-:-:S05]  /*73c0*/  IADD3 R17, P0, PT, R23, R22, RZ ;  /* 0x0000001617117210 */ /* 0x000fca0007f1e0ff */
[----:B------:R-:W-:Y:S01]  /*73d0*/  IMAD.X R26, R21, 0x1, R26, P0 ;  /* 0x00000001151a7824 */ /* 0x000fe200000e061a */
[----:B------:R-:W-:-:S04]  /*73e0*/  LOP3.LUT R9, R17, R16, RZ, 0x3c, !PT ;  /* 0x0000001011097212 */ /* 0x000fc800078e3cff */
[C---:B------:R-:W-:Y:S02]  /*73f0*/  SHF.L.W.U32.HI R22, R26.reuse, 0x9, R17 ;  /* 0x000000091a167819 */ /* 0x040fe40000010e11 */
[----:B------:R-:W-:Y:S02]  /*7400*/  LOP3.LUT R15, R26, R10, RZ, 0x3c, !PT ;  /* 0x0000000a1a0f7212 */ /* 0x000fe400078e3cff */
[----:B------:R-:W-:Y:S02]  /*7410*/  SHF.L.W.U32.HI R10, R17, 0x9, R26 ;  /* 0x00000009110a7819 */ /* 0x000fe40000010e1a */
[----:B------:R-:W-:Y:S02]  /*7420*/  IADD3 R9, P0, PT, R22, R9, RZ ;  /* 0x0000000916097210 */ /* 0x000fe40007f1e0ff */
[----:B------:R-:W-:-:S03]  /*7430*/  SHF.R.U32.HI R7, RZ, 0xf, R0 ;  /* 0x0000000fff077819 */ /* 0x000fc60000011600 */
[----:B------:R-:W-:Y:S01]  /*7440*/  IMAD.X R36, R10, 0x1, R15, P0 ;  /* 0x000000010a247824 */ /* 0x000fe200000e060f */
[----:B------:R-:W-:Y:S02]  /*7450*/  LOP3.LUT R14, R7, R14, RZ, 0x3c, !PT ;  /* 0x0000000e070e7212 */ /* 0x000fe400078e3cff */
[----:B------:R-:W-:Y:S01]  /*7460*/  SHF.R.U64 R7, R18, 0x10, R19 ;  /* 0x0000001012077819 */ /* 0x000fe20000001213 */
[----:B------:R-:W-:Y:S01]  /*7470*/  IMAD R17, R0, 0x5bd1e995, RZ ;  /* 0x5bd1e99500117824 */ /* 0x000fe200078e02ff */
[----:B------:R-:W-:Y:S02]  /*7480*/  LOP3.LUT R26, R9, R20, RZ, 0x3c, !PT ;  /* 0x00000014091a7212 */ /* 0x000fe400078e3cff */
[----:B----4-:R-:W-:Y:S02]  /*7490*/  PRMT R0, R5, 0x5410, R7 ;  /* 0x0000541005007816 */ /* 0x010fe40000000007 */
[----:B------:R-:W-:Y:S01]  /*74a0*/  SHF.L.W.U32.HI R15, R9, 0xf, R36 ;  /* 0x0000000f090f7819 */ /* 0x000fe20000010e24 */
[----:B------:R-:W-:Y:S01]  /*74b0*/  IMAD R27, R14, -0x395b586d, R17 ;  /* 0xc6a4a7930e1b7824 */ /* 0x000fe200078e0211 */
[----:B-----5:R-:W-:Y:S01]  /*74c0*/  PRMT R7, R56, 0x5410, R53 ;  /* 0x0000541038077816 */ /* 0x020fe20000000035 */
[----:B------:R-:W-:Y:S01]  /*74d0*/  IMAD.WIDE.U32 R16, R14, 0x5bd1e995, RZ ;  /* 0x5bd1e9950e107825 */ /* 0x000fe200078e00ff */
[----:B------:R-:W-:-:S02]  /*74e0*/  LOP3.LUT R20, R36, R2, RZ, 0x3c, !PT ;  /* 0x0000000224147212 */ /* 0x000fc400078e3cff */
[----:B------:R-:W-:Y:S02]  /*74f0*/  SHF.L.W.U32.HI R9, R36, 0xf, R9 ;  /* 0x0000000f24097819 */ /* 0x000fe40000010e09 */
[----:B------:R-:W-:Y:S02]  /*7500*/  IADD3 R26, P0, PT, R15, R26, RZ ;  /* 0x0000001a0f1a7210 */ /* 0x000fe40007f1e0ff */
[----:B--2---:R-:W-:Y:S02]  /*7510*/  PRMT R14, R8, 0x5410, R5 ;  /* 0x00005410080e7816 */ /* 0x004fe40000000005 */
[----:B------:R-:W-:Y:S01]  /*7520*/  IADD3 R29, P1, PT, R7, 0xa, RZ ;  /* 0x0000000a071d7810 */ /* 0x000fe20007f3e0ff */
[----:B------:R-:W-:Y:S02]  /*7530*/  IMAD.IADD R2, R17, 0x1, R27 ;  /* 0x0000000111027824 */ /* 0x000fe400078e021b */
[----:B------:R-:W-:Y:S02]  /*7540*/  IMAD.X R17, R9, 0x1, R20, P0 ;  /* 0x0000000109117824 */ /* 0x000fe400000e0614 */
[----:B------:R-:W-:Y:S01]  /*7550*/  IMAD.X R20, RZ, RZ, R14, P1 ;  /* 0x000000ffff147224 */ /* 0x000fe200008e060e */
[----:B------:R-:W-:-:S02]  /*7560*/  LOP3.LUT R2, R2, 0xc26e8bc1, RZ, 0x3c, !PT ;  /* 0xc26e8bc102027812 */ /* 0x000fc400078e3cff */
[----:B------:R-:W-:Y:S02]  /*7570*/  LOP3.LUT R16, R16, 0x96330405, RZ, 0x3c, !PT ;  /* 0x9633040510107812 */ /* 0x000fe400078e3cff */
[----:B------:R-:W-:Y:S02]  /*7580*/  SHF.L.W.U32.HI R36, R20, 0x16, R29 ;  /* 0x0000001614247819 */ /* 0x000fe40000010e1d */
[----:B------:R-:W-:Y:S02]  /*7590*/  LOP3.LUT R37, R26, R23, RZ, 0x3c, !PT ;  /* 0x000000171a257212 */ /* 0x000fe400078e3cff */
[C---:B------:R-:W-:Y:S01]  /*75a0*/  LOP3.LUT R40, R17.reuse, R21, RZ, 0x3c, !PT ;  /* 0x0000001511287212 */ /* 0x040fe200078e3cff */
[----:B------:R-:W-:Y:S01]  /*75b0*/  IMAD R21, R2, 0x5bd1e995, RZ ;  /* 0x5bd1e99502157824 */ /* 0x000fe200078e02ff */
[----:B------:R-:W-:Y:S01]  /*75c0*/  SHF.L.W.U32.HI R23, R17, 0x16, R26 ;  /* 0x0000001611177819 */ /* 0x000fe20000010e1a */
[----:B------:R-:W-:Y:S01]  /*75d0*/  IMAD.U32 R27, R5, 0x10000, RZ ;  /* 0x00010000051b7824 */ /* 0x000fe200078e00ff */
[----:B------:R-:W-:-:S02]  /*75e0*/  SHF.L.W.U32.HI R26, R26, 0x16, R17 ;  /* 0x000000161a1a7819 */ /* 0x000fc40000010e11 */
[----:B------:R-:W-:Y:S02]  /*75f0*/  SHF.L.W.U32.HI R29, R29, 0x16, R20 ;  /* 0x000000161d1d7819 */ /* 0x000fe40000010e14 */
[----:B------:R-:W-:Y:S01]  /*7600*/  LOP3.LUT R17, R36, R19, RZ, 0x3c, !PT ;  /* 0x0000001324117212 */ /* 0x000fe200078e3cff */
[C---:B------:R-:W-:Y:S01]  /*7610*/  IMAD R35, R16.reuse, -0x395b586d, R21 ;  /* 0xc6a4a79310237824 */ /* 0x040fe200078e0215 */
[----:B------:R-:W-:Y:S01]  /*7620*/  SHF.R.U32.HI R2, RZ, 0x18, R27 ;  /* 0x00000018ff027819 */ /* 0x000fe2000001161b */
[----:B------:R-:W-:Y:S01]  /*7630*/  IMAD.WIDE.U32 R20, R16, 0x5bd1e995, RZ ;  /* 0x5bd1e99510147825 */ /* 0x000fe200078e00ff */
[----:B------:R-:W-:-:S03]  /*7640*/  LOP3.LUT R16, R29, R18, RZ, 0x3c, !PT ;  /* 0x000000121d107212 */ /* 0x000fc600078e3cff */
[----:B------:R-:W-:Y:S01]  /*7650*/  IMAD R17, R17, -0x14c7d297, RZ ;  /* 0xeb382d6911117824 */ /* 0x000fe200078e02ff */
[----:B------:R-:W-:Y:S01]  /*7660*/  SHF.L.U64.HI R38, R2, 0x8, RZ ;  /* 0x0000000802267819 */ /* 0x000fe200000102ff */
[----:B------:R-:W-:Y:S02]  /*7670*/  IMAD.IADD R21, R21, 0x1, R35 ;  /* 0x0000000115157824 */ /* 0x000fe400078e0223 */
[C---:B------:R-:W-:Y:S02]  /*7680*/  IMAD R39, R16.reuse, -0x622015f8, R17 ;  /* 0x9ddfea0810277824 */ /* 0x040fe400078e0211 */
[----:B------:R-:W-:Y:S01]  /*7690*/  IMAD.WIDE.U32 R16, R16, -0x14c7d297, RZ ;  /* 0xeb382d6910107825 */ /* 0x000fe200078e00ff */
[----:B------:R-:W-:Y:S02]  /*76a0*/  LOP3.LUT R21, R38, R21, RZ, 0x3c, !PT ;  /* 0x0000001526157212 */ /* 0x000fe400078e3cff */
[----:B------:R-:W-:Y:S01]  /*76b0*/  PRMT R35, R5, 0x6540, R2 ;  /* 0x0000654005237816 */ /* 0x000fe20000000002 */
[----:B------:R-:W-:Y:S01]  /*76c0*/  IMAD.IADD R17, R17, 0x1, R39 ;  /* 0x0000000111117824 */ /* 0x000fe200078e0227 */
[----:B------:R-:W-:Y:S01]  /*76d0*/  IADD3 R37, P0, PT, R26, R37, RZ ;  /* 0x000000251a257210 */ /* 0x000fe20007f1e0ff */
[----:B------:R-:W-:Y:S01]  /*76e0*/  IMAD R21, R21, 0x5bd1e995, RZ ;  /* 0x5bd1e99515157824 */ /* 0x000fe200078e02ff */
[----:B------:R-:W-:-:S02]  /*76f0*/  LOP3.LUT R20, R35, R20, RZ, 0x3c, !PT ;  /* 0x0000001423147212 */ /* 0x000fc400078e3cff */
[----:B------:R-:W-:Y:S01]  /*7700*/  LOP3.LUT R36, R36, R17, RZ, 0x3c, !PT ;  /* 0x0000001124247212 */ /* 0x000fe200078e3cff */
[----:B------:R-:W-:Y:S01]  /*7710*/  IMAD.X R39, R23, 0x1, R40, P0 ;  /* 0x0000000117277824 */ /* 0x000fe200000e0628 */
[----:B------:R-:W-:Y:S01]  /*7720*/  SHF.R.U32.HI R17, RZ, 0xf, R17 ;  /* 0x0000000fff117819 */ /* 0x000fe20000011611 */
[C---:B------:R-:W-:Y:S01]  /*7730*/  IMAD R21, R20.reuse, -0x395b586d, R21 ;  /* 0xc6a4a79314157824 */ /* 0x040fe200078e0215 */
[----:B------:R-:W-:Y:S01]  /*7740*/  LOP3.LUT R38, R37, R22, RZ, 0x3c, !PT ;  /* 0x0000001625267212 */ /* 0x000fe200078e3cff */
[----:B------:R-:W-:Y:S01]  /*7750*/  IMAD.WIDE.U32 R22, R20, 0x5bd1e995, RZ ;  /* 0x5bd1e99514167825 */ /* 0x000fe200078e00ff */
[----:B------:R-:W-:-:S03]  /*7760*/  LOP3.LUT R16, R16, R29, R17, 0x96, !PT ;  /* 0x0000001d10107212 */ /* 0x000fc600078e9611 */
[----:B------:R-:W-:Y:S02]  /*7770*/  IMAD R17, R36, -0x14c7d297, RZ ;  /* 0xeb382d6924117824 */ /* 0x000fe400078e02ff */
[----:B------:R-:W-:Y:S02]  /*7780*/  IMAD.IADD R23, R23, 0x1, R21 ;  /* 0x0000000117177824 */ /* 0x000fe400078e0215 */
[C---:B------:R-:W-:Y:S02]  /*7790*/  IMAD R35, R16.reuse, -0x622015f8, R17 ;  /* 0x9ddfea0810237824 */ /* 0x040fe400078e0211 */
[----:B------:R-:W-:Y:S01]  /*77a0*/  IMAD.WIDE.U32 R20, R16, -0x14c7d297, RZ ;  /* 0xeb382d6910147825 */ /* 0x000fe200078e00ff */
[----:B------:R-:W-:Y:S02]  /*77b0*/  SHF.R.U32.HI R17, RZ, 0xf, R23 ;  /* 0x0000000fff117819 */ /* 0x000fe40000011617 */
[----:B------:R-:W-:Y:S02]  /*77c0*/  LOP3.LUT R26, R39, R10, RZ, 0x3c, !PT ;  /* 0x0000000a271a7212 */ /* 0x000fe400078e3cff */
[----:B------:R-:W-:Y:S01]  /*77d0*/  LOP3.LUT R16, R17, R22, RZ, 0x3c, !PT ;  /* 0x0000001611107212 */ /* 0x000fe200078e3cff */
[----:B------:R-:W-:Y:S01]  /*77e0*/  IMAD.IADD R22, R21, 0x1, R35 ;  /* 0x0000000115167824 */ /* 0x000fe200078e0223 */
[----:B------:R-:W-:Y:S01]  /*77f0*/  IADD3 R38, P0, PT, R38, R39, RZ ;  /* 0x0000002726267210 */ /* 0x000fe20007f1e0ff */
[----:B------:R-:W-:-:S03]  /*7800*/  IMAD R23, R23, 0x5bd1e995, RZ ;  /* 0x5bd1e99517177824 */ /* 0x000fc600078e02ff */
[----:B------:R-:W-:Y:S01]  /*7810*/  SHF.R.U32.HI R21, RZ, 0xf, R22 ;  /* 0x0000000fff157819 */ /* 0x000fe20000011616 */
[----:B------:R-:W-:Y:S01]  /*7820*/  IMAD.X R29, R26, 0x1, R37, P0 ;  /* 0x000000011a1d7824 */ /* 0x000fe200000e0625 */
[----:B------:R-:W-:Y:S01]  /*7830*/  LOP3.LUT R26, R38, R15, RZ, 0x3c, !PT ;  /* 0x0000000f261a7212 */ /* 0x000fe200078e3cff */
[----:B------:R-:W-:Y:S01]  /*7840*/  IMAD R23, R16, -0x395b586d, R23 ;  /* 0xc6a4a79310177824 */ /* 0x000fe200078e0217 */
[----:B------:R-:W-:Y:S01]  /*7850*/  LOP3.LUT R20, R21, R20, RZ, 0x3c, !PT ;  /* 0x0000001415147212 */ /* 0x000fe200078e3cff */
[----:B------:R-:W-:Y:S01]  /*7860*/  IMAD R21, R22, -0x14c7d297, RZ ;  /* 0xeb382d6916157824 */ /* 0x000fe200078e02ff */
[C---:B------:R-:W-:Y:S01]  /*7870*/  SHF.L.W.U32.HI R15, R29.reuse, 0x19, R38 ;  /* 0x000000191d0f7819 */ /* 0x040fe20000010e26 */
[----:B------:R-:W-:Y:S01]  /*7880*/  IMAD.WIDE.U32 R16, R16, 0x5bd1e995, RZ ;  /* 0x5bd1e99510107825 */ /* 0x000fe200078e00ff */
[----:B------:R-:W-:Y:S02]  /*7890*/  LOP3.LUT R36, R29, R9, RZ, 0x3c, !PT ;  /* 0x000000091d247212 */ /* 0x000fe400078e3cff */
[----:B------:R-:W-:Y:S01]  /*78a0*/  SHF.L.W.U32.HI R9, R38, 0x19, R29 ;  /* 0x0000001926097819 */ /* 0x000fe20000010e1d */
[C---:B------:R-:W-:Y:S01]  /*78b0*/  IMAD R21, R20.reuse, -0x622015f8, R21 ;  /* 0x9ddfea0814157824 */ /* 0x040fe200078e0215 */
[----:B------:R-:W-:Y:S01]  /*78c0*/  IADD3 R15, P0, PT, R15, R26, RZ ;  /* 0x0000001a0f0f7210 */ /* 0x000fe20007f1e0ff */
[----:B------:R-:W-:-:S04]  /*78d0*/  IMAD.WIDE.U32 R38, R20, -0x14c7d297, RZ ;  /* 0xeb382d6914267825 */ /* 0x000fc800078e00ff */
[----:B------:R-:W-:Y:S02]  /*78e0*/  IMAD.IADD R35, R17, 0x1, R23 ;  /* 0x0000000111237824 */ /* 0x000fe400078e0217 */
[----:B------:R-:W-:Y:S01]  /*78f0*/  IMAD.IADD R43, R39, 0x1, R21 ;  /* 0x00000001272b7824 */ /* 0x000fe200078e0215 */
[----:B------:R-:W-:Y:S01]  /*7900*/  SHF.R.U64 R41, R18, 0x18, R19 ;  /* 0x0000001812297819 */ /* 0x000fe20000001213 */
[----:B------:R-:W-:Y:S01]  /*7910*/  IMAD.X R22, R9, 0x1, R36, P0 ;  /* 0x0000000109167824 */ /* 0x000fe200000e0624 */
[----:B------:R-:W-:Y:S02]  /*7920*/  SHF.R.U32.HI R9, RZ, 0xf, R35 ;  /* 0x0000000fff097819 */ /* 0x000fe40000011623 */
[----:B------:R-:W-:Y:S02]  /*7930*/  SHF.R.U32.HI R42, RZ, 0x18, R19 ;  /* 0x00000018ff2a7819 */ /* 0x000fe40000011613 */
[----:B------:R-:W-:Y:S02]  /*7940*/  LOP3.LUT R38, R38, R7, RZ, 0x3c, !PT ;  /* 0x0000000726267212 */ /* 0x000fe400078e3cff */
[----:B------:R-:W-:-:S02]  /*7950*/  SHF.R.U64 R29, R7, 0x8, RZ ;  /* 0x00000008071d7819 */ /* 0x000fc400000012ff */
[--C-:B------:R-:W-:Y:S02]  /*7960*/  SHF.R.U64 R7, R7, 0x18, R14.reuse ;  /* 0x0000001807077819 */ /* 0x100fe4000000120e */
[----:B------:R-:W-:Y:S02]  /*7970*/  LOP3.LUT R43, R43, R14, RZ, 0x3c, !PT ;  /* 0x0000000e2b2b7212 */ /* 0x000fe400078e3cff */
[----:B------:R-:W-:Y:S02]  /*7980*/  PRMT R2, R2, 0x5410, R41 ;  /* 0x0000541002027816 */ /* 0x000fe40000000029 */
[----:B------:R-:W-:Y:S02]  /*7990*/  LOP3.LUT R39, R9, R16, RZ, 0x3c, !PT ;  /* 0x0000001009277212 */ /* 0x000fe400078e3cff */
[----:B------:R-:W-:Y:S02]  /*79a0*/  SHF.R.U32.HI R14, RZ, 0x8, R14 ;  /* 0x00000008ff0e7819 */ /* 0x000fe4000001160e */
[----:B------:R-:W-:-:S02]  /*79b0*/  SHF.R.U32.HI R10, RZ, 0x8, R19 ;  /* 0x00000008ff0a7819 */ /* 0x000fc40000011613 */
[--C-:B------:R-:W-:Y:S02]  /*79c0*/  SHF.R.U32.HI R41, RZ, 0x10, R19.reuse ;  /* 0x00000010ff297819 */ /* 0x100fe40000011613 */
[----:B------:R-:W-:Y:S02]  /*79d0*/  PRMT R42, R42, 0x5410, R42 ;  /* 0x000054102a2a7816 */ /* 0x000fe4000000002a */
[----:B------:R-:W-:Y:S02]  /*79e0*/  SHF.R.U64 R9, R18, 0x8, R19 ;  /* 0x0000000812097819 */ /* 0x000fe40000001213 */
[----:B------:R-:W-:Y:S02]  /*79f0*/  PRMT R20, R5, 0x8880, RZ ;  /* 0x0000888005147816 */ /* 0x000fe400000000ff */
[----:B------:R-:W-:Y:S02]  /*7a00*/  SHF.L.W.U32.HI R36, R22, 0x1f, R15 ;  /* 0x0000001f16247819 */ /* 0x000fe40000010e0f */
[----:B------:R-:W-:-:S02]  /*7a10*/  SHF.L.W.U32.HI R37, R15, 0x1f, R22 ;  /* 0x0000001f0f257819 */ /* 0x000fc40000010e16 */
[--C-:B------:R-:W-:Y:S02]  /*7a20*/  SHF.R.S32.HI R22, RZ, 0x18, R27.reuse ;  /* 0x00000018ff167819 */ /* 0x100fe4000001141b */
[--C-:B------:R-:W-:Y:S01]  /*7a30*/  SHF.R.S32.HI R23, RZ, 0x1f, R27.reuse ;  /* 0x0000001fff177819 */ /* 0x100fe2000001141b */
[----:B------:R-:W-:Y:S01]  /*7a40*/  IMAD.MOV.U32 R40, RZ, RZ, 0x1 ;  /* 0x00000001ff287424 */ /* 0x000fe200078e00ff */
[C---:B------:R-:W-:Y:S02]  /*7a50*/  PRMT R27, R14.reuse, 0x7610, R27 ;  /* 0x000076100e1b7816 */ /* 0x040fe4000000001b */
        /* <DEDUP_REMOVED lines=9> */
[C---:B------:R-:W-:Y:S02]  /*7af0*/  PRMT R51, R8.reuse, 0x7610, R51 ;  /* 0x0000761008337816 */ /* 0x040fe40000000033 */
[----:B------:R-:W-:Y:S02]  /*7b00*/  PRMT R47, R8, 0x7610, R47 ;  /* 0x00007610082f7816 */ /* 0x000fe4000000002f */
[----:B------:R-:W-:Y:S02]  /*7b10*/  PRMT R42, R9, 0x7610, R42 ;  /* 0x00007610092a7816 */ /* 0x000fe4000000002a */
[C---:B------:R-:W-:Y:S02]  /*7b20*/  PRMT R45, R29.reuse, 0x7610, R45 ;  /* 0x000076101d2d7816 */ /* 0x040fe4000000002d */
[----:B------:R-:W-:Y:S02]  /*7b30*/  PRMT R44, R29, 0x7610, R44 ;  /* 0x000076101d2c7816 */ /* 0x000fe4000000002c */
[----:B------:R-:W-:-:S02]  /*7b40*/  PRMT R16, R7, 0x7610, R16 ;  /* 0x0000761007107816 */ /* 0x000fc40000000010 */
[C---:B------:R-:W-:Y:S02]  /*7b50*/  PRMT R15, R7.reuse, 0x7610, R15 ;  /* 0x00007610070f7816 */ /* 0x040fe4000000000f */
[----:B------:R-:W-:Y:S02]  /*7b60*/  PRMT R14, R7, 0x7610, R14 ;  /* 0x00007610070e7816 */ /* 0x000fe4000000000e */
[----:B------:R-:W-:-:S07]  /*7b70*/  SHF.R.S32.HI R21, RZ, 0x1f, R20 ;  /* 0x0000001fff157819 */ /* 0x000fce0000011414 */
.L_x_52:
[----:B------:R-:W-:Y:S01]  /*7b80*/  ISETP.GT.AND P0, PT, R40, 0x4, PT ;  /* 0x000000042800780c */ /* 0x000fe20003f04270 */
[----:B------:R-:W-:-:S12]  /*7b90*/  BSSY.RECONVERGENT B5, `(.L_x_39) ;  /* 0x00001d8000057945 */ /* 0x000fd80003800200 */
[----:B------:R-:W-:Y:S05]  /*7ba0*/  @P0 BRA `(.L_x_40) ;  /* 0x0000000c00cc0947 */ /* 0x000fea0003800000 */
        /* <DEDUP_REMOVED lines=48> */
.L_x_44:
[----:B------:R-:W-:Y:S02]  /*7eb0*/  LOP3.LUT R7, R59, 0xff, RZ, 0xc0, !PT ;  /* 0x000000ff3b077812 */ /* 0x000fe400078ec0ff */
[----:B------:R1:W2:Y:S01]  /*7ec0*/  LDL.U8 R59, [R9+0x1] ;  /* 0x00000100093b7983 */ /* 0x0002a20000100000 */
[----:B------:R-:W-:-:S04]  /*7ed0*/  LEA R46, P0, R8, R8, 0x5 ;  /* 0x00000008082e7211 */ /* 0x000fc800078028ff */
[----:B------:R-:W-:Y:S02]  /*7ee0*/  LEA.HI.X R5, R8, R5, R5, 0x5, P0 ;  /* 0x0000000508057211 */ /* 0x000fe400000f2c05 */
[----:B------:R-:W-:Y:S01]  /*7ef0*/  IADD3 R8, P1, PT, R7, R46, RZ ;  /* 0x0000002e07087210 */ /* 0x000fe20007f3e0ff */
[----:B------:R-:W-:-:S04]  /*7f00*/  VIADD R7, R9, 0x1 ;  /* 0x0000000109077836 */ /* 0x000fc80000000000 */
[----:B-1----:R-:W-:Y:S02]  /*7f10*/  IMAD.MOV.U32 R9, RZ, RZ, R7 ;  /* 0x000000ffff097224 */ /* 0x002fe400078e0007 */
[----:B------:R-:W-:Y:S01]  /*7f20*/  IMAD.X R5, RZ, RZ, R5, P1 ;  /* 0x000000ffff057224 */ /* 0x000fe200008e0605 */
[----:B--2---:R-:W-:-:S13]  /*7f30*/  ISETP.NE.AND P0, PT, R59, RZ, PT ;  /* 0x000000ff3b00720c */ /* 0x004fda0003f05270 */
[----:B------:R-:W-:Y:S05]  /*7f40*/  @P0 BRA `(.L_x_44) ;  /* 0xfffffffc00d80947 */ /* 0x000fea000383ffff */
[----:B------:R-:W-:Y:S05]  /*7f50*/  BSYNC.RECONVERGENT B6 ;  /* 0x0000000000067941 */ /* 0x000fea0003800200 */
.L_x_43:
        /* <DEDUP_REMOVED lines=11> */
.L_x_41:
        /* <DEDUP_REMOVED lines=17> */
[C---:B------:R-:W-:Y:S02]  /*8120*/  PRMT R46, R58.reuse, 0x5410, R27 ;  /* 0x000054103a2e7816 */ /* 0x040fe4000000001b */
[----:B------:R-:W-:Y:S01]  /*8130*/  SHF.R.S32.HI R7, RZ, 0x1f, R5 ;  /* 0x0000001fff077819 */ /* 0x000fe20000011405 */
[----:B------:R-:W-:Y:S01]  /*8140*/  IMAD.WIDE.U32 R14, R5, 0x15555555, RZ ;  /* 0x15555555050e7825 */ /* 0x000fe200078e00ff */
[----:B------:R-:W-:-:S02]  /*8150*/  PRMT R50, R58, 0x5410, R27 ;  /* 0x000054103a327816 */ /* 0x000fc4000000001b */
[--C-:B------:R-:W-:Y:S01]  /*8160*/  PRMT R48, R52, 0x5410, R16.reuse ;  /* 0x0000541034307816 */ /* 0x100fe20000000010 */
[C---:B------:R-:W-:Y:S01]  /*8170*/  IMAD R9, R7.reuse, 0x15555555, RZ ;  /* 0x1555555507097824 */ /* 0x040fe200078e02ff */
[----:B------:R-:W-:Y:S01]  /*8180*/  LOP3.LUT R26, R14, 0xffffffaa, RZ, 0x3c, !PT ;  /* 0xffffffaa0e1a7812 */ /* 0x000fe200078e3cff */
[----:B------:R-:W-:Y:S01]  /*8190*/  IMAD R44, R7, -0x55555800, RZ ;  /* 0xaaaaa800072c7824 */ /* 0x000fe200078e02ff */
[----:B------:R-:W-:Y:S01]  /*81a0*/  PRMT R60, R52, 0x5410, R16 ;  /* 0x00005410343c7816 */ /* 0x000fe20000000010 */
[----:B------:R-:W-:Y:S01]  /*81b0*/  IMAD.IADD R15, R15, 0x1, R9 ;  /* 0x000000010f0f7824 */ /* 0x000fe200078e0209 */
[--C-:B------:R-:W-:Y:S01]  /*81c0*/  PRMT R49, R55, 0x5410, R45.reuse ;  /* 0x0000541037317816 */ /* 0x100fe2000000002d */
[----:B------:R-:W-:Y:S01]  /*81d0*/  IMAD.WIDE.U32 R8, R5, -0x55555800, RZ ;  /* 0xaaaaa80005087825 */ /* 0x000fe200078e00ff */
[----:B------:R-:W-:Y:S02]  /*81e0*/  PRMT R61, R55, 0x5410, R45 ;  /* 0x00005410373d7816 */ /* 0x000fe4000000002d */
[----:B------:R-:W-:Y:S01]  /*81f0*/  LOP3.LUT R7, R15, 0x55, RZ, 0x3c, !PT ;  /* 0x000000550f077812 */ /* 0x000fe200078e3cff */
[----:B------:R-:W-:Y:S01]  /*8200*/  IMAD R15, R5, 0xaa, R44 ;  /* 0x000000aa050f7824 */ /* 0x000fe200078e022c */
[----:B------:R-:W-:-:S02]  /*8210*/  LOP3.LUT R44, R8, 0xfffd5000, RZ, 0x3c, !PT ;  /* 0xfffd5000082c7812 */ /* 0x000fc400078e3cff */
[----:B------:R-:W-:Y:S01]  /*8220*/  SHF.R.U64 R26, R26, 0x5, R7 ;  /* 0x000000051a1a7819 */ /* 0x000fe20000001207 */
[----:B------:R-:W-:Y:S01]  /*8230*/  IMAD.IADD R9, R9, 0x1, R15 ;  /* 0x0000000109097824 */ /* 0x000fe200078e020f */
[----:B------:R-:W-:Y:S02]  /*8240*/  SHF.R.S32.HI R5, RZ, 0x1f, R17 ;  /* 0x0000001fff057819 */ /* 0x000fe40000011411 */
[----:B------:R-:W-:Y:S02]  /*8250*/  SHF.R.U32.HI R8, RZ, 0x5, R7 ;  /* 0x00000005ff087819 */ /* 0x000fe40000011607 */
[----:B------:R-:W-:Y:S02]  /*8260*/  LOP3.LUT R15, R26, R17, RZ, 0x3c, !PT ;  /* 0x000000111a0f7212 */ /* 0x000fe400078e3cff */
[----:B------:R-:W-:Y:S02]  /*8270*/  LOP3.LUT R5, R8, R5, RZ, 0x3c, !PT ;  /* 0x0000000508057212 */ /* 0x000fe400078e3cff */
[----:B------:R-:W-:-:S02]  /*8280*/  LOP3.LUT R8, R9, 0x2afff, RZ, 0x3c, !PT ;  /* 0x0002afff09087812 */ /* 0x000fc400078e3cff */
[----:B------:R-:W-:Y:S02]  /*8290*/  IADD3 R15, P0, PT, R15, R44, RZ ;  /* 0x0000002c0f0f7210 */ /* 0x000fe40007f1e0ff */
[----:B------:R-:W-:Y:S02]  /*82a0*/  PRMT R10, R45, 0x7610, R10 ;  /* 0x000076102d0a7816 */ /* 0x000fe4000000000a */
[----:B------:R-:W-:Y:S01]  /*82b0*/  LOP3.LUT R15, R15, 0xffffffaa, R14, 0x96, !PT ;  /* 0xffffffaa0f0f7812 */ /* 0x000fe200078e960e */
[----:B------:R-:W-:Y:S01]  /*82c0*/  IMAD.X R44, R5, 0x1, R8, P0 ;  /* 0x00000001052c7824 */ /* 0x000fe200000e0608 */
[C---:B------:R-:W-:Y:S02]  /*82d0*/  LOP3.LUT R5, R58.reuse, 0xffff, RZ, 0xc0, !PT ;  /* 0x0000ffff3a057812 */ /* 0x040fe400078ec0ff */
[----:B------:R-:W-:Y:S02]  /*82e0*/  PRMT R62, R58, 0x7610, R62 ;  /* 0x000076103a3e7816 */ /* 0x000fe4000000003e */
[----:B------:R-:W-:-:S02]  /*82f0*/  LOP3.LUT R44, R44, R7, RZ, 0x3c, !PT ;  /* 0x000000072c2c7212 */ /* 0x000fc400078e3cff */
[----:B------:R-:W-:Y:S02]  /*8300*/  PRMT R8, R5, 0x8880, RZ ;  /* 0x0000888005087816 */ /* 0x000fe400000000ff */
[----:B------:R-:W-:Y:S02]  /*8310*/  LOP3.LUT R14, RZ, R44, RZ, 0x33, !PT ;  /* 0x0000002cff0e7212 */ /* 0x000fe400078e33ff */
[----:B------:R-:W-:Y:S02]  /*8320*/  LOP3.LUT R7, RZ, R15, RZ, 0x33, !PT ;  /* 0x0000000fff077212 */ /* 0x000fe400078e33ff */
[--C-:B------:R-:W-:Y:S02]  /*8330*/  SHF.R.U32.HI R9, RZ, 0x3, R14.reuse ;  /* 0x00000003ff097819 */ /* 0x100fe4000001160e */
[----:B------:R-:W-:Y:S02]  /*8340*/  SHF.R.U64 R7, R7, 0x3, R14 ;  /* 0x0000000307077819 */ /* 0x000fe4000000120e */
[----:B------:R-:W-:Y:S01]  /*8350*/  SHF.R.S32.HI R5, RZ, 0x1f, R8 ;  /* 0x0000001fff057819 */ /* 0x000fe20000011408 */
[----:B------:R-:W-:-:S02]  /*8360*/  IMAD R14, R9, R8, RZ ;  /* 0x00000008090e7224 */ /* 0x000fc400078e02ff */
        /* <DEDUP_REMOVED lines=20> */
[----:B------:R-:W-:Y:S02]  /*84b0*/  IADD3 R15, P0, PT, R15, R14, RZ ;  /* 0x0000000e0f0f7210 */ /* 0x000fe40007f1e0ff */
[----:B------:R-:W-:Y:S02]  /*84c0*/  LOP3.LUT R5, R55, 0xffff, RZ, 0xc0, !PT ;  /* 0x0000ffff37057812 */ /* 0x000fe400078ec0ff */
[----:B------:R-:W-:Y:S01]  /*84d0*/  LOP3.LUT R15, R15, 0xffffff80, R26, 0x96, !PT ;  /* 0xffffff800f0f7812 */ /* 0x000fe200078e961a */
[----:B------:R-:W-:Y:S01]  /*84e0*/  IMAD.X R44, R7, 0x1, R44, P0 ;  /* 0x00000001072c7824 */ /* 0x000fe200000e062c */
[----:B------:R-:W-:-:S02]  /*84f0*/  PRMT R8, R5, 0x8880, RZ ;  /* 0x0000888005087816 */ /* 0x000fc400000000ff */
[----:B------:R-:W-:Y:S01]  /*8500*/  LOP3.LUT R7, RZ, R15, RZ, 0x33, !PT ;  /* 0x0000000fff077212 */ /* 0x000fe200078e33ff */
[----:B------:R-:W-:Y:S01]  /*8510*/  IMAD.SHL.U32 R17, R15, 0x80, RZ ;  /* 0x000000800f117824 */ /* 0x000fe200078e00ff */
[----:B------:R-:W-:Y:S02]  /*8520*/  LOP3.LUT R44, R44, R9, RZ, 0xc3, !PT ;  /* 0x000000092c2c7212 */ /* 0x000fe400078ec3ff */
[----:B------:R-:W-:Y:S02]  /*8530*/  SHF.R.S32.HI R5, RZ, 0x1f, R8 ;  /* 0x0000001fff057819 */ /* 0x000fe40000011408 */
        /* <DEDUP_REMOVED lines=9> */
[----:B------:R-:W-:-:S03]  /*85d0*/  LOP3.LUT R5, R16, 0xffff, RZ, 0xc0, !PT ;  /* 0x0000ffff10057812 */ /* 0x000fc600078ec0ff */
[C---:B------:R-:W-:Y:S01]  /*85e0*/  IMAD.SHL.U32 R9, R17.reuse, 0x800, RZ ;  /* 0x0000080011097824 */ /* 0x040fe200078e00ff */
        /* <DEDUP_REMOVED lines=13> */
[----:B------:R-:W-:Y:S02]  /*86c0*/  LOP3.LUT R5, R52, 0xffff, RZ, 0xc0, !PT ;  /* 0x0000ffff34057812 */ /* 0x000fe400078ec0ff */
[----:B------:R-:W-:Y:S01]  /*86d0*/  LOP3.LUT R44, R44, 0xffffff80, R17, 0x96, !PT ;  /* 0xffffff802c2c7812 */ /* 0x000fe200078e9611 */
[----:B------:R-:W-:Y:S01]  /*86e0*/  IMAD.X R15, R7, 0x1, R14, P0 ;  /* 0x00000001070f7824 */ /* 0x000fe200000e060e */
[----:B------:R-:W-:Y:S02]  /*86f0*/  PRMT R8, R5, 0x8880, RZ ;  /* 0x0000888005087816 */ /* 0x000fe400000000ff */
[----:B------:R-:W-:Y:S02]  /*8700*/  LOP3.LUT R7, RZ, R44, RZ, 0x33, !PT ;  /* 0x0000002cff077212 */ /* 0x000fe400078e33ff */
[----:B------:R-:W-:-:S02]  /*8710*/  LOP3.LUT R15, R15, R26, RZ, 0xc3, !PT ;  /* 0x0000001a0f0f7212 */ /* 0x000fc400078ec3ff */
[----:B------:R-:W-:Y:S02]  /*8720*/  SHF.R.S32.HI R5, RZ, 0x1f, R8 ;  /* 0x0000001fff057819 */ /* 0x000fe40000011408 */
[----:B------:R-:W-:-:S04]  /*8730*/  LOP3.LUT R14, RZ, R15, RZ, 0x33, !PT ;  /* 0x0000000fff0e7212 */ /* 0x000fc800078e33ff */
[--C-:B------:R-:W-:Y:S02]  /*8740*/  SHF.R.U32.HI R9, RZ, 0x3, R14.reuse ;  /* 0x00000003ff097819 */ /* 0x100fe4000001160e */
[----:B------:R-:W-:-:S03]  /*8750*/  SHF.R.U64 R7, R7, 0x3, R14 ;  /* 0x0000000307077819 */ /* 0x000fc6000000120e */
[-C--:B------:R-:W-:Y:S02]  /*8760*/  IMAD R14, R9, R8.reuse, RZ ;  /* 0x00000008090e7224 */ /* 0x080fe400078e02ff */
[----:B------:R-:W-:-:S04]  /*8770*/  IMAD.WIDE.U32 R8, R7, R8, RZ ;  /* 0x0000000807087225 */ /* 0x000fc800078e00ff */
[----:B------:R-:W-:Y:S01]  /*8780*/  IMAD R5, R5, R7, R14 ;  /* 0x0000000705057224 */ /* 0x000fe200078e020e */
[C---:B------:R-:W-:Y:S01]  /*8790*/  SHF.L.U64.HI R14, R44.reuse, 0x7, R15 ;  /* 0x000000072c0e7819 */ /* 0x040fe2000001020f */
[C---:B------:R-:W-:Y:S02]  /*87a0*/  IMAD.SHL.U32 R7, R44.reuse, 0x80, RZ ;  /* 0x000000802c077824 */ /* 0x040fe400078e00ff */
        /* <DEDUP_REMOVED lines=18> */
[----:B------:R-:W-:-:S03]  /*88d0*/  IMAD.X R26, R7, 0x1, R26, P0 ;  /* 0x00000001071a7824 */ /* 0x000fc600000e061a */
[----:B------:R-:W-:Y:S02]  /*88e0*/  LOP3.LUT R5, RZ, R15, RZ, 0x33, !PT ;  /* 0x0000000fff057212 */ /* 0x000fe400078e33ff */
[----:B------:R-:W-:-:S04]  /*88f0*/  LOP3.LUT R26, R26, R9, RZ, 0xc3, !PT ;  /* 0x000000091a1a7212 */ /* 0x000fc800078ec3ff */
[----:B------:R-:W-:Y:S02]  /*8900*/  LOP3.LUT R8, RZ, R26, RZ, 0x33, !PT ;  /* 0x0000001aff087212 */ /* 0x000fe400078e33ff */
[----:B------:R-:W-:Y:S02]  /*8910*/  SHF.L.U64.HI R14, R15, 0x7, R26 ;  /* 0x000000070f0e7819 */ /* 0x000fe4000001021a */
[--C-:B------:R-:W-:Y:S02]  /*8920*/  SHF.R.U32.HI R7, RZ, 0x3, R8.reuse ;  /* 0x00000003ff077819 */ /* 0x100fe40000011608 */
[----:B------:R-:W-:-:S03]  /*8930*/  SHF.R.U64 R5, R5, 0x3, R8 ;  /* 0x0000000305057819 */ /* 0x000fc60000001208 */
[-C--:B------:R-:W-:Y:S02]  /*8940*/  IMAD R7, R7, R20.reuse, RZ ;  /* 0x0000001407077224 */ /* 0x080fe400078e02ff */
[----:B------:R-:W-:-:S04]  /*8950*/  IMAD.WIDE.U32 R8, R5, R20, RZ ;  /* 0x0000001405087225 */ /* 0x000fc800078e00ff */
[----:B------:R-:W-:Y:S02]  /*8960*/  IMAD R5, R21, R5, R7 ;  /* 0x0000000515057224 */ /* 0x000fe400078e0207 */
[----:B------:R-:W-:Y:S02]  /*8970*/  IMAD.SHL.U32 R7, R15, 0x80, RZ ;  /* 0x000000800f077824 */ /* 0x000fe400078e00ff */
[----:B------:R-:W-:Y:S01]  /*8980*/  IMAD.IADD R5, R9, 0x1, R5 ;  /* 0x0000000109057824 */ /* 0x000fe200078e0205 */
[----:B------:R-:W-:Y:S02]  /*8990*/  PRMT R9, R16, 0x5410, R55 ;  /* 0x0000541010097816 */ /* 0x000fe40000000037 */
[----:B------:R-:W-:Y:S02]  /*89a0*/  LOP3.LUT R8, R15, R7, R8, 0x69, !PT ;  /* 0x000000070f087212 */ /* 0x000fe400078e6908 */
[----:B------:R-:W-:Y:S02]  /*89b0*/  LOP3.LUT R5, R26, R14, R5, 0x69, !PT ;  /* 0x0000000e1a057212 */ /* 0x000fe400078e6905 */
[C---:B------:R-:W-:Y:S01]  /*89c0*/  LOP3.LUT R15, R8.reuse, 0xffffff80, RZ, 0x3c, !PT ;  /* 0xffffff80080f7812 */ /* 0x040fe200078e3cff */
[----:B------:R-:W-:Y:S01]  /*89d0*/  IMAD.SHL.U32 R14, R8, 0x800, RZ ;  /* 0x00000800080e7824 */ /* 0x000fe200078e00ff */
[----:B------:R-:W-:-:S02]  /*89e0*/  LOP3.LUT R44, RZ, R5, RZ, 0x33, !PT ;  /* 0x00000005ff2c7212 */ /* 0x000fc400078e33ff */
[----:B------:R-:W-:Y:S02]  /*89f0*/  SHF.L.U64.HI R26, R8, 0xb, R5 ;  /* 0x0000000b081a7819 */ /* 0x000fe40000010205 */
[--C-:B------:R-:W-:Y:S02]  /*8a00*/  SHF.R.U64 R15, R15, 0x5, R44.reuse ;  /* 0x000000050f0f7819 */ /* 0x100fe4000000122c */
[----:B------:R-:W-:Y:S02]  /*8a10*/  LOP3.LUT R14, R14, 0xfffc0000, RZ, 0x3c, !PT ;  /* 0xfffc00000e0e7812 */ /* 0x000fe400078e3cff */
[----:B------:R-:W-:Y:S02]  /*8a20*/  LOP3.LUT R15, R15, R22, RZ, 0x3c, !PT ;  /* 0x000000160f0f7212 */ /* 0x000fe400078e3cff */
[----:B------:R-:W-:Y:S02]  /*8a30*/  SHF.R.U32.HI R17, RZ, 0x5, R44 ;  /* 0x00000005ff117819 */ /* 0x000fe4000001162c */
[----:B------:R-:W-:-:S02]  /*8a40*/  PRMT R7, R27, 0x5410, R52 ;  /* 0x000054101b077816 */ /* 0x000fc40000000034 */
        /* <DEDUP_REMOVED lines=9> */
.L_x_40:
        /* <DEDUP_REMOVED lines=36> */
[----:B------:R-:W-:Y:S01]  /*8d20*/  PRMT R46, R58, 0x5410, R26 ;  /* 0x000054103a2e7816 */ /* 0x000fe2000000001a */
[C---:B------:R-:W-:Y:S01]  /*8d30*/  IMAD.WIDE.U32 R8, R5.reuse, 0x1b3, RZ ;  /* 0x000001b305087825 */ /* 0x040fe200078e00ff */
[----:B------:R-:W-:-:S02]  /*8d40*/  LEA R5, R5, UR7, 0x8 ;  /* 0x0000000705057c11 */ /* 0x000fc4000f8e40ff */
[----:B------:R-:W-:Y:S02]  /*8d50*/  PRMT R48, R51, 0x5410, R15 ;  /* 0x0000541033307816 */ /* 0x000fe4000000000f */
[----:B------:R-:W-:Y:S01]  /*8d60*/  PRMT R49, R54, 0x5410, R44 ;  /* 0x0000541036317816 */ /* 0x000fe2000000002c */
[----:B------:R-:W-:Y:S01]  /*8d70*/  IMAD.IADD R5, R9, 0x1, R5 ;  /* 0x0000000109057824 */ /* 0x000fe200078e0205 */
        /* <DEDUP_REMOVED lines=8> */
[----:B------:R-:W-:-:S07]  /*8e00*/  VIADD R7, R1, 0x49 ;  /* 0x0000004901077836 */ /* 0x000fce0000000000 */
.L_x_47:
[----:B------:R-:W-:Y:S02]  /*8e10*/  LOP3.LUT R8, R8, 0xff, R59, 0x78, !PT ;  /* 0x000000ff08087812 */ /* 0x000fe400078e783b */
[----:B------:R1:W2:Y:S01]  /*8e20*/  LDL.U8 R59, [R7+0x1] ;  /* 0x00000100073b7983 */ /* 0x0002a20000100000 */
[----:B------:R-:W-:-:S04]  /*8e30*/  IMAD R5, R5, 0x1b3, RZ ;  /* 0x000001b305057824 */ /* 0x000fc800078e02ff */
[C---:B------:R-:W-:Y:S02]  /*8e40*/  IMAD R5, R8.reuse, 0x100, R5 ;  /* 0x0000010008057824 */ /* 0x040fe400078e0205 */
[----:B------:R-:W-:-:S04]  /*8e50*/  IMAD.WIDE.U32 R8, R8, 0x1b3, RZ ;  /* 0x000001b308087825 */ /* 0x000fc800078e00ff */
[----:B-1----:R-:W-:Y:S02]  /*8e60*/  VIADD R7, R7, 0x1 ;  /* 0x0000000107077836 */ /* 0x002fe40000000000 */
[----:B------:R-:W-:Y:S01]  /*8e70*/  IMAD.IADD R5, R9, 0x1, R5 ;  /* 0x0000000109057824 */ /* 0x000fe200078e0205 */
[----:B--2---:R-:W-:-:S13]  /*8e80*/  ISETP.NE.AND P0, PT, R59, RZ, PT ;  /* 0x000000ff3b00720c */ /* 0x004fda0003f05270 */
[----:B------:R-:W-:Y:S05]  /*8e90*/  @P0 BRA `(.L_x_47) ;  /* 0xfffffffc00dc0947 */ /* 0x000fea000383ffff */
[----:B------:R-:W-:Y:S05]  /*8ea0*/  BSYNC.RECONVERGENT B6 ;  /* 0x0000000000067941 */ /* 0x000fea0003800200 */
.L_x_46:
        /* <DEDUP_REMOVED lines=11> */
.L_x_45:
[----:B------:R-:W-:-:S13]  /*8f60*/  ISETP.NE.AND P0, PT, R40, 0x7, PT ;  /* 0x000000072800780c */ /* 0x000fda0003f05270 */
[----:B------:R-:W-:Y:S05]  /*8f70*/  @!P0 BRA `(.L_x_48) ;  /* 0x0000000400048947 */ /* 0x000fea0003800000 */
[----:B------:R-:W-:Y:S02]  /*8f80*/  PRMT R41, R18, 0x7610, R41 ;  /* 0x0000761012297816 */ /* 0x000fe40000000029 */
[----:B------:R-:W-:Y:S02]  /*8f90*/  LOP3.LUT R5, R56, 0xffff, RZ, 0xc0, !PT ;  /* 0x0000ffff38057812 */ /* 0x000fe400078ec0ff */
[----:B------:R-:W-:Y:S02]  /*8fa0*/  PRMT R7, R41, 0x8880, RZ ;  /* 0x0000888029077816 */ /* 0x000fe400000000ff */
[----:B------:R-:W-:Y:S02]  /*8fb0*/  PRMT R48, R5, 0x8880, RZ ;  /* 0x0000888005307816 */ /* 0x000fe400000000ff */
[----:B------:R-:W-:Y:S01]  /*8fc0*/  PRMT R8, R42, 0x8880, RZ ;  /* 0x000088802a087816 */ /* 0x000fe200000000ff */
[----:B------:R-:W-:Y:S01]  /*8fd0*/  IMAD.MOV.U32 R5, RZ, RZ, R7 ;  /* 0x000000ffff057224 */ /* 0x000fe200078e0007 */
[----:B------:R-:W-:-:S02]  /*8fe0*/  SHF.R.S32.HI R49, RZ, 0x1f, R48 ;  /* 0x0000001fff317819 */ /* 0x000fc40000011430 */
[----:B------:R-:W-:Y:S02]  /*8ff0*/  SHF.R.S32.HI R9, RZ, 0x1f, R8 ;  /* 0x0000001fff097819 */ /* 0x000fe40000011408 */
[----:B------:R-:W-:Y:S02]  /*9000*/  SHF.R.S32.HI R7, RZ, 0x1f, R5 ;  /* 0x0000001fff077819 */ /* 0x000fe40000011405 */
[----:B------:R-:W-:Y:S01]  /*9010*/  PRMT R10, R45, 0x7610, R10 ;  /* 0x000076102d0a7816 */ /* 0x000fe2000000000a */
[----:B------:R-:W-:Y:S01]  /*9020*/  IMAD.WIDE.U32 R8, R5, -0x62f5b251, R8 ;  /* 0x9d0a4daf05087825 */ /* 0x000fe200078e0008 */
[----:B------:R-:W-:Y:S02]  /*9030*/  LOP3.LUT R5, R29, 0xffff, RZ, 0xc0, !PT ;  /* 0x0000ffff1d057812 */ /* 0x000fe400078ec0ff */
[----:B------:R-:W-:Y:S01]  /*9040*/  PRMT R50, R57, 0x5410, R17 ;  /* 0x0000541039327816 */ /* 0x000fe20000000011 */
[----:B------:R-:W-:Y:S01]  /*9050*/  IMAD R7, R7, -0x62f5b251, RZ ;  /* 0x9d0a4daf07077824 */ /* 0x000fe200078e02ff */
[----:B------:R-:W-:Y:S01]  /*9060*/  PRMT R60, R5, 0x8880, RZ ;  /* 0x00008880053c7816 */ /* 0x000fe200000000ff */
[----:B------:R-:W-:Y:S01]  /*9070*/  IMAD.WIDE.U32 R48, R8, -0x41221de7, R48 ;  /* 0xbedde21908307825 */ /* 0x000fe200078e0030 */
[----:B------:R-:W-:-:S02]  /*9080*/  LOP3.LUT R5, R53, 0xffff, RZ, 0xc0, !PT ;  /* 0x0000ffff35057812 */ /* 0x000fc400078ec0ff */
[----:B------:R-:W-:Y:S01]  /*9090*/  SHF.R.S32.HI R61, RZ, 0x1f, R60 ;  /* 0x0000001fff3d7819 */ /* 0x000fe2000001143c */
[----:B------:R-:W-:Y:S01]  /*90a0*/  IMAD.IADD R7, R9, 0x1, R7 ;  /* 0x0000000109077824 */ /* 0x000fe200078e0207 */
[----:B------:R-:W-:Y:S02]  /*90b0*/  PRMT R8, R5, 0x8880, RZ ;  /* 0x0000888005087816 */ /* 0x000fe400000000ff */
[----:B------:R-:W-:Y:S01]  /*90c0*/  LOP3.LUT R5, R14, 0xffff, RZ, 0xc0, !PT ;  /* 0x0000ffff0e057812 */ /* 0x000fe200078ec0ff */
[----:B------:R-:W-:Y:S01]  /*90d0*/  IMAD R7, R7, -0x41221de7, RZ ;  /* 0xbedde21907077824 */ /* 0x000fe200078e02ff */
[----:B------:R-:W-:Y:S01]  /*90e0*/  SHF.R.S32.HI R9, RZ, 0x1f, R8 ;  /* 0x0000001fff097819 */ /* 0x000fe20000011408 */
[----:B------:R-:W-:Y:S01]  /*90f0*/  IMAD.WIDE.U32 R60, R48, 0x77f8f5df, R60 ;  /* 0x77f8f5df303c7825 */ /* 0x000fe200078e003c */
[----:B------:R-:W-:Y:S02]  /*9100*/  PRMT R5, R5, 0x8880, RZ ;  /* 0x0000888005057816 */ /* 0x000fe400000000ff */
[----:B------:R-:W-:Y:S01]  /*9110*/  PRMT R62, R56, 0x7610, R62 ;  /* 0x00007610383e7816 */ /* 0x000fe2000000003e */
[----:B------:R-:W-:-:S02]  /*9120*/  IMAD.IADD R7, R49, 0x1, R7 ;  /* 0x0000000131077824 */ /* 0x000fc400078e0207 */
[----:B------:R-:W-:Y:S01]  /*9130*/  IMAD.MOV.U32 R48, RZ, RZ, R5 ;  /* 0x000000ffff307224 */ /* 0x000fe200078e0005 */
[----:B------:R-:W-:Y:S01]  /*9140*/  LOP3.LUT R5, R47, 0xffff, RZ, 0xc0, !PT ;  /* 0x0000ffff2f057812 */ /* 0x000fe200078ec0ff */
[----:B------:R-:W-:Y:S02]  /*9150*/  IMAD R7, R7, 0x77f8f5df, RZ ;  /* 0x77f8f5df07077824 */ /* 0x000fe400078e02ff */
[----:B------:R-:W-:Y:S01]  /*9160*/  IMAD.WIDE.U32 R8, R60, 0x1e7d3c69, R8 ;  /* 0x1e7d3c693c087825 */ /* 0x000fe200078e0008 */
[--C-:B------:R-:W-:Y:S02]  /*9170*/  SHF.R.S32.HI R49, RZ, 0x1f, R48.reuse ;  /* 0x0000001fff317819 */ /* 0x100fe40000011430 */
[----:B------:R-:W-:Y:S01]  /*9180*/  PRMT R46, R5, 0x8880, RZ ;  /* 0x00008880052e7816 */ /* 0x000fe200000000ff */
[----:B------:R-:W-:Y:S01]  /*9190*/  IMAD.IADD R7, R61, 0x1, R7 ;  /* 0x000000013d077824 */ /* 0x000fe200078e0207 */
[----:B------:R-:W-:Y:S01]  /*91a0*/  LOP3.LUT R5, R17, 0xffff, RZ, 0xc0, !PT ;  /* 0x0000ffff11057812 */ /* 0x000fe200078ec0ff */
[----:B------:R-:W-:-:S03]  /*91b0*/  IMAD.WIDE.U32 R48, R8, -0x29b39af1, R48 ;  /* 0xd64c650f08307825 */ /* 0x000fc600078e0030 */
[----:B------:R-:W-:Y:S01]  /*91c0*/  PRMT R60, R5, 0x8880, RZ ;  /* 0x00008880053c7816 */ /* 0x000fe200000000ff */
[----:B------:R-:W-:Y:S02]  /*91d0*/  IMAD R7, R7, 0x1e7d3c69, RZ ;  /* 0x1e7d3c6907077824 */ /* 0x000fe400078e02ff */
[----:B------:R-:W-:Y:S01]  /*91e0*/  IMAD.MOV.U32 R8, RZ, RZ, R46 ;  /* 0x000000ffff087224 */ /* 0x000fe200078e002e */
[----:B------:R-:W-:Y:S01]  /*91f0*/  SHF.R.S32.HI R61, RZ, 0x1f, R60 ;  /* 0x0000001fff3d7819 */ /* 0x000fe2000001143c */
[----:B------:R-:W-:Y:S01]  /*9200*/  IMAD.IADD R7, R9, 0x1, R7 ;  /* 0x0000000109077824 */ /* 0x000fe200078e0207 */
[----:B------:R-:W-:Y:S02]  /*9210*/  PRMT R46, R58, 0x5410, R26 ;  /* 0x000054103a2e7816 */ /* 0x000fe4000000001a */
[----:B------:R-:W-:Y:S01]  /*9220*/  SHF.R.S32.HI R9, RZ, 0x1f, R8 ;  /* 0x0000001fff097819 */ /* 0x000fe20000011408 */
[----:B------:R-:W-:-:S04]  /*9230*/  IMAD R7, R7, -0x29b39af1, RZ ;  /* 0xd64c650f07077824 */ /* 0x000fc800078e02ff */
[----:B------:R-:W-:Y:S01]  /*9240*/  IMAD.IADD R5, R49, 0x1, R7 ;  /* 0x0000000131057824 */ /* 0x000fe200078e0207 */
[----:B------:R-:W-:Y:S01]  /*9250*/  PRMT R7, R27, 0x5410, R52 ;  /* 0x000054101b077816 */ /* 0x000fe20000000034 */
[----:B------:R-:W-:Y:S01]  /*9260*/  IMAD.WIDE.U32 R8, R48, 0x4010d7b9, R8 ;  /* 0x4010d7b930087825 */ /* 0x000fe200078e0008 */
[----:B------:R-:W-:Y:S02]  /*9270*/  PRMT R48, R51, 0x5410, R15 ;  /* 0x0000541033307816 */ /* 0x000fe4000000000f */
[----:B------:R-:W-:Y:S01]  /*9280*/  PRMT R49, R54, 0x5410, R44 ;  /* 0x0000541036317816 */ /* 0x000fe2000000002c */
[----:B------:R-:W-:Y:S02]  /*9290*/  IMAD R5, R5, 0x4010d7b9, RZ ;  /* 0x4010d7b905057824 */ /* 0x000fe400078e02ff */
[----:B------:R-:W-:-:S04]  /*92a0*/  IMAD.WIDE.U32 R60, R8, 0x9804b3f, R60 ;  /* 0x09804b3f083c7825 */ /* 0x000fc800078e003c */
[----:B------:R-:W-:Y:S01]  /*92b0*/  IMAD.IADD R5, R9, 0x1, R5 ;  /* 0x0000000109057824 */ /* 0x000fe200078e0205 */
[----:B------:R-:W-:Y:S01]  /*92c0*/  PRMT R9, R16, 0x5410, R55 ;  /* 0x0000541010097816 */ /* 0x000fe20000000037 */
[----:B------:R-:W-:Y:S01]  /*92d0*/  IMAD.WIDE.U32 R26, R60, 0x7d238409, R20 ;  /* 0x7d2384093c1a7825 */ /* 0x000fe200078e0014 */
[----:B------:R-:W-:-:S03]  /*92e0*/  PRMT R60, R47, 0x5410, R14 ;  /* 0x000054102f3c7816 */ /* 0x000fc6000000000e */
[----:B------:R-:W-:-:S04]  /*92f0*/  IMAD R5, R5, 0x9804b3f, RZ ;  /* 0x09804b3f05057824 */ /* 0x000fc800078e02ff */
[----:B------:R-:W-:Y:S01]  /*9300*/  IMAD.IADD R5, R61, 0x1, R5 ;  /* 0x000000013d057824 */ /* 0x000fe200078e0205 */
[----:B------:R-:W-:-:S03]  /*9310*/  PRMT R61, R53, 0x5410, R29 ;  /* 0x00005410353d7816 */ /* 0x000fc6000000001d */
[----:B------:R-:W-:-:S04]  /*9320*/  IMAD R5, R5, 0x7d238409, RZ ;  /* 0x7d23840905057824 */ /* 0x000fc800078e02ff */
[----:B------:R-:W-:Y:S02]  /*9330*/  IMAD.IADD R5, R27, 0x1, R5 ;  /* 0x000000011b057824 */ /* 0x000fe400078e0205 */
[----:B------:R-:W-:-:S04]  /*9340*/  IMAD.WIDE.U32 R26, R26, -0x7f50a791, R22 ;  /* 0x80af586f1a1a7825 */ /* 0x000fc800078e0016 */
[----:B------:R-:W-:Y:S02]  /*9350*/  IMAD R5, R5, -0x7f50a791, RZ ;  /* 0x80af586f05057824 */ /* 0x000fe400078e02ff */
[----:B------:R-:W-:Y:S02]  /*9360*/  IMAD.MOV.U32 R8, RZ, RZ, R26 ;  /* 0x000000ffff087224 */ /* 0x000fe400078e001a */
[----:B------:R-:W-:Y:S01]  /*9370*/  IMAD.IADD R5, R27, 0x1, R5 ;  /* 0x000000011b057824 */ /* 0x000fe200078e0205 */
[----:B------:R-:W-:Y:S06]  /*9380*/  BRA `(.L_x_42) ;  /* 0x0000000400607947 */ /* 0x000fec0003800000 */
.L_x_48:
        /* <DEDUP_REMOVED lines=9> */
[----:B------:R-:W-:Y:S02]  /*9420*/  LOP3.LUT R5, R57, 0xffff, RZ, 0xc0, !PT ;  /* 0x0000ffff39057812 */ /* 0x000fe400078ec0ff */
[----:B------:R-:W-:Y:S01]  /*9430*/  PRMT R10, R45, 0x7610, R10 ;  /* 0x000076102d0a7816 */ /* 0x000fe2000000000a */
[----:B------:R-:W-:Y:S01]  /*9440*/  IMAD R17, R17, 0x3f, RZ ;  /* 0x0000003f11117824 */ /* 0x000fe200078e02ff */
[----:B------:R-:W-:Y:S02]  /*9450*/  IADD3 R7, P0, PT, R7, R8, RZ ;  /* 0x0000000807077210 */ /* 0x000fe40007f1e0ff */
[----:B------:R-:W-:Y:S02]  /*9460*/  PRMT R5, R5, 0x8880, RZ ;  /* 0x0000888005057816 */ /* 0x000fe400000000ff */
[----:B------:R-:W-:Y:S01]  /*9470*/  IADD3.X R14, PT, PT, R14, R9, R17, P0, !PT ;  /* 0x000000090e0e7210 */ /* 0x000fe200007fe411 */
[----:B------:R-:W-:Y:S01]  /*9480*/  IMAD.U32 R8, R7, 0x10000, RZ ;  /* 0x0001000007087824 */ /* 0x000fe200078e00ff */
[----:B------:R-:W-:-:S02]  /*9490*/  PRMT R50, R57, 0x5410, R26 ;  /* 0x0000541039327816 */ /* 0x000fc4000000001a */
[----:B------:R-:W-:Y:S01]  /*94a0*/  SHF.L.U64.HI R9, R7, 0x10, R14 ;  /* 0x0000001007097819 */ /* 0x000fe2000001020e */
[----:B------:R-:W-:Y:S01]  /*94b0*/  IMAD R14, R14, 0x3f, RZ ;  /* 0x0000003f0e0e7824 */ /* 0x000fe200078e02ff */
[C-C-:B------:R-:W-:Y:S02]  /*94c0*/  PRMT R48, R51.reuse, 0x5410, R15.reuse ;  /* 0x0000541033307816 */ /* 0x140fe4000000000f */
[----:B------:R-:W-:Y:S01]  /*94d0*/  PRMT R60, R51, 0x5410, R15 ;  /* 0x00005410333c7816 */ /* 0x000fe2000000000f */
[----:B------:R-:W-:Y:S01]  /*94e0*/  IMAD.WIDE.U32 R8, R7, 0x3f, R8 ;  /* 0x0000003f07087825 */ /* 0x000fe200078e0008 */
[----:B------:R-:W-:Y:S02]  /*94f0*/  SHF.R.S32.HI R7, RZ, 0x1f, R5 ;  /* 0x0000001fff077819 */ /* 0x000fe40000011405 */
[----:B------:R-:W-:Y:S02]  /*9500*/  PRMT R49, R54, 0x5410, R44 ;  /* 0x0000541036317816 */ /* 0x000fe4000000002c */
[----:B------:R-:W-:-:S02]  /*9510*/  IADD3 R17, P0, PT, R5, R8, RZ ;  /* 0x0000000805117210 */ /* 0x000fc40007f1e0ff */
[----:B------:R-:W-:Y:S02]  /*9520*/  LOP3.LUT R5, R44, 0xffff, RZ, 0xc0, !PT ;  /* 0x0000ffff2c057812 */ /* 0x000fe400078ec0ff */
[----:B------:R-:W-:Y:S01]  /*9530*/  IADD3.X R14, PT, PT, R7, R9, R14, P0, !PT ;  /* 0x00000009070e7210 */ /* 0x000fe200007fe40e */
[----:B------:R-:W-:Y:S01]  /*9540*/  IMAD.U32 R8, R17, 0x10000, RZ ;  /* 0x0001000011087824 */ /* 0x000fe200078e00ff */
[----:B------:R-:W-:Y:S02]  /*9550*/  PRMT R5, R5, 0x8880, RZ ;  /* 0x0000888005057816 */ /* 0x000fe400000000ff */
[C---:B------:R-:W-:Y:S01]  /*9560*/  SHF.L.U64.HI R9, R17.reuse, 0x10, R14 ;  /* 0x0000001011097819 */ /* 0x040fe2000001020e */
[----:B------:R-:W-:Y:S01]  /*9570*/  IMAD R14, R14, 0x3f, RZ ;  /* 0x0000003f0e0e7824 */ /* 0x000fe200078e02ff */
[----:B------:R-:W-:Y:S02]  /*9580*/  SHF.R.S32.HI R7, RZ, 0x1f, R5 ;  /* 0x0000001fff077819 */ /* 0x000fe40000011405 */
[----:B------:R-:W-:Y:S01]  /*9590*/  PRMT R61, R54, 0x5410, R44 ;  /* 0x00005410363d7816 */ /* 0x000fe2000000002c */
[----:B------:R-:W-:Y:S01]  /*95a0*/  IMAD.WIDE.U32 R8, R17, 0x3f, R8 ;  /* 0x0000003f11087825 */ /* 0x000fe200078e0008 */
[----:B------:R-:W-:-:S02]  /*95b0*/  PRMT R62, R57, 0x7610, R62 ;  /* 0x00007610393e7816 */ /* 0x000fc4000000003e */
[----:B------:R-:W-:Y:S02]  /*95c0*/  IADD3 R17, P0, PT, R5, R8, RZ ;  /* 0x0000000805117210 */ /* 0x000fe40007f1e0ff */
[----:B------:R-:W-:Y:S02]  /*95d0*/  LOP3.LUT R5, R54, 0xffff, RZ, 0xc0, !PT ;  /* 0x0000ffff36057812 */ /* 0x000fe400078ec0ff */
[----:B------:R-:W-:Y:S01]  /*95e0*/  IADD3.X R14, PT, PT, R7, R9, R14, P0, !PT ;  /* 0x00000009070e7210 */ /* 0x000fe200007fe40e */
[----:B------:R-:W-:Y:S01]  /*95f0*/  IMAD.U32 R8, R17, 0x10000, RZ ;  /* 0x0001000011087824 */ /* 0x000fe200078e00ff */
[----:B------:R-:W-:Y:S02]  /*9600*/  PRMT R5, R5, 0x8880, RZ ;  /* 0x0000888005057816 */ /* 0x000fe400000000ff */
[C---:B------:R-:W-:Y:S01]  /*9610*/  SHF.L.U64.HI R9, R17.reuse, 0x10, R14 ;  /* 0x0000001011097819 */ /* 0x040fe2000001020e */
[----:B------:R-:W-:Y:S01]  /*9620*/  IMAD R14, R14, 0x3f, RZ ;  /* 0x0000003f0e0e7824 */ /* 0x000fe200078e02ff */
[----:B------:R-:W-:Y:S01]  /*9630*/  SHF.R.S32.HI R7, RZ, 0x1f, R5 ;  /* 0x0000001fff077819 */ /* 0x000fe20000011405 */
[----:B------:R-:W-:-:S03]  /*9640*/  IMAD.WIDE.U32 R8, R17, 0x3f, R8 ;  /* 0x0000003f11087825 */ /* 0x000fc600078e0008 */
        /* <DEDUP_REMOVED lines=27> */
[----:B------:R-:W-:-:S04]  /*9800*/  IADD3 R5, P0, PT, R5, R8, RZ ;  /* 0x0000000805057210 */ /* 0x000fc80007f1e0ff */
[----:B------:R-:W-:Y:S01]  /*9810*/  IADD3.X R8, PT, PT, R7, R9, R14, P0, !PT ;  /* 0x0000000907087210 */ /* 0x000fe200007fe40e */
[C---:B------:R-:W-:Y:S01]  /*9820*/  IMAD.U32 R46, R5.reuse, 0x10000, RZ ;  /* 0x00010000052e7824 */ /* 0x040fe200078e00ff */
[----:B------:R-:W-:Y:S02]  /*9830*/  PRMT R9, R16, 0x5410, R55 ;  /* 0x0000541010097816 */ /* 0x000fe40000000037 */
[----:B------:R-:W-:Y:S01]  /*9840*/  SHF.L.U64.HI R47, R5, 0x10, R8 ;  /* 0x00000010052f7819 */ /* 0x000fe20000010208 */
[----:B------:R-:W-:Y:S01]  /*9850*/  IMAD R17, R8, 0x3f, RZ ;  /* 0x0000003f08117824 */ /* 0x000fe200078e02ff */
[----:B------:R-:W-:Y:S01]  /*9860*/  PRMT R7, R27, 0x5410, R52 ;  /* 0x000054101b077816 */ /* 0x000fe20000000034 */
[----:B------:R-:W-:-:S03]  /*9870*/  IMAD.WIDE.U32 R46, R5, 0x3f, R46 ;  /* 0x0000003f052e7825 */ /* 0x000fc600078e002e */
[----:B------:R-:W-:Y:S02]  /*9880*/  IADD3 R5, P0, PT, R20, R46, RZ ;  /* 0x0000002e14057210 */ /* 0x000fe40007f1e0ff */
[----:B------:R-:W-:Y:S02]  /*9890*/  PRMT R46, R58, 0x5410, R26 ;  /* 0x000054103a2e7816 */ /* 0x000fe4000000001a */
[----:B------:R-:W-:Y:S01]  /*98a0*/  IADD3.X R14, PT, PT, R21, R47, R17, P0, !PT ;  /* 0x0000002f150e7210 */ /* 0x000fe200007fe411 */
[----:B------:R-:W-:-:S03]  /*98b0*/  IMAD.U32 R16, R5, 0x10000, RZ ;  /* 0x0001000005107824 */ /* 0x000fc600078e00ff */
[----:B------:R-:W-:-:S03]  /*98c0*/  SHF.L.U64.HI R17, R5, 0x10, R14 ;  /* 0x0000001005117819 */ /* 0x000fc6000001020e */
[----:B------:R-:W-:-:S04]  /*98d0*/  IMAD.WIDE.U32 R16, R5, 0x3f, R16 ;  /* 0x0000003f05107825 */ /* 0x000fc800078e0010 */
[----:B------:R-:W-:Y:S01]  /*98e0*/  IMAD R5, R14, 0x3f, RZ ;  /* 0x0000003f0e057824 */ /* 0x000fe200078e02ff */
[----:B------:R-:W-:-:S04]  /*98f0*/  IADD3 R8, P0, PT, R22, R16, RZ ;  /* 0x0000001016087210 */ /* 0x000fc80007f1e0ff */
[----:B------:R-:W-:-:S09]  /*9900*/  IADD3.X R5, PT, PT, R23, R17, R5, P0, !PT ;  /* 0x0000001117057210 */ /* 0x000fd200007fe405 */
.L_x_42:
[----:B------:R-:W-:Y:S05]  /*9910*/  BSYNC.RECONVERGENT B5 ;  /* 0x0000000000057941 */ /* 0x000fea0003800200 */
.L_x_39:
[----:B------:R-:W-:Y:S01]  /*9920*/  ISETP.NE.U32.AND P0, PT, R5, RZ, PT ;  /* 0x000000ff0500720c */ /* 0x000fe20003f05070 */
[----:B------:R-:W-:-:S12]  /*9930*/  BSSY.RECONVERGENT B5, `(.L_x_49) ;  /* 0x000001c000057945 */ /* 0x000fd80003800200 */
[----:B------:R-:W-:Y:S05]  /*9940*/  @P0 BRA `(.L_x_50) ;  /* 0x0000000000500947 */ /* 0x000fea0003800000 */
[----:B------:R-:W1:Y:S02]  /*9950*/  LDCU UR7, c[0x0][0x3a0] ;  /* 0x00007400ff0777ac */ /* 0x000e640008000800 */
[----:B-1----:R-:W1:Y:S01]  /*9960*/  I2F.U32.RP R17, UR7 ;  /* 0x0000000700117d06 */ /* 0x002e620008209000 */
[----:B------:R-:W-:-:S07]  /*9970*/  ISETP.NE.U32.AND P1, PT, RZ, UR7, PT ;  /* 0x00000007ff007c0c */ /* 0x000fce000bf25070 */
[----:B-1----:R-:W1:Y:S02]  /*9980*/  MUFU.RCP R17, R17 ;  /* 0x0000001100117308 */ /* 0x002e640000001000 */
[----:B-1----:R-:W-:Y:S02]  /*9990*/  VIADD R14, R17, 0xffffffe ;  /* 0x0ffffffe110e7836 */ /* 0x002fe40000000000 */
[----:B------:R-:W-:-:S04]  /*99a0*/  IMAD.MOV.U32 R17, RZ, RZ, RZ ;  /* 0x000000ffff117224 */ /* 0x000fc800078e00ff */
[----:B------:R1:W2:Y:S02]  /*99b0*/  F2I.FTZ.U32.TRUNC.NTZ R15, R14 ;  /* 0x0000000e000f7305 */ /* 0x0002a4000021f000 */
[----:B-1----:R-:W-:Y:S02]  /*99c0*/  IMAD.MOV.U32 R14, RZ, RZ, RZ ;  /* 0x000000ffff0e7224 */ /* 0x002fe400078e00ff */
[----:B--2---:R-:W-:-:S04]  /*99d0*/  IMAD.MOV R5, RZ, RZ, -R15 ;  /* 0x000000ffff057224 */ /* 0x004fc800078e0a0f */
[----:B------:R-:W-:-:S04]  /*99e0*/  IMAD R5, R5, UR7, RZ ;  /* 0x0000000705057c24 */ /* 0x000fc8000f8e02ff */
[----:B------:R-:W-:-:S06]  /*99f0*/  IMAD.HI.U32 R5, R15, R5, R14 ;  /* 0x000000050f057227 */ /* 0x000fcc00078e000e */
        /* <DEDUP_REMOVED lines=9> */
.L_x_50:
[----:B------:R-:W-:Y:S01]  /*9a90*/  IMAD.MOV.U32 R27, RZ, RZ, R5 ;  /* 0x000000ffff1b7224 */ /* 0x000fe200078e0005 */
[----:B------:R-:W-:Y:S01]  /*9aa0*/  MOV R26, 0x9ad0 ;  /* 0x00009ad0001a7802 */ /* 0x000fe20000000f00 */
[----:B------:R-:W-:-:S07]  /*9ab0*/  IMAD.MOV.U32 R29, RZ, RZ, R8 ;  /* 0x000000ffff1d7224 */ /* 0x000fce00078e0008 */
[----:B0-----:R-:W-:Y:S05]  /*9ac0*/  CALL.REL.NOINC `($__internal_0_$__cuda_sm20_rem_u64) ;  /* 0x00000004005c7944 */ /* 0x001fea0003c00000 */
[----:B------:R-:W-:Y:S02]  /*9ad0*/  IMAD.MOV.U32 R16, RZ, RZ, R14 ;  /* 0x000000ffff107224 */ /* 0x000fe400078e000e */
[----:B------:R-:W-:-:S07]  /*9ae0*/  IMAD.MOV.U32 R17, RZ, RZ, R15 ;  /* 0x000000ffff117224 */ /* 0x000fce00078e000f */
.L_x_51:
[----:B------:R-:W-:Y:S05]  /*9af0*/  BSYNC.RECONVERGENT B5 ;  /* 0x0000000000057941 */ /* 0x000fea0003800200 */
.L_x_49:
[----:B------:R-:W1:Y:S02]  /*9b00*/  LDCU.64 UR8, c[0x0][0x398] ;  /* 0x00007300ff0877ac */ /* 0x000e640008000a00 */
[----:B-1----:R-:W-:-:S04]  /*9b10*/  LEA R14, P0, R16, UR8, 0x3 ;  /* 0x00000008100e7c11 */ /* 0x002fc8000f8018ff */
[----:B------:R-:W-:-:S06]  /*9b20*/  LEA.HI.X R15, R16, UR9, R17, 0x3, P0 ;  /* 0x00000009100f7c11 */ /* 0x000fcc00080f1c11 */
[----:B------:R-:W2:Y:S01]  /*9b30*/  LDG.E.64 R14, desc[UR10][R14.64] ;  /* 0x0000000a0e0e7981 */ /* 0x000ea2000c1e1b00 */
[----:B------:R-:W-:Y:S01]  /*9b40*/  LOP3.LUT R5, R8, 0x3f, RZ, 0xc0, !PT ;  /* 0x0000003f08057812 */ /* 0x000fe200078ec0ff */
[----:B------:R-:W-:Y:S01]  /*9b50*/  IMAD.MOV.U32 R8, RZ, RZ, 0x1 ;  /* 0x00000001ff087424 */ /* 0x000fe200078e00ff */
[C---:B------:R-:W-:Y:S01]  /*9b60*/  ISETP.LT.U32.AND P1, PT, R40.reuse, 0x8, PT ;  /* 0x000000082800780c */ /* 0x040fe20003f21070 */
[----:B------:R-:W-:Y:S01]  /*9b70*/  VIADD R40, R40, 0x1 ;  /* 0x0000000128287836 */ /* 0x000fe20000000000 */
[----:B------:R-:W-:Y:S02]  /*9b80*/  PRMT R52, R7, 0x7632, R52 ;  /* 0x0000763207347816 */ /* 0x000fe40000000034 */
[CC--:B------:R-:W-:Y:S02]  /*9b90*/  SHF.L.U32 R17, R8.reuse, R5.reuse, RZ ;  /* 0x0000000508117219 */ /* 0x0c0fe400000006ff */
[----:B------:R-:W-:Y:S02]  /*9ba0*/  SHF.L.U64.HI R27, R8, R5, RZ ;  /* 0x00000005081b7219 */ /* 0x000fe400000102ff */
[----:B------:R-:W-:-:S02]  /*9bb0*/  PRMT R16, R9, 0x7610, R16 ;  /* 0x0000761009107816 */ /* 0x000fc40000000010 */
[----:B------:R-:W-:Y:S02]  /*9bc0*/  PRMT R55, R9, 0x7632, R55 ;  /* 0x0000763209377816 */ /* 0x000fe40000000037 */
[----:B------:R-:W-:Y:S02]  /*9bd0*/  PRMT R45, R10, 0x7610, R45 ;  /* 0x000076100a2d7816 */ /* 0x000fe4000000002d */
[C---:B------:R-:W-:Y:S02]  /*9be0*/  PRMT R58, R46.reuse, 0x7610, R58 ;  /* 0x000076102e3a7816 */ /* 0x040fe4000000003a */
[----:B------:R-:W-:Y:S02]  /*9bf0*/  PRMT R26, R46, 0x7632, R26 ;  /* 0x000076322e1a7816 */ /* 0x000fe4000000001a */
[----:B------:R-:W-:Y:S02]  /*9c00*/  PRMT R51, R48, 0x7610, R51 ;  /* 0x0000761030337816 */ /* 0x000fe40000000033 */
[----:B------:R-:W-:-:S02]  /*9c10*/  PRMT R54, R49, 0x7610, R54 ;  /* 0x0000761031367816 */ /* 0x000fc40000000036 */
[----:B------:R-:W-:Y:S02]  /*9c20*/  PRMT R44, R49, 0x7632, R44 ;  /* 0x00007632312c7816 */ /* 0x000fe4000000002c */
[----:B------:R-:W-:Y:S02]  /*9c30*/  PRMT R57, R50, 0x7610, R57 ;  /* 0x0000761032397816 */ /* 0x000fe40000000039 */
[----:B------:R-:W-:Y:S02]  /*9c40*/  PRMT R47, R60, 0x7610, R47 ;  /* 0x000076103c2f7816 */ /* 0x000fe4000000002f */
[C---:B------:R-:W-:Y:S02]  /*9c50*/  PRMT R53, R61.reuse, 0x7610, R53 ;  /* 0x000076103d357816 */ /* 0x040fe40000000035 */
[----:B------:R-:W-:Y:S02]  /*9c60*/  PRMT R29, R61, 0x7632, R29 ;  /* 0x000076323d1d7816 */ /* 0x000fe4000000001d */
[----:B------:R-:W-:-:S02]  /*9c70*/  PRMT R56, R62, 0x7610, R56 ;  /* 0x000076103e387816 */ /* 0x000fc40000000038 */
[----:B--2---:R-:W-:Y:S02]  /*9c80*/  LOP3.LUT R5, R14, R17, RZ, 0xc0, !PT ;  /* 0x000000110e057212 */ /* 0x004fe400078ec0ff */
[----:B------:R-:W-:Y:S02]  /*9c90*/  LOP3.LUT R8, R15, R27, RZ, 0xc0, !PT ;  /* 0x0000001b0f087212 */ /* 0x000fe400078ec0ff */
[----:B------:R-:W-:Y:S02]  /*9ca0*/  ISETP.NE.U32.AND P0, PT, R5, RZ, PT ;  /* 0x000000ff0500720c */ /* 0x000fe40003f05070 */
[----:B------:R-:W-:Y:S02]  /*9cb0*/  PRMT R27, R7, 0x7610, R27 ;  /* 0x00007610071b7816 */ /* 0x000fe4000000001b */
[----:B------:R-:W-:Y:S02]  /*9cc0*/  ISETP.NE.AND.EX P0, PT, R8, RZ, PT, P0 ;  /* 0x000000ff0800720c */ /* 0x000fe40003f05300 */
[----:B------:R-:W-:-:S02]  /*9cd0*/  PRMT R15, R48, 0x7632, R15 ;  /* 0x00007632300f7816 */ /* 0x000fc4000000000f */
[----:B------:R-:W-:Y:S02]  /*9ce0*/  PRMT R17, R50, 0x7632, R17 ;  /* 0x0000763232117816 */ /* 0x000fe40000000011 */
[----:B------:R-:W-:-:S07]  /*9cf0*/  PRMT R14, R60, 0x7632, R14 ;  /* 0x000076323c0e7816 */ /* 0x000fce000000000e */
[----:B------:R-:W-:Y:S05]  /*9d00*/  @P0 BRA P1, `(.L_x_52) ;  /* 0xffffffdc009c0947 */ /* 0x000fea000083ffff */
[----:B------:R-:W-:Y:S05]  /*9d10*/  BSYNC.RECONVERGENT B3 ;  /* 0x0000000000037941 */ /* 0x000fea0003800200 */
.L_x_38:
[----:B------:R-:W-:-:S04]  /*9d20*/  ISETP.NE.U32.AND P0, PT, R5, RZ, PT ;  /* 0x000000ff0500720c */ /* 0x000fc80003f05070 */
[----:B------:R-:W-:-:S04]  /*9d30*/  ISETP.NE.AND.EX P0, PT, R8, RZ, PT, P0 ;  /* 0x000000ff0800720c */ /* 0x000fc80003f05300 */
[----:B------:R-:W-:-:S13]  /*9d40*/  PLOP3.LUT P0, PT, P0, PT, PT, 0x8, 0x80 ;  /* 0x000000000080781c */ /* 0x000fda000070e170 */
.L_x_37:
[----:B------:R-:W-:Y:S05]  /*9d50*/  BSYNC.RECONVERGENT B4 ;  /* 0x0000000000047941 */ /* 0x000fea0003800200 */
.L_x_36:
[----:B------:R-:W-:Y:S01]  /*9d60*/  VIADD R34, R34, 0x1 ;  /* 0x0000000122227836 */ /* 0x000fe20000000000 */
[----:B------:R-:W-:-:S04]  /*9d70*/  PLOP3.LUT P1, PT, P0, PT, PT, 0x80, 0x8 ;  /* 0x000000000008781c */ /* 0x000fc8000072f070 */
[----:B------:R-:W-:-:S04]  /*9d80*/  LOP3.LUT R6, R34, 0xffff, RZ, 0xc0, !PT ;  /* 0x0000ffff22067812 */ /* 0x000fc800078ec0ff */
[----:B------:R-:W-:-:S13]  /*9d90*/  ISETP.GT.AND P2, PT, R33, R6, PT ;  /* 0x000000062100720c */ /* 0x000fda0003f44270 */
[----:B------:R-:W-:Y:S05]  /*9da0*/  @P2 BRA `(.L_x_53) ;  /* 0xffffffd000202947 */ /* 0x000fea000383ffff */
[----:B------:R-:W-:Y:S05]  /*9db0*/  BSYNC.RECONVERGENT B2 ;  /* 0x0000000000027941 */ /* 0x000fea0003800200 */
.L_x_33:
[----:B------:R-:W-:Y:S04]  /*9dc0*/  BSSY.RECONVERGENT B2, `(.L_x_54) ;  /* 0x0000018000027945 */ /* 0x000fe80003800200 */
[----:B------:R-:W-:Y:S05]  /*9dd0*/  @P0 BRA `(.L_x_55) ;  /* 0x0000000000580947 */ /* 0x000fea0003800000 */
[----:B------:R-:W-:-:S05]  /*9de0*/  IMAD.IADD R15, R3, 0x1, -R4 ;  /* 0x00000001030f7824 */ /* 0x000fca00078e0a04 */
[----:B------:R-:W-:-:S13]  /*9df0*/  ISETP.GT.AND P1, PT, R15, R30, PT ;  /* 0x0000001e0f00720c */ /* 0x000fda0003f24270 */
[----:B------:R-:W-:Y:S05]  /*9e00*/  @!P1 BRA `(.L_x_55) ;  /* 0x00000000004c9947 */ /* 0x000fea0003800000 */
[----:B------:R-:W-:Y:S01]  /*9e10*/  BSSY.RECONVERGENT B3, `(.L_x_56) ;  /* 0x000000e000037945 */ /* 0x000fe20003800200 */
[----:B------:R-:W-:Y:S02]  /*9e20*/  PRMT R10, R32, 0x9910, RZ ;  /* 0x00009910200a7816 */ /* 0x000fe400000000ff */
[----:B------:R-:W-:-:S07]  /*9e30*/  PRMT R8, RZ, 0x7610, R8 ;  /* 0x00007610ff087816 */ /* 0x000fce0000000008 */
.L_x_57:
[----:B------:R-:W-:-:S05]  /*9e40*/  LOP3.LUT R5, R8, 0xffff, RZ, 0xc0, !PT ;  /* 0x0000ffff08057812 */ /* 0x000fca00078ec0ff */
[----:B------:R-:W-:-:S06]  /*9e50*/  IMAD.IADD R9, R1, 0x1, R5 ;  /* 0x0000000101097824 */ /* 0x000fcc00078e0205 */
[----:B------:R-:W3:Y:S01]  /*9e60*/  LDL.U8 R9, [R9+0x24] ;  /* 0x0000240009097983 */ /* 0x000ee20000100000 */
[----:B------:R-:W-:Y:S02]  /*9e70*/  IADD3 R6, P1, PT, R5, R12, RZ ;  /* 0x0000000c05067210 */ /* 0x000fe40007f3e0ff */
[C---:B------:R-:W-:Y:S01]  /*9e80*/  PRMT R5, R8.reuse, 0x9910, RZ ;  /* 0x0000991008057816 */ /* 0x040fe200000000ff */
[----:B------:R-:W-:Y:S02]  /*9e90*/  VIADD R8, R8, 0x1 ;  /* 0x0000000108087836 */ /* 0x000fe40000000000 */
[----:B------:R-:W-:Y:S01]  /*9ea0*/  IMAD.X R7, RZ, RZ, R13, P1 ;  /* 0x000000ffff077224 */ /* 0x000fe200008e060d */
[----:B------:R-:W-:-:S04]  /*9eb0*/  ISETP.NE.AND P2, PT, R5, R10, PT ;  /* 0x0000000a0500720c */ /* 0x000fc80003f45270 */
[----:B---3--:R3:W-:Y:S01]  /*9ec0*/  STG.E.U8 desc[UR10][R6.64], R9 ;  /* 0x0000000906007986 */ /* 0x0087e2000c10110a */
[----:B------:R-:W-:-:S13]  /*9ed0*/  ISETP.NE.AND P1, PT, R9, RZ, PT ;  /* 0x000000ff0900720c */ /* 0x000fda0003f25270 */
[----:B---3--:R-:W-:Y:S05]  /*9ee0*/  @P1 BRA P2, `(.L_x_57) ;  /* 0xfffffffc00d41947 */ /* 0x008fea000103ffff */
[----:B------:R-:W-:Y:S05]  /*9ef0*/  BSYNC.RECONVERGENT B3 ;  /* 0x0000000000037941 */ /* 0x000fea0003800200 */
.L_x_56:
[----:B------:R-:W-:Y:S01]  /*9f00*/  IADD3 R6, P1, P2, R12, R3, -R4 ;  /* 0x000000030c067210 */ /* 0x000fe20007a3e804 */
[----:B------:R-:W-:-:S03]  /*9f10*/  IMAD.MOV.U32 R30, RZ, RZ, R15 ;  /* 0x000000ffff1e7224 */ /* 0x000fc600078e000f */
[----:B------:R-:W-:-:S05]  /*9f20*/  IADD3.X R7, PT, PT, R13, -0x1, RZ, P1, P2 ;  /* 0xffffffff0d077810 */ /* 0x000fca0000fe44ff */
[----:B------:R3:W-:Y:S04]  /*9f30*/  STG.E.U8 desc[UR10][R6.64+0x1], RZ ;  /* 0x000001ff06007986 */ /* 0x0007e8000c10110a */
.L_x_55:
[----:B------:R-:W-:Y:S05]  /*9f40*/  BSYNC.RECONVERGENT B2 ;  /* 0x0000000000027941 */ /* 0x000fea0003800200 */
.L_x_54:
[----:B------:R-:W-:Y:S02]  /*9f50*/  VIADD R3, R3, 0xffffffff ;  /* 0xffffffff03037836 */ /* 0x000fe40000000000 */
[----:B------:R-:W-:-:S03]  /*9f60*/  VIADD R32, R32, 0xffffffff ;  /* 0xffffffff20207836 */ /* 0x000fc60000000000 */
[----:B------:R-:W-:-:S13]  /*9f70*/  ISETP.GT.U32.AND P1, PT, R3, 0xb, PT ;  /* 0x0000000b0300780c */ /* 0x000fda0003f24070 */
[----:B------:R-:W-:Y:S05]  /*9f80*/  @P0 BRA P1, `(.L_x_58) ;  /* 0xffffffcc00580947 */ /* 0x000fea000083ffff */
[----:B------:R-:W-:Y:S05]  /*9f90*/  BSYNC.RECONVERGENT B1 ;  /* 0x0000000000017941 */ /* 0x000fea0003800200 */
.L_x_30:
[----:B------:R-:W-:-:S05]  /*9fa0*/  VIADD R4, R4, 0x1 ;  /* 0x0000000104047836 */ /* 0x000fca0000000000 */
[----:B------:R-:W-:-:S13]  /*9fb0*/  ISETP.NE.AND P0, PT, R4, 0x1a, PT ;  /* 0x0000001a0400780c */ /* 0x000fda0003f05270 */
[----:B------:R-:W-:Y:S05]  /*9fc0*/  @!P0 BRA `(.L_x_5) ;  /* 0x0000000000108947 */ /* 0x000fea0003800000 */
[----:B------:R-:W-:Y:S02]  /*9fd0*/  VIADD R31, R31, 0xffffffff ;  /* 0xffffffff1f1f7836 */ /* 0x000fe40000000000 */
[----:B------:R-:W-:Y:S01]  /*9fe0*/  VIADD R28, R28, 0xffffffff ;  /* 0xffffffff1c1c7836 */ /* 0x000fe20000000000 */
[----:B------:R-:W-:Y:S06]  /*9ff0*/  BRA `(.L_x_59) ;  /* 0xffffffcc00287947 */ /* 0x000fec000383ffff */
.L_x_29:
[----:B------:R1:W-:Y:S02]  /*a000*/  STG.E.U8 desc[UR10][R12.64], RZ ;  /* 0x000000ff0c007986 */ /* 0x0003e4000c10110a */
.L_x_5:
[----:B------:R-:W-:Y:S05]  /*a010*/  BSYNC.RECONVERGENT B0 ;  /* 0x0000000000007941 */ /* 0x000fea0003800200 */
.L_x_4:
[----:B------:R-:W-:Y:S05]  /*a020*/  BRA.U UP0, `(.L_x_60) ;  /* 0xffffff61006c7547 */ /* 0x000fea000b83ffff */
[----:B------:R-:W-:Y:S05]  /*a030*/  EXIT ;  /* 0x000000000000794d */ /* 0x000fea0003800000 */
        .weak           $__internal_0_$__cuda_sm20_rem_u64
        .type           $__internal_0_$__cuda_sm20_rem_u64,@function
        .size           $__internal_0_$__cuda_sm20_rem_u64,(.L_x_115 - $__internal_0_$__cuda_sm20_rem_u64)
$__internal_0_$__cuda_sm20_rem_u64:
[----:B------:R-:W-:Y:S02]  /*a040*/  IMAD.MOV.U32 R52, RZ, RZ, R25 ;  /* 0x000000ffff347224 */ /* 0x000fe400078e0019 */
[----:B------:R-:W-:-:S04]  /*a050*/  IMAD.MOV.U32 R53, RZ, RZ, R11 ;  /* 0x000000ffff357224 */ /* 0x000fc800078e000b */
[----:B------:R-:W0:Y:S08]  /*a060*/  I2F.U64.RP R44, R52 ;  /* 0x00000034002c7312 */ /* 0x000e300000309000 */
[----:B0-----:R-:W0:Y:S02]  /*a070*/  MUFU.RCP R44, R44 ;  /* 0x0000002c002c7308 */ /* 0x001e240000001000 */
[----:B0-----:R-:W-:-:S06]  /*a080*/  VIADD R15, R44, 0x1ffffffe ;  /* 0x1ffffffe2c0f7836 */ /* 0x001fcc0000000000 */
[----:B------:R-:W0:Y:S02]  /*a090*/  F2I.U64.TRUNC R14, R15 ;  /* 0x0000000f000e7311 */ /* 0x000e24000020d800 */
[----:B0-----:R-:W-:-:S04]  /*a0a0*/  IMAD.WIDE.U32 R16, R14, R25, RZ ;  /* 0x000000190e107225 */ /* 0x001fc800078e00ff */
[C---:B------:R-:W-:Y:S01]  /*a0b0*/  IMAD R47, R14.reuse, R11, R17 ;  /* 0x0000000b0e2f7224 */ /* 0x040fe200078e0211 */
[----:B------:R-:W-:Y:S01]  /*a0c0*/  IADD3 R45, P0, PT, RZ, -R16, RZ ;  /* 0x80000010ff2d7210 */ /* 0x000fe20007f1e0ff */
[----:B------:R-:W-:Y:S02]  /*a0d0*/  IMAD.MOV.U32 R17, RZ, RZ, R14 ;  /* 0x000000ffff117224 */ /* 0x000fe400078e000e */
[----:B------:R-:W-:Y:S02]  /*a0e0*/  IMAD R47, R15, R25, R47 ;  /* 0x000000190f2f7224 */ /* 0x000fe400078e022f */
[----:B------:R-:W-:-:S04]  /*a0f0*/  IMAD.HI.U32 R16, R14, R45, RZ ;  /* 0x0000002d0e107227 */ /* 0x000fc800078e00ff */
[----:B------:R-:W-:-:S04]  /*a100*/  IMAD.X R47, RZ, RZ, ~R47, P0 ;  /* 0x000000ffff2f7224 */ /* 0x000fc800000e0e2f */
[----:B------:R-:W-:-:S04]  /*a110*/  IMAD.WIDE.U32 R16, P0, R14, R47, R16 ;  /* 0x0000002f0e107225 */ /* 0x000fc80007800010 */
[C---:B------:R-:W-:Y:S02]  /*a120*/  IMAD R14, R15.reuse, R47, RZ ;  /* 0x0000002f0f0e7224 */ /* 0x040fe400078e02ff */
[----:B------:R-:W-:-:S04]  /*a130*/  IMAD.HI.U32 R17, P1, R15, R45, R16 ;  /* 0x0000002d0f117227 */ /* 0x000fc80007820010 */
[----:B------:R-:W-:Y:S01]  /*a140*/  IMAD.HI.U32 R47, R15, R47, RZ ;  /* 0x0000002f0f2f7227 */ /* 0x000fe200078e00ff */
[----:B------:R-:W-:-:S03]  /*a150*/  IADD3 R17, P2, PT, R14, R17, RZ ;  /* 0x000000110e117210 */ /* 0x000fc60007f5e0ff */
[----:B------:R-:W-:Y:S02]  /*a160*/  IMAD.X R44, R47, 0x1, R15, P0 ;  /* 0x000000012f2c7824 */ /* 0x000fe400000e060f */
[----:B------:R-:W-:-:S03]  /*a170*/  IMAD.WIDE.U32 R14, R17, R25, RZ ;  /* 0x00000019110e7225 */ /* 0x000fc600078e00ff */
[----:B------:R-:W-:Y:S01]  /*a180*/  IADD3.X R44, PT, PT, RZ, RZ, R44, P2, P1 ;  /* 0x000000ffff2c7210 */ /* 0x000fe200017e242c */
[----:B------:R-:W-:Y:S01]  /*a190*/  IMAD R16, R17, R11, R15 ;  /* 0x0000000b11107224 */ /* 0x000fe200078e020f */
[----:B------:R-:W-:-:S03]  /*a1a0*/  IADD3 R15, P0, PT, RZ, -R14, RZ ;  /* 0x8000000eff0f7210 */ /* 0x000fc60007f1e0ff */
        /* <DEDUP_REMOVED lines=9> */
[----:B------:R-:W-:-:S03]  /*a240*/  IMAD.HI.U32 R14, R16, R29, RZ ;  /* 0x0000001d100e7227 */ /* 0x000fc600078e00ff */
[----:B------:R-:W-:Y:S01]  /*a250*/  IADD3.X R44, PT, PT, RZ, RZ, R44, P2, P1 ;  /* 0x000000ffff2c7210 */ /* 0x000fe200017e242c */
[----:B------:R-:W-:Y:S02]  /*a260*/  IMAD.MOV.U32 R15, RZ, RZ, RZ ;  /* 0x000000ffff0f7224 */ /* 0x000fe400078e00ff */
[----:B------:R-:W-:-:S04]  /*a270*/  IMAD.WIDE.U32 R14, R16, R27, R14 ;  /* 0x0000001b100e7225 */ /* 0x000fc800078e000e */
[C---:B------:R-:W-:Y:S02]  /*a280*/  IMAD R16, R44.reuse, R27, RZ ;  /* 0x0000001b2c107224 */ /* 0x040fe400078e02ff */
[----:B------:R-:W-:-:S04]  /*a290*/  IMAD.HI.U32 R15, P0, R44, R29, R14 ;  /* 0x0000001d2c0f7227 */ /* 0x000fc8000780000e */
[----:B------:R-:W-:Y:S01]  /*a2a0*/  IMAD.HI.U32 R44, R44, R27, RZ ;  /* 0x0000001b2c2c7227 */ /* 0x000fe200078e00ff */
[----:B------:R-:W-:-:S03]  /*a2b0*/  IADD3 R16, P1, PT, R16, R15, RZ ;  /* 0x0000000f10107210 */ /* 0x000fc60007f3e0ff */
[----:B------:R-:W-:Y:S02]  /*a2c0*/  IMAD.X R44, RZ, RZ, R44, P0 ;  /* 0x000000ffff2c7224 */ /* 0x000fe400000e062c */
[----:B------:R-:W-:-:S04]  /*a2d0*/  IMAD.WIDE.U32 R14, R16, R25, RZ ;  /* 0x00000019100e7225 */ /* 0x000fc800078e00ff */
[----:B------:R-:W-:Y:S01]  /*a2e0*/  IMAD.X R44, RZ, RZ, R44, P1 ;  /* 0x000000ffff2c7224 */ /* 0x000fe200008e062c */
[----:B------:R-:W-:Y:S01]  /*a2f0*/  IADD3 R14, P1, PT, -R14, R29, RZ ;  /* 0x0000001d0e0e7210 */ /* 0x000fe20007f3e1ff */
[----:B------:R-:W-:-:S03]  /*a300*/  IMAD R16, R16, R11, R15 ;  /* 0x0000000b10107224 */ /* 0x000fc600078e020f */
[-C--:B------:R-:W-:Y:S01]  /*a310*/  ISETP.GE.U32.AND P0, PT, R14, R25.reuse, PT ;  /* 0x000000190e00720c */ /* 0x080fe20003f06070 */
[----:B------:R-:W-:-:S04]  /*a320*/  IMAD R16, R44, R25, R16 ;  /* 0x000000192c107224 */ /* 0x000fc800078e0210 */
[----:B------:R-:W-:Y:S01]  /*a330*/  IMAD.X R16, R27, 0x1, ~R16, P1 ;  /* 0x000000011b107824 */ /* 0x000fe200008e0e10 */
[----:B------:R-:W-:Y:S01]  /*a340*/  IADD3 R17, P1, PT, -R25, R14, RZ ;  /* 0x0000000e19117210 */ /* 0x000fe20007f3e1ff */
[----:B------:R-:W-:-:S03]  /*a350*/  IMAD.MOV.U32 R27, RZ, RZ, 0x0 ;  /* 0x00000000ff1b7424 */ /* 0x000fc600078e00ff */
[C---:B------:R-:W-:Y:S01]  /*a360*/  ISETP.GE.U32.AND.EX P0, PT, R16.reuse, R11, PT, P0 ;  /* 0x0000000b1000720c */ /* 0x040fe20003f06100 */
[----:B------:R-:W-:Y:S01]  /*a370*/  IMAD.X R15, R16, 0x1, ~R11, P1 ;  /* 0x00000001100f7824 */ /* 0x000fe200008e0e0b */
[----:B------:R-:W-:Y:S02]  /*a380*/  ISETP.NE.U32.AND P1, PT, R25, RZ, PT ;  /* 0x000000ff1900720c */ /* 0x000fe40003f25070 */
[----:B------:R-:W-:Y:S02]  /*a390*/  SEL R14, R17, R14, P0 ;  /* 0x0000000e110e7207 */ /* 0x000fe40000000000 */
[----:B------:R-:W-:Y:S02]  /*a3a0*/  SEL R16, R15, R16, P0 ;  /* 0x000000100f107207 */ /* 0x000fe40000000000 */
[----:B------:R-:W-:Y:S02]  /*a3b0*/  IADD3 R15, P2, PT, -R25, R14, RZ ;  /* 0x0000000e190f7210 */ /* 0x000fe40007f5e1ff */
[----:B------:R-:W-:-:S02]  /*a3c0*/  ISETP.GE.U32.AND P0, PT, R14, R25, PT ;  /* 0x000000190e00720c */ /* 0x000fc40003f06070 */
[----:B------:R-:W-:Y:S01]  /*a3d0*/  ISETP.NE.AND.EX P1, PT, R11, RZ, PT, P1 ;  /* 0x000000ff0b00720c */ /* 0x000fe20003f25310 */
[C---:B------:R-:W-:Y:S01]  /*a3e0*/  IMAD.X R17, R16.reuse, 0x1, ~R11, P2 ;  /* 0x0000000110117824 */ /* 0x040fe200010e0e0b */
[----:B------:R-:W-:-:S04]  /*a3f0*/  ISETP.GE.U32.AND.EX P0, PT, R16, R11, PT, P0 ;  /* 0x0000000b1000720c */ /* 0x000fc80003f06100 */
[----:B------:R-:W-:Y:S02]  /*a400*/  SEL R15, R15, R14, P0 ;  /* 0x0000000e0f0f7207 */ /* 0x000fe40000000000 */
[----:B------:R-:W-:Y:S02]  /*a410*/  SEL R17, R17, R16, P0 ;  /* 0x0000001011117207 */ /* 0x000fe40000000000 */
[----:B------:R-:W-:Y:S02]  /*a420*/  SEL R14, R15, 0xffffffff, P1 ;  /* 0xffffffff0f0e7807 */ /* 0x000fe40000800000 */
[----:B------:R-:W-:Y:S01]  /*a430*/  SEL R15, R17, 0xffffffff, P1 ;  /* 0xffffffff110f7807 */ /* 0x000fe20000800000 */
[----:B------:R-:W-:Y:S06]  /*a440*/  RET.REL.NODEC R26 `(_Z6fixingPcPtjPmj) ;  /* 0xffffff581aec7950 */ /* 0x000fec0003c3ffff */
.L_x_61:
[----:B------:R-:W-:-:S00]  /*a450*/  BRA `(.L_x_61) ;  /* 0xfffffffc00fc7947 */ /* 0x000fc0000383ffff */
[----:B------:R-:W-:-:S00]  /*a460*/  NOP ;  /* 0x0000000000007918 */ /* 0x000fc00000000000 */
        /* <DEDUP_REMOVED lines=9> */
.L_x_115:


//--------------------- .text._Z6votingPcPtjPmj   --------------------------
	.section	.text._Z6votingPcPtjPmj,"ax",@progbits
	.align	128
        .global         _Z6votingPcPtjPmj
        .type           _Z6votingPcPtjPmj,@function
        .size           _Z6votingPcPtjPmj,(.L_x_116 - _Z6votingPcPtjPmj)
        .other          _Z6votingPcPtjPmj,@"STO_CUDA_ENTRY STV_DEFAULT"
_Z6votingPcPtjPmj:
.text._Z6votingPcPtjPmj:
[----:B------:R-:W0:Y:S01]  /*0000*/  LDC R1, c[0x0][0x37c] ;  /* 0x0000df00ff017b82 */ /* 0x000e220000000800 */
[----:B------:R-:W1:Y:S01]  /*0010*/  S2R R16, SR_TID.X ;  /* 0x0000000000107919 */ /* 0x000e620000002100 */
[----:B------:R-:W-:Y:S01]  /*0020*/  BSSY.RECONVERGENT B0, `(.L_x_62) ;  /* 0x0000010000007945 */ /* 0x000fe20003800200 */
[----:B0-----:R-:W-:Y:S01]  /*0030*/  VIADD R1, R1, 0xffffffe0 ;  /* 0xffffffe001017836 */ /* 0x001fe20000000000 */
[----:B------:R-:W0:Y:S01]  /*0040*/  S2R R3, SR_CTAID.X ;  /* 0x0000000000037919 */ /* 0x000e220000002500 */
[----:B-1----:R-:W-:-:S13]  /*0050*/  ISETP.NE.AND P0, PT, R16, RZ, PT ;  /* 0x000000ff1000720c */ /* 0x002fda0003f05270 */
[----:B------:R-:W-:Y:S05]  /*0060*/  @P0 BRA `(.L_x_63) ;  /* 0x00000000002c0947 */ /* 0x000fea0003800000 */
[----:B------:R-:W1:Y:S01]  /*0070*/  S2UR UR5, SR_CgaCtaId ;  /* 0x00000000000579c3 */ /* 0x000e620000008800 */
[----:B------:R-:W-:Y:S01]  /*0080*/  UMOV UR4, 0x400 ;  /* 0x0000040000047882 */ /* 0x000fe20000000000 */
[----:B------:R-:W-:Y:S02]  /*0090*/  IMAD.MOV.U32 R0, RZ, RZ, 0x41 ;  /* 0x00000041ff007424 */ /* 0x000fe400078e00ff */
[----:B------:R-:W-:Y:S02]  /*00a0*/  IMAD.MOV.U32 R2, RZ, RZ, 0x43 ;  /* 0x00000043ff027424 */ /* 0x000fe400078e00ff */
[----:B------:R-:W-:Y:S02]  /*00b0*/  IMAD.MOV.U32 R4, RZ, RZ, 0x47 ;  /* 0x00000047ff047424 */ /* 0x000fe400078e00ff */
[----:B------:R-:W-:Y:S01]  /*00c0*/  IMAD.MOV.U32 R5, RZ, RZ, 0x54 ;  /* 0x00000054ff057424 */ /* 0x000fe200078e00ff */
[----:B-1----:R-:W-:-:S09]  /*00d0*/  ULEA UR4, UR5, UR4, 0x18 ;  /* 0x0000000405047291 */ /* 0x002fd2000f8ec0ff */
[----:B------:R1:W-:Y:S04]  /*00e0*/  STS.U8 [UR4], R0 ;  /* 0x00000000ff007988 */ /* 0x0003e80008000004 */
[----:B------:R1:W-:Y:S04]  /*00f0*/  STS.U8 [UR4+0x1], R2 ;  /* 0x00000102ff007988 */ /* 0x0003e80008000004 */
[----:B------:R1:W-:Y:S04]  /*0100*/  STS.U8 [UR4+0x2], R4 ;  /* 0x00000204ff007988 */ /* 0x0003e80008000004 */
[----:B------:R1:W-:Y:S02]  /*0110*/  STS.U8 [UR4+0x3], R5 ;  /* 0x00000305ff007988 */ /* 0x0003e40008000004 */
.L_x_63:
[----:B------:R-:W-:Y:S05]  /*0120*/  BSYNC.RECONVERGENT B0 ;  /* 0x0000000000007941 */ /* 0x000fea0003800200 */
.L_x_62:
[----:B------:R-:W-:Y:S01]  /*0130*/  BAR.SYNC.DEFER_BLOCKING 0x0 ;  /* 0x0000000000007b1d */ /* 0x000fe20000010000 */
[----:B------:R-:W-:-:S05]  /*0140*/  IMAD.MOV.U32 R15, RZ, RZ, RZ ;  /* 0x000000ffff0f7224 */ /* 0x000fca00078e00ff */
[----:B------:R-:W2:Y:S01]  /*0150*/  LDCU UR4, c[0x0][0x390] ;  /* 0x00007200ff0477ac */ /* 0x000ea20008000800 */
[----:B------:R-:W0:Y:S01]  /*0160*/  LDCU UR6, c[0x0][0x360] ;  /* 0x00006c00ff0677ac */ /* 0x000e220008000800 */
[----:B------:R-:W3:Y:S01]  /*0170*/  LDCU.64 UR8, c[0x0][0x358] ;  /* 0x00006b00ff0877ac */ /* 0x000ee20008000a00 */
[----:B--2---:R-:W-:Y:S01]  /*0180*/  UIMAD.WIDE.U32 UR4, UR4, -0x33333333, URZ ;  /* 0xcccccccd040478a5 */ /* 0x004fe2000f8e00ff */
[----:B0-----:R-:W-:-:S03]  /*0190*/  IMAD R16, R3, UR6, R16 ;  /* 0x0000000603107c24 */ /* 0x001fc6000f8e0210 */
[----:B---3--:R-:W-:-:S12]  /*01a0*/  USHF.R.U32.HI UR5, URZ, 0x3, UR5 ;  /* 0x00000003ff057899 */ /* 0x008fd80008011605 */
.L_x_113:
[----:B0-----:R-:W0:Y:S01]  /*01b0*/  LDCU UR4, c[0x0][0x390] ;  /* 0x00007200ff0477ac */ /* 0x001e220008000800 */
[----:B------:R-:W-:-:S05]  /*01c0*/  IMAD R14, R15, UR5, R16 ;  /* 0x000000050f0e7c24 */ /* 0x000fca000f8e0210 */
[----:B0-----:R-:W-:-:S13]  /*01d0*/  ISETP.GE.U32.AND P0, PT, R14, UR4, PT ;  /* 0x000000040e007c0c */ /* 0x001fda000bf06070 */
[----:B-123-5:R-:W-:Y:S05]  /*01e0*/  @P0 EXIT ;  /* 0x000000000000094d */ /* 0x02efea0003800000 */
[----:B------:R-:W0:Y:S01]  /*01f0*/  LDC.64 R6, c[0x0][0x388] ;  /* 0x0000e200ff067b82 */ /* 0x000e220000000a00 */
[C---:B------:R-:W-:Y:S01]  /*0200*/  IMAD R3, R14.reuse, 0x8c, RZ ;  /* 0x0000008c0e037824 */ /* 0x040fe200078e02ff */
[----:B------:R-:W-:Y:S01]  /*0210*/  UMOV UR4, URZ ;  /* 0x000000ff00047c82 */ /* 0x000fe20008000000 */
[----:B------:R-:W-:Y:S02]  /*0220*/  VIADD R15, R15, 0x1 ;  /* 0x000000010f0f7836 */ /* 0x000fe40000000000 */
[----:B------:R-:W-:-:S03]  /*0230*/  IMAD R14, R14, 0x24, RZ ;  /* 0x000000240e0e7824 */ /* 0x000fc600078e02ff */
[----:B------:R-:W-:Y:S01]  /*0240*/  ISETP.NE.AND P1, PT, R15, 0xa, PT ;  /* 0x0000000a0f00780c */ /* 0x000fe20003f25270 */
[----:B0-----:R-:W-:-:S05]  /*0250*/  IMAD.WIDE.U32 R6, R3, 0x2, R6 ;  /* 0x0000000203067825 */ /* 0x001fca00078e0006 */
[----:B------:R0:W-:Y:S04]  /*0260*/  STG.E.U16 desc[UR8][R6.64], RZ ;  /* 0x000000ff06007986 */ /* 0x0001e8000c101508 */
        /* <DEDUP_REMOVED lines=138> */
[----:B------:R0:W-:Y:S02]  /*0b10*/  STG.E.U16 desc[UR8][R6.64+0x116], RZ ;  /* 0x000116ff06007986 */ /* 0x0001e4000c101508 */
.L_x_112:
[----:B--23--:R-:W2:Y:S02]  /*0b20*/  LDC.64 R8, c[0x0][0x380] ;  /* 0x0000e000ff087b82 */ /* 0x00cea40000000a00 */
[----:B--2---:R-:W-:-:S04]  /*0b30*/  IADD3 R8, P0, P2, R8, UR4, R14 ;  /* 0x0000000408087c10 */ /* 0x004fc8000fa1e00e */
[----:B------:R-:W-:-:S05]  /*0b40*/  IADD3.X R9, PT, PT, RZ, R9, RZ, P0, P2 ;  /* 0x00000009ff097210 */ /* 0x000fca00007e44ff */
[----:B------:R-:W2:Y:S01]  /*0b50*/  LDG.E.U8 R3, desc[UR8][R8.64] ;  /* 0x0000000808037981 */ /* 0x000ea2000c1e1100 */
[----:B------:R-:W-:Y:S03]  /*0b60*/  BSSY.RECONVERGENT B0, `(.L_x_64) ;  /* 0x0000027000007945 */ /* 0x000fe60003800200 */
[----:B--2---:R2:W-:Y:S01]  /*0b70*/  STL.U8 [R1], R3 ;  /* 0x0000000301007387 */ /* 0x0045e20000100000 */
[----:B------:R-:W-:-:S13]  /*0b80*/  ISETP.NE.AND P0, PT, R3, RZ, PT ;  /* 0x000000ff0300720c */ /* 0x000fda0003f05270 */
[----:B-12--5:R-:W-:Y:S05]  /*0b90*/  @!P0 BRA `(.L_x_65) ;  /* 0x00000000008c8947 */ /* 0x026fea0003800000 */
[----:B-1----:R-:W2:Y:S04]  /*0ba0*/  LDG.E.U8 R4, desc[UR8][R8.64+0x1] ;  /* 0x0000010808047981 */ /* 0x002ea8000c1e1100 */
[----:B--2---:R2:W-:Y:S01]  /*0bb0*/  STL.U8 [R1+0x1], R4 ;  /* 0x0000010401007387 */ /* 0x0045e20000100000 */
[----:B------:R-:W-:-:S13]  /*0bc0*/  ISETP.NE.AND P0, PT, R4, RZ, PT ;  /* 0x000000ff0400720c */ /* 0x000fda0003f05270 */
[----:B--2---:R-:W-:Y:S05]  /*0bd0*/  @!P0 BRA `(.L_x_65) ;  /* 0x00000000007c8947 */ /* 0x004fea0003800000 */
[----:B------:R-:W2:Y:S04]  /*0be0*/  LDG.E.U8 R4, desc[UR8][R8.64+0x2] ;  /* 0x0000020808047981 */ /* 0x000ea8000c1e1100 */
        /* <DEDUP_REMOVED lines=23> */
[----:B------:R-:W2:Y:S02]  /*0d60*/  LDG.E.U8 R4, desc[UR8][R8.64+0x8] ;  /* 0x0000080808047981 */ /* 0x000ea4000c1e1100 */
[----:B--2---:R-:W-:-:S13]  /*0d70*/  ISETP.NE.AND P0, PT, R4, RZ, PT ;  /* 0x000000ff0400720c */ /* 0x004fda0003f05270 */
[----:B------:R-:W2:Y:S01]  /*0d80*/  @P0 LDG.E.U8 R2, desc[UR8][R8.64+0x9] ;  /* 0x0000090808020981 */ /* 0x000ea2000c1e1100 */
[----:B------:R-:W-:-:S03]  /*0d90*/  PRMT R0, RZ, 0x7610, R0 ;  /* 0x00007610ff007816 */ /* 0x000fc60000000000 */
[----:B------:R3:W-:Y:S01]  /*0da0*/  STL.U8 [R1+0x8], R4 ;  /* 0x0000080401007387 */ /* 0x0007e20000100000 */
[----:B------:R-:W-:-:S03]  /*0db0*/  @P0 PRMT R0, R4, 0x7610, R0 ;  /* 0x0000761004000816 */ /* 0x000fc60000000000 */
[----:B--2---:R3:W-:Y:S04]  /*0dc0*/  @P0 STL.U8 [R1+0x9], R2 ;  /* 0x0000090201000387 */ /* 0x0047e80000100000 */
.L_x_65:
[----:B------:R-:W-:Y:S05]  /*0dd0*/  BSYNC.RECONVERGENT B0 ;  /* 0x0000000000007941 */ /* 0x000fea0003800200 */
.L_x_64:
[----:B------:R-:W2:Y:S04]  /*0de0*/  LDL.64 R8, [R1] ;  /* 0x0000000001087983 */ /* 0x000ea80000100a00 */
[----:B------:R-:W4:Y:S04]  /*0df0*/  LDL.U16 R17, [R1+0x2] ;  /* 0x0000020001117983 */ /* 0x000f280000100400 */
[----:B------:R-:W4:Y:S04]  /*0e00*/  LDL.U16 R30, [R1+0x4] ;  /* 0x00000400011e7983 */ /* 0x000f280000100400 */
[----:B------:R-:W5:Y:S04]  /*0e10*/  LDL.U16 R28, [R1+0x6] ;  /* 0x00000600011c7983 */ /* 0x000f680000100400 */
[----:B-1----:R-:W5:Y:S01]  /*0e20*/  LDL.U16 R5, [R1+0x8] ;  /* 0x0000080001057983 */ /* 0x002f620000100400 */
[----:B---3--:R-:W-:Y:S01]  /*0e30*/  LOP3.LUT R2, R2, 0xff, RZ, 0xc0, !PT ;  /* 0x000000ff02027812 */ /* 0x008fe200078ec0ff */
[----:B------:R-:W-:Y:S02]  /*0e40*/  BSSY.RECONVERGENT B0, `(.L_x_66) ;  /* 0x0000222000007945 */ /* 0x000fe40003800200 */
[----:B------:R1:W-:Y:S02]  /*0e50*/  STL.U8 [R1+0xa], RZ ;  /* 0x00000aff01007387 */ /* 0x0003e40000100000 */
[----:B------:R-:W-:-:S03]  /*0e60*/  IMAD.WIDE.U32 R10, R2, 0x100, RZ ;  /* 0x00000100020a7825 */ /* 0x000fc600078e00ff */
[----:B------:R-:W-:Y:S02]  /*0e70*/  LOP3.LUT R13, R10, 0xff, R0, 0xf8, !PT ;  /* 0x000000ff0a0d7812 */ /* 0x000fe400078ef800 */
[----:B--2---:R-:W-:-:S04]  /*0e80*/  IADD3 R4, P0, PT, R8, -0x21524111, RZ ;  /* 0xdeadbeef08047810 */ /* 0x004fc80007f1e0ff */
[----:B------:R-:W-:Y:S02]  /*0e90*/  IADD3.X R19, PT, PT, R9, -0x21524111, RZ, P0, !PT ;  /* 0xdeadbeef09137810 */ /* 0x000fe400007fe4ff */
[----:B------:R-:W-:Y:S02]  /*0ea0*/  LOP3.LUT R13, R13, R4, RZ, 0x3c, !PT ;  /* 0x000000040d0d7212 */ /* 0x000fe400078e3cff */
[C---:B------:R-:W-:Y:S02]  /*0eb0*/  SHF.L.W.U32.HI R2, R19.reuse, 0xf, R4 ;  /* 0x0000000f13027819 */ /* 0x040fe40000010e04 */
[----:B------:R-:W-:Y:S02]  /*0ec0*/  SHF.L.W.U32.HI R0, R4, 0xf, R19 ;  /* 0x0000000f04007819 */ /* 0x000fe40000010e13 */
[----:B------:R-:W-:Y:S02]  /*0ed0*/  LOP3.LUT R11, R19, 0xa000000, R11, 0x1e, !PT ;  /* 0x0a000000130b7812 */ /* 0x000fe400078e1e0b */
[----:B------:R-:W-:Y:S01]  /*0ee0*/  IADD3 R4, P0, PT, R2, R13, RZ ;  /* 0x0000000d02047210 */ /* 0x000fe20007f1e0ff */
[----:B------:R-:W-:Y:S01]  /*0ef0*/  IMAD R13, R9, 0x5bd1e995, RZ ;  /* 0x5bd1e995090d7824 */ /* 0x000fe200078e02ff */
[----:B-----5:R-:W-:-:S02]  /*0f00*/  PRMT R27, R28, 0x5410, R5 ;  /* 0x000054101c1b7816 */ /* 0x020fc40000000005 */
[----:B------:R-:W-:Y:S01]  /*0f10*/  PRMT R36, R5, 0x8880, RZ ;  /* 0x0000888005247816 */ /* 0x000fe200000000ff */
[----:B------:R-:W-:Y:S01]  /*0f20*/  IMAD.X R21, R0, 0x1, R11, P0 ;  /* 0x0000000100157824 */ /* 0x000fe200000e060b */
[----:B------:R-:W-:Y:S01]  /*0f30*/  LOP3.LUT R11, R4, 0x1549, RZ, 0x3c, !PT ;  /* 0x00001549040b7812 */ /* 0x000fe200078e3cff */
[----:B------:R-:W-:Y:S01]  /*0f40*/  IMAD R23, R8, -0x395b586d, R13 ;  /* 0xc6a4a79308177824 */ /* 0x000fe200078e020d */
[----:B------:R-:W-:Y:S02]  /*0f50*/  SHF.R.S32.HI R37, RZ, 0x1f, R36 ;  /* 0x0000001fff257819 */ /* 0x000fe40000011424 */
[----:B------:R-:W-:Y:S02]  /*0f60*/  SHF.L.W.U32.HI R20, R4, 0x14, R21 ;  /* 0x0000001404147819 */ /* 0x000fe40000010e15 */
[----:B------:R-:W-:Y:S02]  /*0f70*/  SHF.L.W.U32.HI R19, R21, 0x14, R4 ;  /* 0x0000001415137819 */ /* 0x000fe40000010e04 */
[----:B------:R-:W-:Y:S01]  /*0f80*/  IADD3 R12, P0, PT, R20, R11, RZ ;  /* 0x0000000b140c7210 */ /* 0x000fe20007f1e0ff */
[----:B------:R-:W-:-:S03]  /*0f90*/  IMAD.WIDE.U32 R10, R8, 0x5bd1e995, RZ ;  /* 0x5bd1e995080a7825 */ /* 0x000fc600078e00ff */
[----:B------:R-:W-:Y:S01]  /*0fa0*/  LOP3.LUT R4, R12, 0x1549, RZ, 0x3c, !PT ;  /* 0x000015490c047812 */ /* 0x000fe200078e3cff */
[----:B------:R-:W-:Y:S02]  /*0fb0*/  IMAD.X R21, R19, 0x1, R21, P0 ;  /* 0x0000000113157824 */ /* 0x000fe400000e0615 */
[----:B------:R-:W-:-:S03]  /*0fc0*/  IMAD.IADD R22, R11, 0x1, R23 ;  /* 0x000000010b167824 */ /* 0x000fc600078e0217 */
[----:B------:R-:W-:Y:S01]  /*0fd0*/  SHF.L.W.U32.HI R13, R21, 0x1a, R12 ;  /* 0x0000001a150d7819 */ /* 0x000fe20000010e0c */
[----:B------:R-:W-:Y:S01]  /*0fe0*/  IMAD R25, R22, 0x5bd1e995, RZ ;  /* 0x5bd1e99516197824 */ /* 0x000fe200078e02ff */
[--C-:B------:R-:W-:Y:S02]  /*0ff0*/  SHF.L.W.U32.HI R12, R12, 0x1a, R21.reuse ;  /* 0x0000001a0c0c7819 */ /* 0x100fe40000010e15 */
[----:B------:R-:W-:Y:S02]  /*1000*/  IADD3 R23, P0, PT, R13, R4, RZ ;  /* 0x000000040d177210 */ /* 0x000fe40007f1e0ff */
[----:B------:R-:W-:Y:S02]  /*1010*/  SHF.R.U32.HI R11, RZ, 0xf, R22 ;  /* 0x0000000fff0b7819 */ /* 0x000fe40000011616 */
[----:B------:R-:W-:Y:S01]  /*1020*/  LOP3.LUT R2, R23, R2, RZ, 0x3c, !PT ;  /* 0x0000000217027212 */ /* 0x000fe200078e3cff */
[----:B------:R-:W-:Y:S01]  /*1030*/  IMAD.X R18, R12, 0x1, R21, P0 ;  /* 0x000000010c127824 */ /* 0x000fe200000e0615 */
[----:B------:R-:W-:-:S02]  /*1040*/  LOP3.LUT R10, R11, R10, RZ, 0x3c, !PT ;  /* 0x0000000a0b0a7212 */ /* 0x000fc400078e3cff */
[----:B----4-:R-:W-:Y:S02]  /*1050*/  PRMT R4, R17, 0x5410, R30 ;  /* 0x0000541011047816 */ /* 0x010fe4000000001e */
[----:B------:R-:W-:Y:S01]  /*1060*/  SHF.L.W.U32.HI R21, R23, 0x13, R18 ;  /* 0x0000001317157819 */ /* 0x000fe20000010e12 */
[----:B------:R-:W-:Y:S01]  /*1070*/  IMAD R31, R10, -0x395b586d, R25 ;  /* 0xc6a4a7930a1f7824 */ /* 0x000fe200078e0219 */
[C---:B------:R-:W-:Y:S02]  /*1080*/  LOP3.LUT R11, R18.reuse, R0, RZ, 0x3c, !PT ;  /* 0x00000000120b7212 */ /* 0x040fe400078e3cff */
[----:B------:R-:W-:Y:S02]  /*1090*/  SHF.L.W.U32.HI R18, R18, 0x13, R23 ;  /* 0x0000001312127819 */ /* 0x000fe40000010e17 */
[----:B------:R-:W-:Y:S02]  /*10a0*/  IADD3 R29, P0, PT, R21, R2, RZ ;  /* 0x00000002151d7210 */ /* 0x000fe40007f1e0ff */
[----:B------:R-:W-:-:S02]  /*10b0*/  IADD3 R23, P2, PT, R4, 0xa, RZ ;  /* 0x0000000a04177810 */ /* 0x000fc40007f5e0ff */
[----:B------:R-:W-:Y:S01]  /*10c0*/  LOP3.LUT R25, R29, R20, RZ, 0x3c, !PT ;  /* 0x000000141d197212 */ /* 0x000fe200078e3cff */
[----:B------:R-:W-:Y:S02]  /*10d0*/  IMAD.X R24, R18, 0x1, R11, P0 ;  /* 0x0000000112187824 */ /* 0x000fe400000e060b */
[----:B------:R-:W-:Y:S02]  /*10e0*/  IMAD.X R0, RZ, RZ, R27, P2 ;  /* 0x000000ffff007224 */ /* 0x000fe400010e061b */
[----:B------:R-:W-:Y:S01]  /*10f0*/  IMAD.WIDE.U32 R10, R10, 0x5bd1e995, RZ ;  /* 0x5bd1e9950a0a7825 */ /* 0x000fe200078e00ff */
[C---:B------:R-:W-:Y:S02]  /*1100*/  SHF.L.W.U32.HI R22, R24.reuse, 0x1c, R29 ;  /* 0x0000001c18167819 */ /* 0x040fe40000010e1d */
[----:B------:R-:W-:Y:S01]  /*1110*/  LOP3.LUT R19, R24, R19, RZ, 0x3c, !PT ;  /* 0x0000001318137212 */ /* 0x000fe200078e3cff */
[----:B------:R-:W-:Y:S01]  /*1120*/  IMAD.IADD R2, R11, 0x1, R31 ;  /* 0x000000010b027824 */ /* 0x000fe200078e021f */
[----:B------:R-:W-:-:S02]  /*1130*/  SHF.L.W.U32.HI R24, R29, 0x1c, R24 ;  /* 0x0000001c1d187819 */ /* 0x000fc40000010e18 */
[----:B------:R-:W-:Y:S02]  /*1140*/  IADD3 R20, P0, PT, R22, R25, RZ ;  /* 0x0000001916147210 */ /* 0x000fe40007f1e0ff */
[----:B------:R-:W-:Y:S02]  /*1150*/  SHF.L.W.U32.HI R26, R0, 0x16, R23 ;  /* 0x00000016001a7819 */ /* 0x000fe40000010e17 */
[----:B------:R-:W-:Y:S01]  /*1160*/  SHF.L.W.U32.HI R23, R23, 0x16, R0 ;  /* 0x0000001617177819 */ /* 0x000fe20000010e00 */
[----:B------:R-:W-:Y:S01]  /*1170*/  IMAD.X R19, R24, 0x1, R19, P0 ;  /* 0x0000000118137824 */ /* 0x000fe200000e0613 */
[----:B------:R-:W-:Y:S02]  /*1180*/  LOP3.LUT R32, R20, R13, RZ, 0x3c, !PT ;  /* 0x0000000d14207212 */ /* 0x000fe400078e3cff */
[----:B------:R-:W-:Y:S02]  /*1190*/  LOP3.LUT R25, R10, 0x96330405, RZ, 0x3c, !PT ;  /* 0x963304050a197812 */ /* 0x000fe400078e3cff */
[----:B------:R-:W-:-:S02]  /*11a0*/  LOP3.LUT R13, R19, R12, RZ, 0x3c, !PT ;  /* 0x0000000c130d7212 */ /* 0x000fc400078e3cff */
[----:B------:R-:W-:Y:S02]  /*11b0*/  SHF.L.W.U32.HI R0, R20, 0x9, R19 ;  /* 0x0000000914007819 */ /* 0x000fe40000010e13 */
[----:B------:R-:W-:Y:S01]  /*11c0*/  SHF.L.W.U32.HI R19, R19, 0x9, R20 ;  /* 0x0000000913137819 */ /* 0x000fe20000010e14 */
[----:B------:R-:W-:Y:S01]  /*11d0*/  IMAD.U32 R20, R5, 0x10000, RZ ;  /* 0x0001000005147824 */ /* 0x000fe200078e00ff */
[----:B------:R-:W-:Y:S02]  /*11e0*/  LOP3.LUT R29, R26, R9, RZ, 0x3c, !PT ;  /* 0x000000091a1d7212 */ /* 0x000fe400078e3cff */
[----:B------:R-:W-:Y:S02]  /*11f0*/  LOP3.LUT R10, R2, 0xc26e8bc1, RZ, 0x3c, !PT ;  /* 0xc26e8bc1020a7812 */ /* 0x000fe400078e3cff */
[----:B------:R-:W-:Y:S01]  /*1200*/  IADD3 R32, P0, PT, R19, R32, RZ ;  /* 0x0000002013207210 */ /* 0x000fe20007f1e0ff */
[----:B------:R-:W-:Y:S01]  /*1210*/  IMAD R12, R29, -0x14c7d297, RZ ;  /* 0xeb382d691d0c7824 */ /* 0x000fe200078e02ff */
[----:B------:R-:W-:Y:S01]  /*1220*/  LOP3.LUT R11, R23, R8, RZ, 0x3c, !PT ;  /* 0x00000008170b7212 */ /* 0x000fe200078e3cff */
[----:B------:R-:W-:Y:S01]  /*1230*/  IMAD R34, R10, 0x5bd1e995, RZ ;  /* 0x5bd1e9950a227824 */ /* 0x000fe200078e02ff */
[----:B------:R-:W-:Y:S01]  /*1240*/  SHF.R.U32.HI R2, RZ, 0x18, R20 ;  /* 0x00000018ff027819 */ /* 0x000fe20000011614 */
[----:B------:R-:W-:Y:S01]  /*1250*/  IMAD.X R29, R0, 0x1, R13, P0 ;  /* 0x00000001001d7824 */ /* 0x000fe200000e060d */
[----:B------:R-:W-:Y:S01]  /*1260*/  LOP3.LUT R31, R32, R21, RZ, 0x3c, !PT ;  /* 0x00000015201f7212 */ /* 0x000fe200078e3cff */
[----:B------:R-:W-:-:S02]  /*1270*/  IMAD R33, R11, -0x622015f8, R12 ;  /* 0x9ddfea080b217824 */ /* 0x000fc400078e020c */
[----:B------:R-:W-:Y:S01]  /*1280*/  IMAD R35, R25, -0x395b586d, R34 ;  /* 0xc6a4a79319237824 */ /* 0x000fe200078e0222 */
[----:B------:R-:W-:Y:S01]  /*1290*/  LOP3.LUT R34, R29, R18, RZ, 0x3c, !PT ;  /* 0x000000121d227212 */ /* 0x000fe200078e3cff */
[----:B------:R-:W-:Y:S01]  /*12a0*/  IMAD.WIDE.U32 R12, R25, 0x5bd1e995, RZ ;  /* 0x5bd1e995190c7825 */ /* 0x000fe200078e00ff */
[----:B------:R-:W-:Y:S02]  /*12b0*/  SHF.L.W.U32.HI R18, R32, 0xf, R29 ;  /* 0x0000000f20127819 */ /* 0x000fe40000010e1d */
[----:B------:R-:W-:Y:S01]  /*12c0*/  SHF.L.W.U32.HI R21, R29, 0xf, R32 ;  /* 0x0000000f1d157819 */ /* 0x000fe20000010e20 */
[----:B------:R-:W-:Y:S01]  /*12d0*/  IMAD.WIDE.U32 R10, R11, -0x14c7d297, RZ ;  /* 0xeb382d690b0a7825 */ /* 0x000fe200078e00ff */
[----:B------:R-:W-:Y:S02]  /*12e0*/  SHF.L.U64.HI R32, R2, 0x8, RZ ;  /* 0x0000000802207819 */ /* 0x000fe400000102ff */
[----:B------:R-:W-:Y:S01]  /*12f0*/  IADD3 R31, P0, PT, R18, R31, RZ ;  /* 0x0000001f121f7210 */ /* 0x000fe20007f1e0ff */
[----:B------:R-:W-:Y:S01]  /*1300*/  IMAD.IADD R13, R13, 0x1, R35 ;  /* 0x000000010d0d7824 */ /* 0x000fe200078e0223 */
[----:B------:R-:W-:Y:S01]  /*1310*/  PRMT R25, R5, 0x6540, R2 ;  /* 0x0000654005197816 */ /* 0x000fe20000000002 */
[----:B------:R-:W-:Y:S01]  /*1320*/  IMAD.IADD R29, R11, 0x1, R33 ;  /* 0x000000010b1d7824 */ /* 0x000fe200078e0221 */
[----:B------:R-:W-:Y:S01]  /*1330*/  SHF.R.S32.HI R35, RZ, 0x1f, R20 ;  /* 0x0000001fff237819 */ /* 0x000fe20000011414 */
[----:B------:R-:W-:Y:S01]  /*1340*/  IMAD.X R34, R21, 0x1, R34, P0 ;  /* 0x0000000115227824 */ /* 0x000fe200000e0622 */
[----:B------:R-:W-:-:S02]  /*1350*/  LOP3.LUT R11, R32, R13, RZ, 0x3c, !PT ;  /* 0x0000000d200b7212 */ /* 0x000fc400078e3cff */
[----:B------:R-:W-:Y:S02]  /*1360*/  LOP3.LUT R26, R26, R29, RZ, 0x3c, !PT ;  /* 0x0000001d1a1a7212 */ /* 0x000fe400078e3cff */
[----:B------:R-:W-:Y:S01]  /*1370*/  SHF.R.U32.HI R13, RZ, 0xf, R29 ;  /* 0x0000000fff0d7819 */ /* 0x000fe2000001161d */
[----:B------:R-:W-:Y:S01]  /*1380*/  IMAD R29, R11, 0x5bd1e995, RZ ;  /* 0x5bd1e9950b1d7824 */ /* 0x000fe200078e02ff */
[----:B------:R-:W-:Y:S02]  /*1390*/  LOP3.LUT R12, R25, R12, RZ, 0x3c, !PT ;  /* 0x0000000c190c7212 */ /* 0x000fe400078e3cff */
[C---:B------:R-:W-:Y:S02]  /*13a0*/  LOP3.LUT R32, R31.reuse, R22, RZ, 0x3c, !PT ;  /* 0x000000161f207212 */ /* 0x040fe400078e3cff */
[----:B------:R-:W-:Y:S02]  /*13b0*/  SHF.L.W.U32.HI R11, R31, 0x16, R34 ;  /* 0x000000161f0b7819 */ /* 0x000fe40000010e22 */
[----:B------:R-:W-:-:S02]  /*13c0*/  LOP3.LUT R25, R34, R24, RZ, 0x3c, !PT ;  /* 0x0000001822197212 */ /* 0x000fc400078e3cff */
[----:B------:R-:W-:Y:S01]  /*13d0*/  SHF.L.W.U32.HI R22, R34, 0x16, R31 ;  /* 0x0000001622167819 */ /* 0x000fe20000010e1f */
[----:B------:R-:W-:Y:S01]  /*13e0*/  IMAD R31, R12, -0x395b586d, R29 ;  /* 0xc6a4a7930c1f7824 */ /* 0x000fe200078e021d */
[----:B------:R-:W-:Y:S01]  /*13f0*/  LOP3.LUT R10, R10, R23, R13, 0x96, !PT ;  /* 0x000000170a0a7212 */ /* 0x000fe200078e960d */
[----:B------:R-:W-:Y:S01]  /*1400*/  IMAD R23, R26, -0x14c7d297, RZ ;  /* 0xeb382d691a177824 */ /* 0x000fe200078e02ff */
[----:B------:R-:W-:Y:S01]  /*1410*/  IADD3 R24, P0, PT, R11, R32, RZ ;  /* 0x000000200b187210 */ /* 0x000fe20007f1e0ff */
[----:B------:R-:W-:Y:S01]  /*1420*/  IMAD.WIDE.U32 R12, R12, 0x5bd1e995, RZ ;  /* 0x5bd1e9950c0c7825 */ /* 0x000fe200078e00ff */
[----:B------:R-:W-:Y:S02]  /*1430*/  PRMT R32, R17, 0x7610, R32 ;  /* 0x0000761011207816 */ /* 0x000fe40000000020 */
[----:B------:R-:W-:Y:S01]  /*1440*/  SHF.R.S32.HI R34, RZ, 0x18, R20 ;  /* 0x00000018ff227819 */ /* 0x000fe20000011414 */
[----:B------:R-:W-:Y:S01]  /*1450*/  IMAD R29, R10, -0x622015f8, R23 ;  /* 0x9ddfea080a1d7824 */ /* 0x000fe200078e0217 */
[----:B------:R-:W-:Y:S01]  /*1460*/  LOP3.LUT R23, R24, R19, RZ, 0x3c, !PT ;  /* 0x0000001318177212 */ /* 0x000fe200078e3cff */
[----:B------:R-:W-:-:S04]  /*1470*/  IMAD.WIDE.U32 R10, R10, -0x14c7d297, RZ ;  /* 0xeb382d690a0a7825 */ /* 0x000fc800078e00ff */
[----:B------:R-:W-:Y:S01]  /*1480*/  IMAD.IADD R13, R13, 0x1, R31 ;  /* 0x000000010d0d7824 */ /* 0x000fe200078e021f */
[----:B------:R-:W-:Y:S01]  /*1490*/  SHF.R.U64 R31, R4, 0x8, RZ ;  /* 0x00000008041f7819 */ /* 0x000fe200000012ff */
[----:B------:R-:W-:Y:S02]  /*14a0*/  IMAD.X R25, R22, 0x1, R25, P0 ;  /* 0x0000000116197824 */ /* 0x000fe400000e0619 */
[----:B------:R-:W-:Y:S01]  /*14b0*/  IMAD.IADD R22, R11, 0x1, R29 ;  /* 0x000000010b167824 */ /* 0x000fe200078e021d */
[----:B------:R-:W-:Y:S01]  /*14c0*/  SHF.R.U32.HI R11, RZ, 0xf, R13 ;  /* 0x0000000fff0b7819 */ /* 0x000fe2000001160d */
[----:B------:R-:W-:Y:S01]  /*14d0*/  IMAD R13, R13, 0x5bd1e995, RZ ;  /* 0x5bd1e9950d0d7824 */ /* 0x000fe200078e02ff */
[----:B------:R-:W-:Y:S01]  /*14e0*/  LOP3.LUT R0, R25, R0, RZ, 0x3c, !PT ;  /* 0x0000000019007212 */ /* 0x000fe200078e3cff */
[----:B------:R-:W-:Y:S01]  /*14f0*/  IMAD.MOV.U32 R26, RZ, RZ, 0x1 ;  /* 0x00000001ff1a7424 */ /* 0x000fe200078e00ff */
[----:B------:R-:W-:Y:S02]  /*1500*/  IADD3 R23, P0, PT, R23, R25, RZ ;  /* 0x0000001917177210 */ /* 0x000fe40007f1e0ff */
[----:B------:R-:W-:-:S02]  /*1510*/  LOP3.LUT R12, R11, R12, RZ, 0x3c, !PT ;  /* 0x0000000c0b0c7212 */ /* 0x000fc400078e3cff */
[----:B------:R-:W-:Y:S01]  /*1520*/  SHF.R.U32.HI R19, RZ, 0xf, R22 ;  /* 0x0000000fff137819 */ /* 0x000fe20000011616 */
[----:B------:R-:W-:Y:S02]  /*1530*/  IMAD.X R0, R0, 0x1, R24, P0 ;  /* 0x0000000100007824 */ /* 0x000fe400000e0618 */
[----:B------:R-:W-:Y:S01]  /*1540*/  IMAD R25, R12, -0x395b586d, R13 ;  /* 0xc6a4a7930c197824 */ /* 0x000fe200078e020d */
[----:B------:R-:W-:Y:S01]  /*1550*/  LOP3.LUT R11, R19, R10, RZ, 0x3c, !PT ;  /* 0x0000000a130b7212 */ /* 0x000fe200078e3cff */
[----:B------:R-:W-:Y:S01]  /*1560*/  IMAD R22, R22, -0x14c7d297, RZ ;  /* 0xeb382d6916167824 */ /* 0x000fe200078e02ff */
[----:B------:R-:W-:Y:S01]  /*1570*/  LOP3.LUT R13, R23, R18, RZ, 0x3c, !PT ;  /* 0x00000012170d7212 */ /* 0x000fe200078e3cff */
[----:B------:R-:W-:Y:S01]  /*1580*/  IMAD.WIDE.U32 R18, R12, 0x5bd1e995, RZ ;  /* 0x5bd1e9950c127825 */ /* 0x000fe200078e00ff */
[C---:B------:R-:W-:Y:S02]  /*1590*/  SHF.L.W.U32.HI R10, R0.reuse, 0x19, R23 ;  /* 0x00000019000a7819 */ /* 0x040fe40000010e17 */
[----:B------:R-:W-:Y:S01]  /*15a0*/  LOP3.LUT R21, R0, R21, RZ, 0x3c, !PT ;  /* 0x0000001500157212 */ /* 0x000fe200078e3cff */
[----:B------:R-:W-:Y:S01]  /*15b0*/  IMAD R29, R11, -0x622015f8, R22 ;  /* 0x9ddfea080b1d7824 */ /* 0x000fe200078e0216 */
[----:B------:R-:W-:Y:S01]  /*15c0*/  SHF.L.W.U32.HI R0, R23, 0x19, R0 ;  /* 0x0000001917007819 */ /* 0x000fe20000010e00 */
[----:B------:R-:W-:Y:S01]  /*15d0*/  IMAD.WIDE.U32 R22, R11, -0x14c7d297, RZ ;  /* 0xeb382d690b167825 */ /* 0x000fe200078e00ff */
[----:B------:R-:W-:-:S03]  /*15e0*/  IADD3 R10, P0, PT, R10, R13, RZ ;  /* 0x0000000d0a0a7210 */ /* 0x000fc60007f1e0ff */
[----:B------:R-:W-:Y:S01]  /*15f0*/  IMAD.IADD R13, R19, 0x1, R25 ;  /* 0x00000001130d7824 */ /* 0x000fe200078e0219 */
[----:B------:R-:W-:Y:S01]  /*1600*/  LOP3.LUT R12, R22, R4, RZ, 0x3c, !PT ;  /* 0x00000004160c7212 */ /* 0x000fe200078e3cff */
[----:B------:R-:W-:Y:S02]  /*1610*/  IMAD.X R19, R0, 0x1, R21, P0 ;  /* 0x0000000100137824 */ /* 0x000fe400000e0615 */
[----:B------:R-:W-:Y:S01]  /*1620*/  IMAD.IADD R0, R23, 0x1, R29 ;  /* 0x0000000117007824 */ /* 0x000fe200078e021d */
[----:B------:R-:W-:Y:S02]  /*1630*/  SHF.R.U32.HI R25, RZ, 0xf, R13 ;  /* 0x0000000fff197819 */ /* 0x000fe4000001160d */
[----:B------:R-:W-:Y:S02]  /*1640*/  SHF.R.U64 R29, R4, 0x18, R27 ;  /* 0x00000018041d7819 */ /* 0x000fe4000000121b */
[----:B------:R-:W-:Y:S02]  /*1650*/  SHF.L.W.U32.HI R11, R19, 0x1f, R10 ;  /* 0x0000001f130b7819 */ /* 0x000fe40000010e0a */
[----:B------:R-:W-:-:S02]  /*1660*/  LOP3.LUT R4, R0, R27, RZ, 0x3c, !PT ;  /* 0x0000001b00047212 */ /* 0x000fc400078e3cff */
[----:B------:R-:W-:Y:S02]  /*1670*/  SHF.L.W.U32.HI R10, R10, 0x1f, R19 ;  /* 0x0000001f0a0a7819 */ /* 0x000fe40000010e13 */
[----:B------:R-:W-:Y:S02]  /*1680*/  LOP3.LUT R25, R25, R18, RZ, 0x3c, !PT ;  /* 0x0000001219197212 */ /* 0x000fe400078e3cff */
[----:B------:R-:W-:Y:S02]  /*1690*/  SHF.R.U32.HI R27, RZ, 0x8, R27 ;  /* 0x00000008ff1b7819 */ /* 0x000fe4000001161b */
[----:B-1----:R-:W-:-:S07]  /*16a0*/  PRMT R0, R5, 0x7610, R0 ;  /* 0x0000761005007816 */ /* 0x002fce0000000000 */
.L_x_84:
[----:B------:R-:W-:Y:S01]  /*16b0*/  ISETP.GT.AND P0, PT, R26, 0x4, PT ;  /* 0x000000041a00780c */ /* 0x000fe20003f04270 */
[----:B------:R-:W-:Y:S01]  /*16c0*/  BSSY.RECONVERGENT B1, `(.L_x_67) ;  /* 0x000016f000017945 */ /* 0x000fe20003800200 */
[----:B-1----:R-:W-:-:S11]  /*16d0*/  SHF.R.U64 R18, R8, 0x8, R9 ;  /* 0x0000000808127819 */ /* 0x002fd60000001209 */
[----:B------:R-:W-:Y:S05]  /*16e0*/  @P0 BRA `(.L_x_68) ;  /* 0x0000000c00140947 */ /* 0x000fea0003800000 */
[----:B------:R-:W-:Y:S01]  /*16f0*/  ISETP.GT.AND P0, PT, R26, 0x2, PT ;  /* 0x000000021a00780c */ /* 0x000fe20003f04270 */
[----:B------:R-:W-:-:S12]  /*1700*/  BSSY.RECONVERGENT B2, `(.L_x_69) ;  /* 0x00000c2000027945 */ /* 0x000fd80003800200 */
[----:B------:R-:W-:Y:S05]  /*1710*/  @P0 BRA `(.L_x_70) ;  /* 0x00000000009c0947 */ /* 0x000fea0003800000 */
[----:B------:R-:W-:Y:S01]  /*1720*/  ISETP.NE.AND P0, PT, R26, 0x1, PT ;  /* 0x000000011a00780c */ /* 0x000fe20003f05270 */
[----:B------:R-:W-:-:S12]  /*1730*/  BSSY.RECONVERGENT B3, `(.L_x_71) ;  /* 0x0000024000037945 */ /* 0x000fd80003800200 */
[----:B------:R-:W-:Y:S01]  /*1740*/  @P0 SHF.R.U32.HI R5, RZ, 0x8, R9 ;  /* 0x00000008ff050819 */ /* 0x000fe20000011609 */
[----:B------:R-:W-:Y:S01]  /*1750*/  @P0 IMAD.MOV.U32 R20, RZ, RZ, R13 ;  /* 0x000000ffff140224 */ /* 0x000fe200078e000d */
[C---:B------:R-:W-:Y:S02]  /*1760*/  @P0 SHF.R.U64 R19, R8.reuse, 0x18, R9 ;  /* 0x0000001808130819 */ /* 0x040fe40000001209 */
[----:B------:R-:W-:Y:S02]  /*1770*/  @P0 PRMT R29, R5, 0x7610, R29 ;  /* 0x00007610051d0816 */ /* 0x000fe4000000001d */
[--C-:B------:R-:W-:Y:S02]  /*1780*/  @P0 SHF.R.U32.HI R5, RZ, 0x10, R9.reuse ;  /* 0x00000010ff050819 */ /* 0x100fe40000011609 */
[--C-:B------:R-:W-:Y:S02]  /*1790*/  @P0 SHF.R.U64 R18, R8, 0x10, R9.reuse ;  /* 0x0000001008120819 */ /* 0x100fe40000001209 */
[----:B------:R-:W-:-:S02]  /*17a0*/  @P0 SHF.R.U32.HI R17, RZ, 0x18, R9 ;  /* 0x00000018ff110819 */ /* 0x000fc40000011609 */
[----:B------:R-:W-:Y:S01]  /*17b0*/  @P0 PRMT R28, R5, 0x7610, R28 ;  /* 0x00007610051c0816 */ /* 0x000fe2000000001c */
[----:B------:R-:W-:Y:S01]  /*17c0*/  @P0 IMAD.MOV.U32 R5, RZ, RZ, R25 ;  /* 0x000000ffff050224 */ /* 0x000fe200078e0019 */
[----:B------:R-:W-:Y:S02]  /*17d0*/  @P0 PRMT R31, R19, 0x7610, R31 ;  /* 0x00007610131f0816 */ /* 0x000fe4000000001f */
[----:B------:R-:W-:Y:S02]  /*17e0*/  @P0 PRMT R32, R18, 0x7610, R32 ;  /* 0x0000761012200816 */ /* 0x000fe40000000020 */
[----:B------:R-:W-:Y:S02]  /*17f0*/  @P0 PRMT R27, R17, 0x7610, R27 ;  /* 0x00007610111b0816 */ /* 0x000fe4000000001b */
[----:B------:R-:W-:Y:S01]  /*1800*/  @P0 PRMT R30, R9, 0x7610, R30 ;  /* 0x00007610091e0816 */ /* 0x000fe2000000001e */
[----:B------:R-:W-:Y:S06]  /*1810*/  @P0 BRA `(.L_x_72) ;  /* 0x0000000000540947 */ /* 0x000fec0003800000 */
[----:B------:R-:W-:Y:S01]  /*1820*/  LOP3.LUT P0, RZ, R8, 0xff, RZ, 0xc0, !PT ;  /* 0x000000ff08ff7812 */ /* 0x000fe2000780c0ff */
[----:B------:R-:W-:Y:S02]  /*1830*/  IMAD.MOV.U32 R5, RZ, RZ, 0x1505 ;  /* 0x00001505ff057424 */ /* 0x000fe400078e00ff */
[----:B------:R-:W-:-:S10]  /*1840*/  IMAD.MOV.U32 R20, RZ, RZ, RZ ;  /* 0x000000ffff147224 */ /* 0x000fd400078e00ff */
[----:B------:R-:W-:Y:S05]  /*1850*/  @!P0 BRA `(.L_x_72) ;  /* 0x0000000000448947 */ /* 0x000fea0003800000 */
[----:B------:R-:W2:Y:S01]  /*1860*/  LDL.U8 R17, [R1+0x1] ;  /* 0x0000010001117983 */ /* 0x000ea20000100000 */
[----:B------:R-:W-:-:S04]  /*1870*/  LOP3.LUT R5, R8, 0xff, RZ, 0xc0, !PT ;  /* 0x000000ff08057812 */ /* 0x000fc800078ec0ff */
[----:B------:R-:W-:-:S05]  /*1880*/  IADD3 R5, P2, PT, R5, 0x2b5a5, RZ ;  /* 0x0002b5a505057810 */ /* 0x000fca0007f5e0ff */
[----:B------:R-:W-:Y:S01]  /*1890*/  IMAD.X R20, RZ, RZ, RZ, P2 ;  /* 0x000000ffff147224 */ /* 0x000fe200010e06ff */
[----:B--2---:R-:W-:-:S13]  /*18a0*/  ISETP.NE.AND P0, PT, R17, RZ, PT ;  /* 0x000000ff1100720c */ /* 0x004fda0003f05270 */
[----:B------:R-:W-:Y:S05]  /*18b0*/  @!P0 BRA `(.L_x_72) ;  /* 0x00000000002c8947 */ /* 0x000fea0003800000 */
[----:B------:R-:W-:-:S07]  /*18c0*/  VIADD R21, R1, 0x1 ;  /* 0x0000000101157836 */ /* 0x000fce0000000000 */
.L_x_73:
        /* <DEDUP_REMOVED lines=10> */
.L_x_72:
[----:B------:R-:W-:Y:S05]  /*1970*/  BSYNC.RECONVERGENT B3 ;  /* 0x0000000000037941 */ /* 0x000fea0003800200 */
.L_x_71:
[----:B------:R-:W-:Y:S05]  /*1980*/  BRA `(.L_x_74) ;  /* 0x0000000800647947 */ /* 0x000fea0003800000 */
.L_x_70:
[----:B------:R-:W-:Y:S01]  /*1990*/  ISETP.NE.AND P0, PT, R26, 0x3, PT ;  /* 0x000000031a00780c */ /* 0x000fe20003f05270 */
[----:B------:R-:W-:Y:S02]  /*19a0*/  IMAD.MOV.U32 R5, RZ, RZ, R12 ;  /* 0x000000ffff057224 */ /* 0x000fe400078e000c */
[----:B------:R-:W-:-:S10]  /*19b0*/  IMAD.MOV.U32 R20, RZ, RZ, R4 ;  /* 0x000000ffff147224 */ /* 0x000fd400078e0004 */
[----:B------:R-:W-:Y:S05]  /*19c0*/  @P0 BRA `(.L_x_74) ;  /* 0x0000000800540947 */ /* 0x000fea0003800000 */
[----:B------:R-:W-:Y:S02]  /*19d0*/  PRMT R17, R8, 0x8880, RZ ;  /* 0x0000888008117816 */ /* 0x000fe400000000ff */
[----:B------:R-:W-:Y:S02]  /*19e0*/  PRMT R22, R18, 0x8880, RZ ;  /* 0x0000888012167816 */ /* 0x000fe400000000ff */
[----:B------:R-:W-:Y:S01]  /*19f0*/  SHF.R.S32.HI R5, RZ, 0x1f, R17 ;  /* 0x0000001fff057819 */ /* 0x000fe20000011411 */
[----:B------:R-:W-:-:S04]  /*1a00*/  IMAD.WIDE.U32 R20, R17, 0x15555555, RZ ;  /* 0x1555555511147825 */ /* 0x000fc800078e00ff */
[C---:B------:R-:W-:Y:S01]  /*1a10*/  IMAD R19, R5.reuse, 0x15555555, RZ ;  /* 0x1555555505137824 */ /* 0x040fe200078e02ff */
[----:B------:R-:W-:Y:S01]  /*1a20*/  LOP3.LUT R24, R20, 0xffffffaa, RZ, 0x3c, !PT ;  /* 0xffffffaa14187812 */ /* 0x000fe200078e3cff */
[----:B------:R-:W-:Y:S02]  /*1a30*/  IMAD R38, R5, -0x55555800, RZ ;  /* 0xaaaaa80005267824 */ /* 0x000fe400078e02ff */
[----:B------:R-:W-:Y:S02]  /*1a40*/  IMAD.IADD R21, R21, 0x1, R19 ;  /* 0x0000000115157824 */ /* 0x000fe400078e0213 */
[----:B------:R-:W-:-:S03]  /*1a50*/  IMAD.WIDE.U32 R18, R17, -0x55555800, RZ ;  /* 0xaaaaa80011127825 */ /* 0x000fc600078e00ff */
[----:B------:R-:W-:Y:S01]  /*1a60*/  LOP3.LUT R5, R21, 0x55, RZ, 0x3c, !PT ;  /* 0x0000005515057812 */ /* 0x000fe200078e3cff */
[----:B------:R-:W-:Y:S01]  /*1a70*/  IMAD R23, R17, 0xaa, R38 ;  /* 0x000000aa11177824 */ /* 0x000fe200078e0226 */
[----:B------:R-:W-:Y:S02]  /*1a80*/  SHF.R.S32.HI R17, RZ, 0x1f, R22 ;  /* 0x0000001fff117819 */ /* 0x000fe40000011416 */
[----:B------:R-:W-:Y:S01]  /*1a90*/  SHF.R.U64 R21, R24, 0x5, R5 ;  /* 0x0000000518157819 */ /* 0x000fe20000001205 */
[----:B------:R-:W-:Y:S01]  /*1aa0*/  IMAD.IADD R23, R19, 0x1, R23 ;  /* 0x0000000113177824 */ /* 0x000fe200078e0217 */
[----:B------:R-:W-:Y:S02]  /*1ab0*/  LOP3.LUT R24, R18, 0xfffd5000, RZ, 0x3c, !PT ;  /* 0xfffd500012187812 */ /* 0x000fe400078e3cff */
        /* <DEDUP_REMOVED lines=11> */
[----:B------:R-:W-:-:S02]  /*1b70*/  LOP3.LUT R17, RZ, R5, RZ, 0x33, !PT ;  /* 0x00000005ff117212 */ /* 0x000fc400078e33ff */
[----:B------:R-:W-:Y:S02]  /*1b80*/  SHF.L.U64.HI R22, R24, 0x7, R5 ;  /* 0x0000000718167819 */ /* 0x000fe40000010205 */
[--C-:B------:R-:W-:Y:S02]  /*1b90*/  SHF.R.U32.HI R19, RZ, 0x3, R17.reuse ;  /* 0x00000003ff137819 */ /* 0x100fe40000011611 */
[----:B------:R-:W-:Y:S02]  /*1ba0*/  SHF.R.U64 R20, R20, 0x3, R17 ;  /* 0x0000000314147819 */ /* 0x000fe40000001211 */
[----:B------:R-:W-:Y:S01]  /*1bb0*/  SHF.R.S32.HI R17, RZ, 0x1f, R18 ;  /* 0x0000001fff117819 */ /* 0x000fe20000011412 */
[-C--:B------:R-:W-:Y:S02]  /*1bc0*/  IMAD R21, R19, R18.reuse, RZ ;  /* 0x0000001213157224 */ /* 0x080fe400078e02ff */
[----:B------:R-:W-:-:S04]  /*1bd0*/  IMAD.WIDE.U32 R18, R20, R18, RZ ;  /* 0x0000001214127225 */ /* 0x000fc800078e00ff */
[----:B------:R-:W-:Y:S02]  /*1be0*/  IMAD R17, R17, R20, R21 ;  /* 0x0000001411117224 */ /* 0x000fe400078e0215 */
        /* <DEDUP_REMOVED lines=20> */
[----:B------:R-:W-:-:S05]  /*1d30*/  IMAD.X R20, R20, 0x1, R21, P0 ;  /* 0x0000000114147824 */ /* 0x000fca00000e0615 */
[----:B------:R-:W-:Y:S02]  /*1d40*/  LOP3.LUT R5, R20, R5, RZ, 0xc3, !PT ;  /* 0x0000000514057212 */ /* 0x000fe400078ec3ff */
[----:B------:R-:W-:Y:S02]  /*1d50*/  PRMT R20, R17, 0x8880, RZ ;  /* 0x0000888011147816 */ /* 0x000fe400000000ff */
[----:B------:R-:W-:Y:S02]  /*1d60*/  LOP3.LUT R17, RZ, R5, RZ, 0x33, !PT ;  /* 0x00000005ff117212 */ /* 0x000fe400078e33ff */
[----:B------:R-:W-:Y:S01]  /*1d70*/  SHF.L.U64.HI R22, R24, 0x7, R5 ;  /* 0x0000000718167819 */ /* 0x000fe20000010205 */
[----:B------:R-:W-:Y:S01]  /*1d80*/  IMAD.MOV.U32 R18, RZ, RZ, R20 ;  /* 0x000000ffff127224 */ /* 0x000fe200078e0014 */
[----:B------:R-:W-:Y:S02]  /*1d90*/  LOP3.LUT R20, RZ, R24, RZ, 0x33, !PT ;  /* 0x00000018ff147212 */ /* 0x000fe400078e33ff */
[----:B------:R-:W-:-:S02]  /*1da0*/  SHF.R.U32.HI R19, RZ, 0x3, R17 ;  /* 0x00000003ff137819 */ /* 0x000fc40000011611 */
        /* <DEDUP_REMOVED lines=68> */
[----:B------:R-:W-:-:S03]  /*21f0*/  IMAD.IADD R21, R19, 0x1, R17 ;  /* 0x0000000113157824 */ /* 0x000fc600078e0211 */
[----:B------:R-:W-:Y:S02]  /*2200*/  LOP3.LUT R22, R22, R5, R18, 0x69, !PT ;  /* 0x0000000516167212 */ /* 0x000fe400078e6912 */
[----:B------:R-:W-:Y:S02]  /*2210*/  LOP3.LUT R21, R23, R20, R21, 0x69, !PT ;  /* 0x0000001417157212 */ /* 0x000fe400078e6915 */
[C---:B------:R-:W-:Y:S01]  /*2220*/  LOP3.LUT R5, R22.reuse, 0xffffff80, RZ, 0x3c, !PT ;  /* 0xffffff8016057812 */ /* 0x040fe200078e3cff */
[C---:B------:R-:W-:Y:S01]  /*2230*/  IMAD.SHL.U32 R18, R22.reuse, 0x800, RZ ;  /* 0x0000080016127824 */ /* 0x040fe200078e00ff */
[----:B------:R-:W-:Y:S02]  /*2240*/  LOP3.LUT R20, RZ, R21, RZ, 0x33, !PT ;  /* 0x00000015ff147212 */ /* 0x000fe400078e33ff */
[----:B------:R-:W-:Y:S02]  /*2250*/  SHF.L.U64.HI R19, R22, 0xb, R21 ;  /* 0x0000000b16137819 */ /* 0x000fe40000010215 */
[----:B------:R-:W-:-:S02]  /*2260*/  SHF.R.U64 R5, R5, 0x5, R20 ;  /* 0x0000000505057819 */ /* 0x000fc40000001214 */
[----:B------:R-:W-:Y:S02]  /*2270*/  LOP3.LUT R18, R18, 0xfffc0000, RZ, 0x3c, !PT ;  /* 0xfffc000012127812 */ /* 0x000fe400078e3cff */
[----:B------:R-:W-:Y:S02]  /*2280*/  SHF.R.U32.HI R17, RZ, 0x5, R20 ;  /* 0x00000005ff117819 */ /* 0x000fe40000011614 */
[----:B------:R-:W-:Y:S02]  /*2290*/  LOP3.LUT R5, R5, R34, RZ, 0x3c, !PT ;  /* 0x0000002205057212 */ /* 0x000fe400078e3cff */
[----:B------:R-:W-:Y:S02]  /*22a0*/  LOP3.LUT R19, RZ, R19, RZ, 0x33, !PT ;  /* 0x00000013ff137212 */ /* 0x000fe400078e33ff */
[----:B------:R-:W-:Y:S02]  /*22b0*/  LOP3.LUT R20, R17, R35, RZ, 0x3c, !PT ;  /* 0x0000002311147212 */ /* 0x000fe400078e3cff */
[----:B------:R-:W-:-:S04]  /*22c0*/  IADD3 R5, P0, PT, R5, R18, RZ ;  /* 0x0000001205057210 */ /* 0x000fc80007f1e0ff */
[----:B------:R-:W-:Y:S01]  /*22d0*/  LOP3.LUT R5, R5, 0xffffff80, R22, 0x96, !PT ;  /* 0xffffff8005057812 */ /* 0x000fe200078e9616 */
[----:B------:R-:W-:-:S03]  /*22e0*/  IMAD.X R20, R20, 0x1, R19, P0 ;  /* 0x0000000114147824 */ /* 0x000fc600000e0613 */
[----:B------:R-:W-:Y:S02]  /*22f0*/  LOP3.LUT R5, RZ, R5, RZ, 0x33, !PT ;  /* 0x00000005ff057212 */ /* 0x000fe400078e33ff */
[----:B------:R-:W-:-:S04]  /*2300*/  LOP3.LUT R20, R20, R21, RZ, 0xc3, !PT ;  /* 0x0000001514147212 */ /* 0x000fc800078ec3ff */
[----:B------:R-:W-:-:S07]  /*2310*/  LOP3.LUT R20, RZ, R20, RZ, 0x33, !PT ;  /* 0x00000014ff147212 */ /* 0x000fce00078e33ff */
.L_x_74:
[----:B------:R-:W-:Y:S05]  /*2320*/  BSYNC.RECONVERGENT B2 ;  /* 0x0000000000027941 */ /* 0x000fea0003800200 */
.L_x_69:
[----:B------:R-:W-:Y:S05]  /*2330*/  BRA `(.L_x_75) ;  /* 0x00000008009c7947 */ /* 0x000fea0003800000 */
.L_x_68:
[----:B------:R-:W-:-:S13]  /*2340*/  ISETP.GT.AND P0, PT, R26, 0x6, PT ;  /* 0x000000061a00780c */ /* 0x000fda0003f04270 */
[----:B------:R-:W-:Y:S05]  /*2350*/  @P0 BRA `(.L_x_76) ;  /* 0x0000000000840947 */ /* 0x000fea0003800000 */
[----:B------:R-:W-:Y:S01]  /*2360*/  ISETP.NE.AND P0, PT, R26, 0x5, PT ;  /* 0x000000051a00780c */ /* 0x000fe20003f05270 */
[----:B------:R-:W-:Y:S01]  /*2370*/  BSSY.RECONVERGENT B2, `(.L_x_77) ;  /* 0x000001e000027945 */ /* 0x000fe20003800200 */
[----:B------:R-:W-:Y:S02]  /*2380*/  IMAD.MOV.U32 R5, RZ, RZ, R10 ;  /* 0x000000ffff057224 */ /* 0x000fe400078e000a */
[----:B------:R-:W-:-:S09]  /*2390*/  IMAD.MOV.U32 R20, RZ, RZ, R11 ;  /* 0x000000ffff147224 */ /* 0x000fd200078e000b */
[----:B------:R-:W-:Y:S05]  /*23a0*/  @!P0 BRA `(.L_x_78) ;  /* 0x0000000000688947 */ /* 0x000fea0003800000 */
[----:B------:R-:W-:Y:S01]  /*23b0*/  ISETP.NE.AND P0, PT, R3, RZ, PT ;  /* 0x000000ff0300720c */ /* 0x000fe20003f05270 */
[----:B------:R-:W-:Y:S02]  /*23c0*/  IMAD.MOV.U32 R5, RZ, RZ, -0x7bdddcdb ;  /* 0x84222325ff057424 */ /* 0x000fe400078e00ff */
[----:B------:R-:W-:-:S10]  /*23d0*/  IMAD.MOV.U32 R20, RZ, RZ, -0x340d631c ;  /* 0xcbf29ce4ff147424 */ /* 0x000fd400078e00ff */
[----:B------:R-:W-:Y:S05]  /*23e0*/  @!P0 BRA `(.L_x_78) ;  /* 0x0000000000588947 */ /* 0x000fea0003800000 */
[----:B------:R-:W2:Y:S01]  /*23f0*/  LDL.U8 R17, [R1+0x1] ;  /* 0x0000010001117983 */ /* 0x000ea20000100000 */
[----:B------:R-:W-:Y:S01]  /*2400*/  LOP3.LUT R5, R8, 0xff, RZ, 0xc0, !PT ;  /* 0x000000ff08057812 */ /* 0x000fe200078ec0ff */
[----:B------:R-:W-:-:S03]  /*2410*/  UMOV UR6, 0x8d40976c ;  /* 0x8d40976c00067882 */ /* 0x000fc60000000000 */
[----:B------:R-:W-:-:S05]  /*2420*/  LOP3.LUT R5, R5, 0x84222325, RZ, 0x3c, !PT ;  /* 0x8422232505057812 */ /* 0x000fca00078e3cff */
[C---:B------:R-:W-:Y:S01]  /*2430*/  IMAD.WIDE.U32 R18, R5.reuse, 0x1b3, RZ ;  /* 0x000001b305127825 */ /* 0x040fe200078e00ff */
[----:B------:R-:W-:-:S05]  /*2440*/  LEA R5, R5, UR6, 0x8 ;  /* 0x0000000605057c11 */ /* 0x000fca000f8e40ff */
[----:B------:R-:W-:Y:S02]  /*2450*/  IMAD.IADD R20, R19, 0x1, R5 ;  /* 0x0000000113147824 */ /* 0x000fe400078e0205 */
[----:B------:R-:W-:Y:S01]  /*2460*/  IMAD.MOV.U32 R5, RZ, RZ, R18 ;  /* 0x000000ffff057224 */ /* 0x000fe200078e0012 */
[----:B--2---:R-:W-:-:S13]  /*2470*/  ISETP.NE.AND P0, PT, R17, RZ, PT ;  /* 0x000000ff1100720c */ /* 0x004fda0003f05270 */
[----:B------:R-:W-:Y:S05]  /*2480*/  @!P0 BRA `(.L_x_78) ;  /* 0x0000000000308947 */ /* 0x000fea0003800000 */
[----:B------:R-:W-:Y:S01]  /*2490*/  PRMT R22, R17, 0x7610, R22 ;  /* 0x0000761011167816 */ /* 0x000fe20000000016 */
[----:B------:R-:W-:-:S07]  /*24a0*/  VIADD R17, R1, 0x2 ;  /* 0x0000000201117836 */ /* 0x000fce0000000000 */
.L_x_79:
[----:B------:R-:W-:Y:S02]  /*24b0*/  LOP3.LUT R18, R5, 0xff, R22, 0x78, !PT ;  /* 0x000000ff05127812 */ /* 0x000fe400078e7816 */
[----:B------:R1:W2:Y:S01]  /*24c0*/  LDL.U8 R22, [R17] ;  /* 0x0000000011167983 */ /* 0x0002a20000100000 */
[----:B------:R-:W-:-:S04]  /*24d0*/  IMAD R5, R20, 0x1b3, RZ ;  /* 0x000001b314057824 */ /* 0x000fc800078e02ff */
[C---:B------:R-:W-:Y:S02]  /*24e0*/  IMAD R5, R18.reuse, 0x100, R5 ;  /* 0x0000010012057824 */ /* 0x040fe400078e0205 */
[----:B------:R-:W-:-:S04]  /*24f0*/  IMAD.WIDE.U32 R18, R18, 0x1b3, RZ ;  /* 0x000001b312127825 */ /* 0x000fc800078e00ff */
[----:B------:R-:W-:Y:S02]  /*2500*/  IMAD.IADD R20, R19, 0x1, R5 ;  /* 0x0000000113147824 */ /* 0x000fe400078e0205 */
[----:B------:R-:W-:Y:S02]  /*2510*/  IMAD.MOV.U32 R5, RZ, RZ, R18 ;  /* 0x000000ffff057224 */ /* 0x000fe400078e0012 */
[----:B-1----:R-:W-:Y:S01]  /*2520*/  VIADD R17, R17, 0x1 ;  /* 0x0000000111117836 */ /* 0x002fe20000000000 */
[----:B--2---:R-:W-:-:S13]  /*2530*/  ISETP.NE.AND P0, PT, R22, RZ, PT ;  /* 0x000000ff1600720c */ /* 0x004fda0003f05270 */
[----:B------:R-:W-:Y:S05]  /*2540*/  @P0 BRA `(.L_x_79) ;  /* 0xfffffffc00d80947 */ /* 0x000fea000383ffff */
.L_x_78:
[----:B------:R-:W-:Y:S05]  /*2550*/  BSYNC.RECONVERGENT B2 ;  /* 0x0000000000027941 */ /* 0x000fea0003800200 */
.L_x_77:
[----:B------:R-:W-:Y:S05]  /*2560*/  BRA `(.L_x_75) ;  /* 0x0000000800107947 */ /* 0x000fea0003800000 */
.L_x_76:
[----:B------:R-:W-:-:S13]  /*2570*/  ISETP.NE.AND P0, PT, R26, 0x7, PT ;  /* 0x000000071a00780c */ /* 0x000fda0003f05270 */
[----:B------:R-:W-:Y:S05]  /*2580*/  @!P0 BRA `(.L_x_80) ;  /* 0x0000000000d48947 */ /* 0x000fea0003800000 */
[----:B------:R-:W-:Y:S02]  /*2590*/  PRMT R18, R18, 0x8880, RZ ;  /* 0x0000888012127816 */ /* 0x000fe400000000ff */
[----:B------:R-:W-:Y:S02]  /*25a0*/  LOP3.LUT R17, R32, 0xffff, RZ, 0xc0, !PT ;  /* 0x0000ffff20117812 */ /* 0x000fe400078ec0ff */
[----:B------:R-:W-:Y:S02]  /*25b0*/  PRMT R5, R8, 0x8880, RZ ;  /* 0x0000888008057816 */ /* 0x000fe400000000ff */
[----:B------:R-:W-:Y:S02]  /*25c0*/  PRMT R22, R17, 0x8880, RZ ;  /* 0x0000888011167816 */ /* 0x000fe400000000ff */
[----:B------:R-:W-:Y:S02]  /*25d0*/  SHF.R.S32.HI R19, RZ, 0x1f, R18 ;  /* 0x0000001fff137819 */ /* 0x000fe40000011412 */
[----:B------:R-:W-:-:S02]  /*25e0*/  SHF.R.S32.HI R17, RZ, 0x1f, R5 ;  /* 0x0000001fff117819 */ /* 0x000fc40000011405 */
[----:B------:R-:W-:Y:S01]  /*25f0*/  LOP3.LUT R20, R31, 0xffff, RZ, 0xc0, !PT ;  /* 0x0000ffff1f147812 */ /* 0x000fe200078ec0ff */
[----:B------:R-:W-:Y:S01]  /*2600*/  IMAD.WIDE.U32 R18, R5, -0x62f5b251, R18 ;  /* 0x9d0a4daf05127825 */ /* 0x000fe200078e0012 */
[--C-:B------:R-:W-:Y:S02]  /*2610*/  SHF.R.S32.HI R23, RZ, 0x1f, R22.reuse ;  /* 0x0000001fff177819 */ /* 0x100fe40000011416 */
[----:B------:R-:W-:Y:S01]  /*2620*/  PRMT R20, R20, 0x8880, RZ ;  /* 0x0000888014147816 */ /* 0x000fe200000000ff */
[----:B------:R-:W-:Y:S01]  /*2630*/  IMAD R5, R17, -0x62f5b251, RZ ;  /* 0x9d0a4daf11057824 */ /* 0x000fe200078e02ff */
[----:B------:R-:W-:Y:S01]  /*2640*/  LOP3.LUT R17, R30, 0xffff, RZ, 0xc0, !PT ;  /* 0x0000ffff1e117812 */ /* 0x000fe200078ec0ff */
[----:B------:R-:W-:Y:S01]  /*2650*/  IMAD.WIDE.U32 R22, R18, -0x41221de7, R22 ;  /* 0xbedde21912167825 */ /* 0x000fe200078e0016 */
[--C-:B------:R-:W-:Y:S02]  /*2660*/  SHF.R.S32.HI R21, RZ, 0x1f, R20.reuse ;  /* 0x0000001fff157819 */ /* 0x100fe40000011414 */
[----:B------:R-:W-:Y:S01]  /*2670*/  PRMT R18, R17, 0x8880, RZ ;  /* 0x0000888011127816 */ /* 0x000fe200000000ff */
[----:B------:R-:W-:Y:S01]  /*2680*/  IMAD.IADD R5, R19, 0x1, R5 ;  /* 0x0000000113057824 */ /* 0x000fe200078e0205 */
[----:B------:R-:W-:Y:S01]  /*2690*/  LOP3.LUT R17, R29, 0xffff, RZ, 0xc0, !PT ;  /* 0x0000ffff1d117812 */ /* 0x000fe200078ec0ff */
[----:B------:R-:W-:Y:S01]  /*26a0*/  IMAD.WIDE.U32 R20, R22, 0x77f8f5df, R20 ;  /* 0x77f8f5df16147825 */ /* 0x000fe200078e0014 */
[----:B------:R-:W-:-:S02]  /*26b0*/  SHF.R.S32.HI R19, RZ, 0x1f, R18 ;  /* 0x0000001fff137819 */ /* 0x000fc40000011412 */
[----:B------:R-:W-:Y:S01]  /*26c0*/  PRMT R17, R17, 0x8880, RZ ;  /* 0x0000888011117816 */ /* 0x000fe200000000ff */
[----:B------:R-:W-:Y:S02]  /*26d0*/  IMAD R5, R5, -0x41221de7, RZ ;  /* 0xbedde21905057824 */ /* 0x000fe400078e02ff */
[----:B------:R-:W-:-:S04]  /*26e0*/  IMAD.WIDE.U32 R18, R20, 0x1e7d3c69, R18 ;  /* 0x1e7d3c6914127825 */ /* 0x000fc800078e0012 */
[----:B------:R-:W-:Y:S02]  /*26f0*/  IMAD.IADD R5, R23, 0x1, R5 ;  /* 0x0000000117057824 */ /* 0x000fe400078e0205 */
[----:B------:R-:W-:Y:S01]  /*2700*/  IMAD.MOV.U32 R22, RZ, RZ, R17 ;  /* 0x000000ffff167224 */ /* 0x000fe200078e0011 */
[----:B------:R-:W-:Y:S01]  /*2710*/  LOP3.LUT R17, R28, 0xffff, RZ, 0xc0, !PT ;  /* 0x0000ffff1c117812 */ /* 0x000fe200078ec0ff */
[----:B------:R-:W-:-:S03]  /*2720*/  IMAD R5, R5, 0x77f8f5df, RZ ;  /* 0x77f8f5df05057824 */ /* 0x000fc600078e02ff */
[----:B------:R-:W-:Y:S01]  /*2730*/  SHF.R.S32.HI R23, RZ, 0x1f, R22 ;  /* 0x0000001fff177819 */ /* 0x000fe20000011416 */
[----:B------:R-:W-:Y:S01]  /*2740*/  IMAD.IADD R5, R21, 0x1, R5 ;  /* 0x0000000115057824 */ /* 0x000fe200078e0205 */
[----:B------:R-:W-:Y:S02]  /*2750*/  PRMT R20, R17, 0x8880, RZ ;  /* 0x0000888011147816 */ /* 0x000fe400000000ff */
[----:B------:R-:W-:Y:S01]  /*2760*/  LOP3.LUT R17, R27, 0xffff, RZ, 0xc0, !PT ;  /* 0x0000ffff1b117812 */ /* 0x000fe200078ec0ff */
[----:B------:R-:W-:Y:S01]  /*2770*/  IMAD R5, R5, 0x1e7d3c69, RZ ;  /* 0x1e7d3c6905057824 */ /* 0x000fe200078e02ff */
[----:B------:R-:W-:Y:S01]  /*2780*/  SHF.R.S32.HI R21, RZ, 0x1f, R20 ;  /* 0x0000001fff157819 */ /* 0x000fe20000011414 */
[----:B------:R-:W-:Y:S01]  /*2790*/  IMAD.WIDE.U32 R22, R18, -0x29b39af1, R22 ;  /* 0xd64c650f12167825 */ /* 0x000fe200078e0016 */
[----:B------:R-:W-:-:S03]  /*27a0*/  PRMT R17, R17, 0x8880, RZ ;  /* 0x0000888011117816 */ /* 0x000fc600000000ff */
[----:B------:R-:W-:Y:S02]  /*27b0*/  IMAD.IADD R5, R19, 0x1, R5 ;  /* 0x0000000113057824 */ /* 0x000fe400078e0205 */
[----:B------:R-:W-:Y:S02]  /*27c0*/  IMAD.MOV.U32 R18, RZ, RZ, R17 ;  /* 0x000000ffff127224 */ /* 0x000fe400078e0011 */
[----:B------:R-:W-:Y:S02]  /*27d0*/  IMAD R5, R5, -0x29b39af1, RZ ;  /* 0xd64c650f05057824 */ /* 0x000fe400078e02ff */
[----:B------:R-:W-:Y:S01]  /*27e0*/  IMAD.WIDE.U32 R20, R22, 0x4010d7b9, R20 ;  /* 0x4010d7b916147825 */ /* 0x000fe200078e0014 */
[----:B------:R-:W-:-:S03]  /*27f0*/  SHF.R.S32.HI R19, RZ, 0x1f, R18 ;  /* 0x0000001fff137819 */ /* 0x000fc60000011412 */
[----:B------:R-:W-:Y:S02]  /*2800*/  IMAD.IADD R5, R23, 0x1, R5 ;  /* 0x0000000117057824 */ /* 0x000fe400078e0205 */
[----:B------:R-:W-:-:S04]  /*2810*/  IMAD.WIDE.U32 R18, R20, 0x9804b3f, R18 ;  /* 0x09804b3f14127825 */ /* 0x000fc800078e0012 */
[----:B------:R-:W-:-:S04]  /*2820*/  IMAD R5, R5, 0x4010d7b9, RZ ;  /* 0x4010d7b905057824 */ /* 0x000fc800078e02ff */
[----:B------:R-:W-:-:S04]  /*2830*/  IMAD.IADD R5, R21, 0x1, R5 ;  /* 0x0000000115057824 */ /* 0x000fc800078e0205 */
[----:B------:R-:W-:-:S04]  /*2840*/  IMAD R5, R5, 0x9804b3f, RZ ;  /* 0x09804b3f05057824 */ /* 0x000fc800078e02ff */
[----:B------:R-:W-:Y:S02]  /*2850*/  IMAD.IADD R5, R19, 0x1, R5 ;  /* 0x0000000113057824 */ /* 0x000fe400078e0205 */
[----:B------:R-:W-:-:S04]  /*2860*/  IMAD.WIDE.U32 R18, R18, 0x7d238409, R36 ;  /* 0x7d23840912127825 */ /* 0x000fc800078e0024 */
[----:B------:R-:W-:-:S04]  /*2870*/  IMAD R5, R5, 0x7d238409, RZ ;  /* 0x7d23840905057824 */ /* 0x000fc800078e02ff */
[----:B------:R-:W-:Y:S02]  /*2880*/  IMAD.IADD R5, R19, 0x1, R5 ;  /* 0x0000000113057824 */ /* 0x000fe400078e0205 */
[----:B------:R-:W-:-:S04]  /*2890*/  IMAD.WIDE.U32 R18, R18, -0x7f50a791, R34 ;  /* 0x80af586f12127825 */ /* 0x000fc800078e0022 */
[----:B------:R-:W-:Y:S02]  /*28a0*/  IMAD R17, R5, -0x7f50a791, RZ ;  /* 0x80af586f05117824 */ /* 0x000fe400078e02ff */
[----:B------:R-:W-:Y:S02]  /*28b0*/  IMAD.MOV.U32 R5, RZ, RZ, R18 ;  /* 0x000000ffff057224 */ /* 0x000fe400078e0012 */
[----:B------:R-:W-:Y:S01]  /*28c0*/  IMAD.IADD R20, R19, 0x1, R17 ;  /* 0x0000000113147824 */ /* 0x000fe200078e0211 */
[----:B------:R-:W-:Y:S06]  /*28d0*/  BRA `(.L_x_75) ;  /* 0x0000000400347947 */ /* 0x000fec0003800000 */
.L_x_80:
[----:B------:R-:W-:Y:S01]  /*28e0*/  IMAD.SHL.U32 R17, R8, 0x1000000, RZ ;  /* 0x0100000008117824 */ /* 0x000fe200078e00ff */
[----:B------:R-:W-:Y:S02]  /*28f0*/  PRMT R21, R18, 0x8880, RZ ;  /* 0x0000888012157816 */ /* 0x000fe400000000ff */
[----:B------:R-:W-:Y:S02]  /*2900*/  PRMT R5, R8, 0x8880, RZ ;  /* 0x0000888008057816 */ /* 0x000fe400000000ff */
[--C-:B------:R-:W-:Y:S02]  /*2910*/  SHF.R.S32.HI R18, RZ, 0x8, R17.reuse ;  /* 0x00000008ff127819 */ /* 0x100fe40000011411 */
[----:B------:R-:W-:Y:S02]  /*2920*/  SHF.R.S32.HI R19, RZ, 0x1f, R17 ;  /* 0x0000001fff137819 */ /* 0x000fe40000011411 */
[----:B------:R-:W-:Y:S02]  /*2930*/  SHF.R.S32.HI R17, RZ, 0x1f, R5 ;  /* 0x0000001fff117819 */ /* 0x000fe40000011405 */
[----:B------:R-:W-:Y:S01]  /*2940*/  SHF.R.S32.HI R20, RZ, 0x1f, R21 ;  /* 0x0000001fff147819 */ /* 0x000fe20000011415 */
[----:B------:R-:W-:-:S04]  /*2950*/  IMAD.WIDE.U32 R18, R5, 0x3f, R18 ;  /* 0x0000003f05127825 */ /* 0x000fc800078e0012 */
[----:B------:R-:W-:Y:S01]  /*2960*/  IMAD R17, R17, 0x3f, RZ ;  /* 0x0000003f11117824 */ /* 0x000fe200078e02ff */
        /* <DEDUP_REMOVED lines=68> */
.L_x_75:
[----:B------:R-:W-:Y:S05]  /*2db0*/  BSYNC.RECONVERGENT B1 ;  /* 0x0000000000017941 */ /* 0x000fea0003800200 */
.L_x_67:
[----:B------:R-:W1:Y:S01]  /*2dc0*/  LDC R18, c[0x0][0x3a0] ;  /* 0x0000e800ff127b82 */ /* 0x000e620000000800 */
[----:B------:R-:W-:Y:S01]  /*2dd0*/  ISETP.NE.U32.AND P0, PT, R20, RZ, PT ;  /* 0x000000ff1400720c */ /* 0x000fe20003f05070 */
[----:B------:R-:W-:Y:S01]  /*2de0*/  BSSY.RECONVERGENT B1, `(.L_x_81) ;  /* 0x000001b000017945 */ /* 0x000fe20003800200 */
[----:B------:R-:W-:-:S11]  /*2df0*/  IMAD.MOV.U32 R19, RZ, RZ, RZ ;  /* 0x000000ffff137224 */ /* 0x000fd600078e00ff */
[----:B------:R-:W-:Y:S05]  /*2e00*/  @P0 BRA `(.L_x_82) ;  /* 0x0000000000500947 */ /* 0x000fea0003800000 */
[----:B------:R-:W2:Y:S02]  /*2e10*/  LDCU UR6, c[0x0][0x3a0] ;  /* 0x00007400ff0677ac */ /* 0x000ea40008000800 */
[----:B--2---:R-:W2:Y:S01]  /*2e20*/  I2F.U32.RP R17, UR6 ;  /* 0x0000000600117d06 */ /* 0x004ea20008209000 */
[----:B------:R-:W-:-:S07]  /*2e30*/  ISETP.NE.U32.AND P2, PT, RZ, UR6, PT ;  /* 0x00000006ff007c0c */ /* 0x000fce000bf45070 */
[----:B--2---:R-:W2:Y:S02]  /*2e40*/  MUFU.RCP R17, R17 ;  /* 0x0000001100117308 */ /* 0x004ea40000001000 */
[----:B--2---:R-:W-:-:S06]  /*2e50*/  VIADD R20, R17, 0xffffffe ;  /* 0x0ffffffe11147836 */ /* 0x004fcc0000000000 */
[----:B------:R2:W3:Y:S02]  /*2e60*/  F2I.FTZ.U32.TRUNC.NTZ R21, R20 ;  /* 0x0000001400157305 */ /* 0x0004e4000021f000 */
[----:B--2---:R-:W-:Y:S02]  /*2e70*/  IMAD.MOV.U32 R20, RZ, RZ, RZ ;  /* 0x000000ffff147224 */ /* 0x004fe400078e00ff */
[----:B---3--:R-:W-:-:S04]  /*2e80*/  IMAD.MOV R23, RZ, RZ, -R21 ;  /* 0x000000ffff177224 */ /* 0x008fc800078e0a15 */
        /* <DEDUP_REMOVED lines=12> */
.L_x_82:
[----:B------:R-:W-:-:S07]  /*2f50*/  MOV R17, 0x2f70 ;  /* 0x00002f7000117802 */ /* 0x000fce0000000f00 */
[----:B01----:R-:W-:Y:S05]  /*2f60*/  CALL.REL.NOINC `($__internal_1_$__cuda_sm20_rem_u64) ;  /* 0x0000002400b87944 */ /* 0x003fea0003c00000 */
[----:B------:R-:W-:Y:S02]  /*2f70*/  IMAD.MOV.U32 R22, RZ, RZ, R23 ;  /* 0x000000ffff167224 */ /* 0x000fe400078e0017 */
[----:B------:R-:W-:-:S07]  /*2f80*/  IMAD.MOV.U32 R23, RZ, RZ, R20 ;  /* 0x000000ffff177224 */ /* 0x000fce00078e0014 */
.L_x_83:
[----:B------:R-:W-:Y:S05]  /*2f90*/  BSYNC.RECONVERGENT B1 ;  /* 0x0000000000017941 */ /* 0x000fea0003800200 */
.L_x_81:
[----:B------:R-:W2:Y:S02]  /*2fa0*/  LDCU.64 UR6, c[0x0][0x398] ;  /* 0x00007300ff0677ac */ /* 0x000ea40008000a00 */
[----:B--2---:R-:W-:-:S04]  /*2fb0*/  LEA R20, P0, R22, UR6, 0x3 ;  /* 0x0000000616147c11 */ /* 0x004fc8000f8018ff */
[----:B------:R-:W-:-:S06]  /*2fc0*/  LEA.HI.X R21, R22, UR7, R23, 0x3, P0 ;  /* 0x0000000716157c11 */ /* 0x000fcc00080f1c17 */
[----:B------:R-:W2:Y:S01]  /*2fd0*/  LDG.E.64 R20, desc[UR8][R20.64] ;  /* 0x0000000814147981 */ /* 0x000ea2000c1e1b00 */
[----:B------:R-:W-:Y:S02]  /*2fe0*/  LOP3.LUT R5, R5, 0x3f, RZ, 0xc0, !PT ;  /* 0x0000003f05057812 */ /* 0x000fe400078ec0ff */
[C---:B------:R-:W-:Y:S01]  /*2ff0*/  ISETP.LT.U32.AND P2, PT, R26.reuse, 0x8, PT ;  /* 0x000000081a00780c */ /* 0x040fe20003f41070 */
[----:B------:R-:W-:Y:S01]  /*3000*/  VIADD R26, R26, 0x1 ;  /* 0x000000011a1a7836 */ /* 0x000fe20000000000 */
[----:B--2---:R-:W-:-:S04]  /*3010*/  SHF.R.U64 R17, R20, R5, R21 ;  /* 0x0000000514117219 */ /* 0x004fc80000001215 */
[----:B------:R-:W-:-:S04]  /*3020*/  LOP3.LUT R5, R17, 0x1, RZ, 0xc0, !PT ;  /* 0x0000000111057812 */ /* 0x000fc800078ec0ff */
[----:B------:R-:W-:-:S04]  /*3030*/  ISETP.NE.U32.AND P0, PT, R5, 0x1, PT ;  /* 0x000000010500780c */ /* 0x000fc80003f05070 */
[----:B------:R-:W-:-:S13]  /*3040*/  ISETP.NE.U32.AND.EX P0, PT, RZ, RZ, PT, P0 ;  /* 0x000000ffff00720c */ /* 0x000fda0003f05100 */
[----:B------:R-:W-:Y:S05]  /*3050*/  @!P0 BRA P2, `(.L_x_84) ;  /* 0xffffffe400948947 */ /* 0x000fea000103ffff */
[----:B------:R-:W-:Y:S05]  /*3060*/  BSYNC.RECONVERGENT B0 ;  /* 0x0000000000007941 */ /* 0x000fea0003800200 */
.L_x_66:
[----:B------:R-:W-:Y:S01]  /*3070*/  LOP3.LUT P0, RZ, R17, 0x1, RZ, 0xc0, !PT ;  /* 0x0000000111ff7812 */ /* 0x000fe2000780c0ff */
[----:B------:R-:W-:-:S12]  /*3080*/  BSSY.RECONVERGENT B1, `(.L_x_85) ;  /* 0x0000257000017945 */ /* 0x000fd80003800200 */
[----:B------:R-:W-:Y:S05]  /*3090*/  @P0 BRA `(.L_x_86) ;  /* 0x0000002400540947 */ /* 0x000fea0003800000 */
[----:B------:R-:W-:-:S07]  /*30a0*/  IMAD.MOV.U32 R3, RZ, RZ, RZ ;  /* 0x000000ffff037224 */ /* 0x000fce00078e00ff */
.L_x_111:
[----:B--2---:R-:W-:-:S05]  /*30b0*/  IMAD.IADD R25, R1, 0x1, R3 ;  /* 0x0000000101197824 */ /* 0x004fca00078e0203 */
[----:B-----5:R2:W5:Y:S01]  /*30c0*/  LDL.U8 R26, [R25] ;  /* 0x00000000191a7983 */ /* 0x0205620000100000 */
[----:B---3--:R-:W-:-:S07]  /*30d0*/  IMAD.MOV.U32 R27, RZ, RZ, RZ ;  /* 0x000000ffff1b7224 */ /* 0x008fce00078e00ff */
.L_x_110:
[----:B---3--:R-:W3:Y:S01]  /*30e0*/  S2UR UR7, SR_CgaCtaId ;  /* 0x00000000000779c3 */ /* 0x008ee20000008800 */
[----:B------:R-:W-:Y:S01]  /*30f0*/  UMOV UR6, 0x400 ;  /* 0x0000040000067882 */ /* 0x000fe20000000000 */
[----:B------:R-:W-:Y:S01]  /*3100*/  BSSY.RECONVERGENT B0, `(.L_x_87) ;  /* 0x0000248000007945 */ /* 0x000fe20003800200 */
[----:B---3--:R-:W-:-:S09]  /*3110*/  ULEA UR6, UR7, UR6, 0x18 ;  /* 0x0000000607067291 */ /* 0x008fd2000f8ec0ff */
[----:B------:R-:W3:Y:S02]  /*3120*/  LDS.U8 R12, [R27+UR6] ;  /* 0x000000061b0c7984 */ /* 0x000ee40008000000 */
[----:B---3-5:R-:W-:-:S13]  /*3130*/  ISETP.NE.AND P0, PT, R26, R12, PT ;  /* 0x0000000c1a00720c */ /* 0x028fda0003f05270 */
[----:B------:R-:W-:Y:S05]  /*3140*/  @!P0 BRA `(.L_x_88) ;  /* 0x00000024000c8947 */ /* 0x000fea0003800000 */
[----:B------:R-:W-:Y:S01]  /*3150*/  BSSY.RECONVERGENT B2, `(.L_x_89) ;  /* 0x000000a000027945 */ /* 0x000fe20003800200 */
[----:B------:R-:W-:-:S07]  /*3160*/  PRMT R5, RZ, 0x7610, R5 ;  /* 0x00007610ff057816 */ /* 0x000fce0000000005 */
.L_x_90:
[----:B------:R-:W-:-:S05]  /*3170*/  LOP3.LUT R4, R5, 0xffff, RZ, 0xc0, !PT ;  /* 0x0000ffff05047812 */ /* 0x000fca00078ec0ff */
[----:B------:R-:W-:-:S05]  /*3180*/  IMAD.IADD R9, R1, 0x1, R4 ;  /* 0x0000000101097824 */ /* 0x000fca00078e0204 */
[----:B------:R-:W3:Y:S01]  /*3190*/  LDL.U8 R8, [R9] ;  /* 0x0000000009087983 */ /* 0x000ee20000100000 */
[----:B------:R-:W-:Y:S01]  /*31a0*/  ISETP.LT.U32.AND P2, PT, R4, 0x22, PT ;  /* 0x000000220400780c */ /* 0x000fe20003f41070 */
[----:B------:R-:W-:Y:S02]  /*31b0*/  VIADD R5, R5, 0x1 ;  /* 0x0000000105057836 */ /* 0x000fe40000000000 */
[----:B---3--:R3:W-:Y:S01]  /*31c0*/  STL.U8 [R9+0x10], R8 ;  /* 0x0000100809007387 */ /* 0x0087e20000100000 */
[----:B------:R-:W-:-:S13]  /*31d0*/  ISETP.NE.AND P0, PT, R8, RZ, PT ;  /* 0x000000ff0800720c */ /* 0x000fda0003f05270 */
[----:B---3--:R-:W-:Y:S05]  /*31e0*/  @P0 BRA P2, `(.L_x_90) ;  /* 0xfffffffc00e00947 */ /* 0x008fea000103ffff */
[----:B------:R-:W-:Y:S05]  /*31f0*/  BSYNC.RECONVERGENT B2 ;  /* 0x0000000000027941 */ /* 0x000fea0003800200 */
.L_x_89:
[----:B------:R3:W-:Y:S04]  /*3200*/  STL.U8 [R25+0x10], R12 ;  /* 0x0000100c19007387 */ /* 0x0007e80000100000 */
[----:B------:R-:W4:Y:S04]  /*3210*/  LDL.64 R8, [R1+0x10] ;  /* 0x0000100001087983 */ /* 0x000f280000100a00 */
[----:B------:R-:W2:Y:S04]  /*3220*/  LDL.U16 R10, [R1+0x18] ;  /* 0x00001800010a7983 */ /* 0x000ea80000100400 */
[----:B------:R-:W3:Y:S04]  /*3230*/  LDL.U16 R36, [R1+0x12] ;  /* 0x0000120001247983 */ /* 0x000ee80000100400 */
[----:B------:R-:W3:Y:S04]  /*3240*/  LDL.U16 R37, [R1+0x14] ;  /* 0x0000140001257983 */ /* 0x000ee80000100400 */
[----:B------:R-:W3:Y:S04]  /*3250*/  LDL.U16 R35, [R1+0x16] ;  /* 0x0000160001237983 */ /* 0x000ee80000100400 */
[----:B------:R0:W5:Y:S01]  /*3260*/  LDL.U8 R4, [R1+0x10] ;  /* 0x0000100001047983 */ /* 0x0001620000100000 */
[----:B------:R-:W-:Y:S01]  /*3270*/  BSSY.RECONVERGENT B3, `(.L_x_91) ;  /* 0x0000228000037945 */ /* 0x000fe20003800200 */
[----:B----4-:R-:W-:Y:S01]  /*3280*/  IADD3 R5, P0, PT, R8, -0x21524111, RZ ;  /* 0xdeadbeef08057810 */ /* 0x010fe20007f1e0ff */
[----:B------:R-:W-:-:S03]  /*3290*/  IMAD R17, R9, 0x5bd1e995, RZ ;  /* 0x5bd1e99509117824 */ /* 0x000fc600078e02ff */
[----:B------:R-:W-:Y:S01]  /*32a0*/  IADD3.X R22, PT, PT, R9, -0x21524111, RZ, P0, !PT ;  /* 0xdeadbeef09167810 */ /* 0x000fe200007fe4ff */
[----:B------:R-:W-:Y:S01]  /*32b0*/  IMAD R17, R8, -0x395b586d, R17 ;  /* 0xc6a4a79308117824 */ /* 0x000fe200078e0211 */
[----:B--2---:R-:W-:Y:S02]  /*32c0*/  LOP3.LUT R20, R10, R5, RZ, 0x3c, !PT ;  /* 0x000000050a147212 */ /* 0x004fe400078e3cff */
[C---:B------:R-:W-:Y:S02]  /*32d0*/  SHF.L.W.U32.HI R11, R22.reuse, 0xf, R5 ;  /* 0x0000000f160b7819 */ /* 0x040fe40000010e05 */
[----:B---3--:R-:W-:Y:S02]  /*32e0*/  SHF.L.W.U32.HI R12, R5, 0xf, R22 ;  /* 0x0000000f050c7819 */ /* 0x008fe40000010e16 */
[----:B------:R-:W-:Y:S02]  /*32f0*/  LOP3.LUT R5, R22, 0xa000000, RZ, 0x3c, !PT ;  /* 0x0a00000016057812 */ /* 0x000fe400078e3cff */
[----:B------:R-:W-:Y:S01]  /*3300*/  IADD3 R13, P0, PT, R11, R20, RZ ;  /* 0x000000140b0d7210 */ /* 0x000fe20007f1e0ff */
[----:B------:R-:W-:-:S03]  /*3310*/  IMAD.WIDE.U32 R20, R8, 0x5bd1e995, RZ ;  /* 0x5bd1e99508147825 */ /* 0x000fc600078e00ff */
[----:B------:R-:W-:Y:S01]  /*3320*/  LOP3.LUT R22, R13, 0x1549, RZ, 0x3c, !PT ;  /* 0x000015490d167812 */ /* 0x000fe200078e3cff */
[----:B------:R-:W-:-:S05]  /*3330*/  IMAD.X R24, R12, 0x1, R5, P0 ;  /* 0x000000010c187824 */ /* 0x000fca00000e0605 */
[----:B------:R-:W-:Y:S02]  /*3340*/  SHF.L.W.U32.HI R5, R13, 0x14, R24 ;  /* 0x000000140d057819 */ /* 0x000fe40000010e18 */
[----:B------:R-:W-:Y:S02]  /*3350*/  SHF.L.W.U32.HI R23, R24, 0x14, R13 ;  /* 0x0000001418177819 */ /* 0x000fe40000010e0d */
[----:B------:R-:W-:-:S04]  /*3360*/  IADD3 R22, P0, PT, R5, R22, RZ ;  /* 0x0000001605167210 */ /* 0x000fc80007f1e0ff */
[----:B------:R-:W-:Y:S01]  /*3370*/  LOP3.LUT R28, R22, 0x1549, RZ, 0x3c, !PT ;  /* 0x00001549161c7812 */ /* 0x000fe200078e3cff */
[----:B------:R-:W-:Y:S02]  /*3380*/  IMAD.X R29, R23, 0x1, R24, P0 ;  /* 0x00000001171d7824 */ /* 0x000fe400000e0618 */
[----:B------:R-:W-:Y:S01]  /*3390*/  IMAD.IADD R24, R21, 0x1, R17 ;  /* 0x0000000115187824 */ /* 0x000fe200078e0211 */
[----:B------:R-:W-:Y:S02]  /*33a0*/  PRMT R17, R36, 0x5410, R37 ;  /* 0x0000541024117816 */ /* 0x000fe40000000025 */
[----:B------:R-:W-:Y:S02]  /*33b0*/  SHF.L.W.U32.HI R21, R29, 0x1a, R22 ;  /* 0x0000001a1d157819 */ /* 0x000fe40000010e16 */
[----:B------:R-:W-:Y:S02]  /*33c0*/  SHF.L.W.U32.HI R22, R22, 0x1a, R29 ;  /* 0x0000001a16167819 */ /* 0x000fe40000010e1d */
[----:B------:R-:W-:-:S02]  /*33d0*/  IADD3 R28, P0, PT, R21, R28, RZ ;  /* 0x0000001c151c7210 */ /* 0x000fc40007f1e0ff */
[----:B------:R-:W-:Y:S01]  /*33e0*/  SHF.R.U32.HI R13, RZ, 0xf, R24 ;  /* 0x0000000fff0d7819 */ /* 0x000fe20000011618 */
[----:B------:R-:W-:Y:S01]  /*33f0*/  IMAD R24, R24, 0x5bd1e995, RZ ;  /* 0x5bd1e99518187824 */ /* 0x000fe200078e02ff */
[----:B------:R-:W-:Y:S01]  /*3400*/  LOP3.LUT R11, R28, R11, RZ, 0x3c, !PT ;  /* 0x0000000b1c0b7212 */ /* 0x000fe200078e3cff */
[----:B------:R-:W-:Y:S01]  /*3410*/  IMAD.X R29, R22, 0x1, R29, P0 ;  /* 0x00000001161d7824 */ /* 0x000fe200000e061d */
[----:B------:R-:W-:Y:S02]  /*3420*/  LOP3.LUT R13, R13, R20, RZ, 0x3c, !PT ;  /* 0x000000140d0d7212 */ /* 0x000fe400078e3cff */
[----:B------:R-:W-:Y:S02]  /*3430*/  PRMT R20, R35, 0x5410, R10 ;  /* 0x0000541023147816 */ /* 0x000fe4000000000a */
[----:B------:R-:W-:Y:S01]  /*3440*/  SHF.L.W.U32.HI R30, R29, 0x13, R28 ;  /* 0x000000131d1e7819 */ /* 0x000fe20000010e1c */
[----:B------:R-:W-:Y:S01]  /*3450*/  IMAD R33, R13, -0x395b586d, R24 ;  /* 0xc6a4a7930d217824 */ /* 0x000fe200078e0218 */
[----:B------:R-:W-:-:S02]  /*3460*/  SHF.L.W.U32.HI R28, R28, 0x13, R29 ;  /* 0x000000131c1c7819 */ /* 0x000fc40000010e1d */
[----:B------:R-:W-:Y:S01]  /*3470*/  LOP3.LUT R31, R29, R12, RZ, 0x3c, !PT ;  /* 0x0000000c1d1f7212 */ /* 0x000fe200078e3cff */
[----:B------:R-:W-:Y:S01]  /*3480*/  IMAD.WIDE.U32 R12, R13, 0x5bd1e995, RZ ;  /* 0x5bd1e9950d0c7825 */ /* 0x000fe200078e00ff */
[----:B------:R-:W-:Y:S02]  /*3490*/  IADD3 R32, P0, PT, R28, R11, RZ ;  /* 0x0000000b1c207210 */ /* 0x000fe40007f1e0ff */
[----:B------:R-:W-:Y:S01]  /*34a0*/  IADD3 R29, P2, PT, R17, 0xa, RZ ;  /* 0x0000000a111d7810 */ /* 0x000fe20007f5e0ff */
[----:B------:R-:W-:Y:S01]  /*34b0*/  IMAD.IADD R13, R13, 0x1, R33 ;  /* 0x000000010d0d7824 */ /* 0x000fe200078e0221 */
[----:B------:R-:W-:Y:S01]  /*34c0*/  LOP3.LUT R38, R32, R5, RZ, 0x3c, !PT ;  /* 0x0000000520267212 */ /* 0x000fe200078e3cff */
[----:B------:R-:W-:Y:S01]  /*34d0*/  IMAD.X R31, R30, 0x1, R31, P0 ;  /* 0x000000011e1f7824 */ /* 0x000fe200000e061f */
[----:B------:R-:W-:Y:S01]  /*34e0*/  LOP3.LUT R12, R12, 0x96330405, RZ, 0x3c, !PT ;  /* 0x963304050c0c7812 */ /* 0x000fe200078e3cff */
[----:B------:R-:W-:Y:S01]  /*34f0*/  IMAD.X R24, RZ, RZ, R20, P2 ;  /* 0x000000ffff187224 */ /* 0x000fe200010e0614 */
[----:B------:R-:W-:-:S02]  /*3500*/  LOP3.LUT R13, R13, 0xc26e8bc1, RZ, 0x3c, !PT ;  /* 0xc26e8bc10d0d7812 */ /* 0x000fc400078e3cff */
[C---:B------:R-:W-:Y:S02]  /*3510*/  SHF.L.W.U32.HI R11, R31.reuse, 0x1c, R32 ;  /* 0x0000001c1f0b7819 */ /* 0x040fe40000010e20 */
[----:B------:R-:W-:Y:S01]  /*3520*/  LOP3.LUT R34, R31, R23, RZ, 0x3c, !PT ;  /* 0x000000171f227212 */ /* 0x000fe200078e3cff */
[----:B------:R-:W-:Y:S01]  /*3530*/  IMAD R13, R13, 0x5bd1e995, RZ ;  /* 0x5bd1e9950d0d7824 */ /* 0x000fe200078e02ff */
[----:B------:R-:W-:Y:S02]  /*3540*/  SHF.L.W.U32.HI R5, R32, 0x1c, R31 ;  /* 0x0000001c20057819 */ /* 0x000fe40000010e1f */
[----:B------:R-:W-:Y:S01]  /*3550*/  IADD3 R38, P0, PT, R11, R38, RZ ;  /* 0x000000260b267210 */ /* 0x000fe20007f1e0ff */
[----:B------:R-:W-:Y:S01]  /*3560*/  IMAD R39, R12, -0x395b586d, R13 ;  /* 0xc6a4a7930c277824 */ /* 0x000fe200078e020d */
[----:B------:R-:W-:Y:S01]  /*3570*/  SHF.L.W.U32.HI R32, R24, 0x16, R29 ;  /* 0x0000001618207819 */ /* 0x000fe20000010e1d */
[----:B------:R-:W-:Y:S01]  /*3580*/  IMAD.WIDE.U32 R12, R12, 0x5bd1e995, RZ ;  /* 0x5bd1e9950c0c7825 */ /* 0x000fe200078e00ff */
[----:B------:R-:W-:-:S02]  /*3590*/  SHF.L.W.U32.HI R29, R29, 0x16, R24 ;  /* 0x000000161d1d7819 */ /* 0x000fc40000010e18 */
[----:B------:R-:W-:Y:S01]  /*35a0*/  LOP3.LUT R23, R32, R9, RZ, 0x3c, !PT ;  /* 0x0000000920177212 */ /* 0x000fe200078e3cff */
[----:B------:R-:W-:Y:S01]  /*35b0*/  IMAD.X R31, R5, 0x1, R34, P0 ;  /* 0x00000001051f7824 */ /* 0x000fe200000e0622 */
[----:B------:R-:W-:Y:S01]  /*35c0*/  LOP3.LUT R34, R38, R21, RZ, 0x3c, !PT ;  /* 0x0000001526227212 */ /* 0x000fe200078e3cff */
[----:B------:R-:W-:Y:S01]  /*35d0*/  IMAD.IADD R13, R13, 0x1, R39 ;  /* 0x000000010d0d7824 */ /* 0x000fe200078e0227 */
[----:B------:R-:W-:Y:S01]  /*35e0*/  LOP3.LUT R12, R10, R12, RZ, 0x3c, !PT ;  /* 0x0000000c0a0c7212 */ /* 0x000fe200078e3cff */
[----:B------:R-:W-:Y:S01]  /*35f0*/  IMAD R23, R23, -0x14c7d297, RZ ;  /* 0xeb382d6917177824 */ /* 0x000fe200078e02ff */
[----:B------:R-:W-:Y:S01]  /*3600*/  SHF.L.W.U32.HI R21, R31, 0x9, R38 ;  /* 0x000000091f157819 */ /* 0x000fe20000010e26 */
[----:B------:R-:W-:Y:S01]  /*3610*/  IMAD R13, R13, 0x5bd1e995, RZ ;  /* 0x5bd1e9950d0d7824 */ /* 0x000fe200078e02ff */
[----:B------:R-:W-:Y:S02]  /*3620*/  LOP3.LUT R33, R31, R22, RZ, 0x3c, !PT ;  /* 0x000000161f217212 */ /* 0x000fe400078e3cff */
[----:B------:R-:W-:-:S02]  /*3630*/  SHF.L.W.U32.HI R24, R38, 0x9, R31 ;  /* 0x0000000926187819 */ /* 0x000fc40000010e1f */
[----:B------:R-:W-:Y:S02]  /*3640*/  IADD3 R31, P0, PT, R21, R34, RZ ;  /* 0x00000022151f7210 */ /* 0x000fe40007f1e0ff */
[----:B------:R-:W-:Y:S02]  /*3650*/  LOP3.LUT R22, R29, R8, RZ, 0x3c, !PT ;  /* 0x000000081d167212 */ /* 0x000fe400078e3cff */
[C---:B------:R-:W-:Y:S01]  /*3660*/  LOP3.LUT R39, R31.reuse, R28, RZ, 0x3c, !PT ;  /* 0x0000001c1f277212 */ /* 0x040fe200078e3cff */
[----:B------:R-:W-:Y:S01]  /*3670*/  IMAD.X R34, R24, 0x1, R33, P0 ;  /* 0x0000000118227824 */ /* 0x000fe200000e0621 */
[----:B------:R-:W-:Y:S01]  /*3680*/  SHF.R.U32.HI R40, RZ, 0x8, R20 ;  /* 0x00000008ff287819 */ /* 0x000fe20000011614 */
[----:B------:R-:W-:Y:S01]  /*3690*/  IMAD R43, R22, -0x622015f8, R23 ;  /* 0x9ddfea08162b7824 */ /* 0x000fe200078e0217 */
[----:B------:R-:W-:Y:S01]  /*36a0*/  SHF.R.U64 R38, R8, 0x8, R9 ;  /* 0x0000000808267819 */ /* 0x000fe20000001209 */
[----:B------:R-:W-:Y:S01]  /*36b0*/  IMAD.WIDE.U32 R22, R22, -0x14c7d297, RZ ;  /* 0xeb382d6916167825 */ /* 0x000fe200078e00ff */
[----:B------:R-:W-:-:S02]  /*36c0*/  SHF.L.W.U32.HI R28, R31, 0xf, R34 ;  /* 0x0000000f1f1c7819 */ /* 0x000fc40000010e22 */
[C---:B------:R-:W-:Y:S01]  /*36d0*/  LOP3.LUT R41, R34.reuse, R30, RZ, 0x3c, !PT ;  /* 0x0000001e22297212 */ /* 0x040fe200078e3cff */
[----:B------:R-:W-:Y:S01]  /*36e0*/  IMAD.IADD R33, R23, 0x1, R43 ;  /* 0x0000000117217824 */ /* 0x000fe200078e022b */
[----:B------:R-:W-:Y:S01]  /*36f0*/  SHF.L.W.U32.HI R30, R34, 0xf, R31 ;  /* 0x0000000f221e7819 */ /* 0x000fe20000010e1f */
[----:B------:R-:W-:Y:S01]  /*3700*/  IMAD R31, R12, -0x395b586d, R13 ;  /* 0xc6a4a7930c1f7824 */ /* 0x000fe200078e020d */
[----:B------:R-:W-:Y:S01]  /*3710*/  IADD3 R34, P0, PT, R28, R39, RZ ;  /* 0x000000271c227210 */ /* 0x000fe20007f1e0ff */
[----:B------:R-:W-:Y:S01]  /*3720*/  IMAD.WIDE.U32 R12, R12, 0x5bd1e995, RZ ;  /* 0x5bd1e9950c0c7825 */ /* 0x000fe200078e00ff */
[----:B------:R-:W-:Y:S02]  /*3730*/  LOP3.LUT R23, R32, R33, RZ, 0x3c, !PT ;  /* 0x0000002120177212 */ /* 0x000fe400078e3cff */
[----:B------:R-:W-:Y:S01]  /*3740*/  LOP3.LUT R11, R34, R11, RZ, 0x3c, !PT ;  /* 0x0000000b220b7212 */ /* 0x000fe200078e3cff */
[----:B------:R-:W-:Y:S01]  /*3750*/  IMAD.X R39, R30, 0x1, R41, P0 ;  /* 0x000000011e277824 */ /* 0x000fe200000e0629 */
[----:B------:R-:W-:Y:S01]  /*3760*/  SHF.R.U32.HI R33, RZ, 0xf, R33 ;  /* 0x0000000fff217819 */ /* 0x000fe20000011621 */
[----:B------:R-:W-:-:S02]  /*3770*/  IMAD.IADD R31, R13, 0x1, R31 ;  /* 0x000000010d1f7824 */ /* 0x000fc400078e021f */
[----:B------:R-:W-:Y:S01]  /*3780*/  IMAD R23, R23, -0x14c7d297, RZ ;  /* 0xeb382d6917177824 */ /* 0x000fe200078e02ff */
[----:B------:R-:W-:Y:S02]  /*3790*/  SHF.L.W.U32.HI R32, R34, 0x16, R39 ;  /* 0x0000001622207819 */ /* 0x000fe40000010e27 */
[C---:B------:R-:W-:Y:S02]  /*37a0*/  LOP3.LUT R5, R39.reuse, R5, RZ, 0x3c, !PT ;  /* 0x0000000527057212 */ /* 0x040fe400078e3cff */
[----:B------:R-:W-:Y:S02]  /*37b0*/  SHF.L.W.U32.HI R34, R39, 0x16, R34 ;  /* 0x0000001627227819 */ /* 0x000fe40000010e22 */
[----:B------:R-:W-:Y:S02]  /*37c0*/  IADD3 R32, P0, PT, R32, R11, RZ ;  /* 0x0000000b20207210 */ /* 0x000fe40007f1e0ff */
[----:B------:R-:W-:Y:S02]  /*37d0*/  LOP3.LUT R22, R22, R29, R33, 0x96, !PT ;  /* 0x0000001d16167212 */ /* 0x000fe400078e9621 */
[----:B------:R-:W-:Y:S01]  /*37e0*/  LOP3.LUT R21, R32, R21, RZ, 0x3c, !PT ;  /* 0x0000001520157212 */ /* 0x000fe200078e3cff */
[----:B------:R-:W-:Y:S01]  /*37f0*/  IMAD.X R34, R34, 0x1, R5, P0 ;  /* 0x0000000122227824 */ /* 0x000fe200000e0605 */
[----:B------:R-:W-:Y:S01]  /*3800*/  SHF.R.U32.HI R5, RZ, 0xf, R31 ;  /* 0x0000000fff057819 */ /* 0x000fe2000001161f */
[----:B------:R-:W-:-:S02]  /*3810*/  IMAD R13, R22, -0x622015f8, R23 ;  /* 0x9ddfea08160d7824 */ /* 0x000fc400078e0217 */
[----:B------:R-:W-:Y:S01]  /*3820*/  IMAD.WIDE.U32 R22, R22, -0x14c7d297, RZ ;  /* 0xeb382d6916167825 */ /* 0x000fe200078e00ff */
[----:B------:R-:W-:Y:S02]  /*3830*/  LOP3.LUT R12, R5, R12, RZ, 0x3c, !PT ;  /* 0x0000000c050c7212 */ /* 0x000fe400078e3cff */
[----:B------:R-:W-:Y:S01]  /*3840*/  LOP3.LUT R11, R34, R24, RZ, 0x3c, !PT ;  /* 0x00000018220b7212 */ /* 0x000fe200078e3cff */
[----:B------:R-:W-:Y:S01]  /*3850*/  IMAD.IADD R23, R23, 0x1, R13 ;  /* 0x0000000117177824 */ /* 0x000fe200078e020d */
[----:B------:R-:W-:Y:S01]  /*3860*/  IADD3 R5, P0, PT, R21, R34, RZ ;  /* 0x0000002215057210 */ /* 0x000fe20007f1e0ff */
[----:B------:R-:W-:Y:S01]  /*3870*/  IMAD R31, R31, 0x5bd1e995, RZ ;  /* 0x5bd1e9951f1f7824 */ /* 0x000fe200078e02ff */
[----:B------:R-:W-:Y:S02]  /*3880*/  PRMT R34, R8, 0x7610, R34 ;  /* 0x0000761008227816 */ /* 0x000fe40000000022 */
[----:B------:R-:W-:Y:S01]  /*3890*/  LOP3.LUT R28, R5, R28, RZ, 0x3c, !PT ;  /* 0x0000001c051c7212 */ /* 0x000fe200078e3cff */
[----:B------:R-:W-:Y:S01]  /*38a0*/  IMAD.X R32, R11, 0x1, R32, P0 ;  /* 0x000000010b207824 */ /* 0x000fe200000e0620 */
[----:B------:R-:W-:Y:S01]  /*38b0*/  SHF.R.U32.HI R21, RZ, 0xf, R23 ;  /* 0x0000000fff157819 */ /* 0x000fe20000011617 */
[----:B------:R-:W-:-:S02]  /*38c0*/  IMAD R23, R23, -0x14c7d297, RZ ;  /* 0xeb382d6917177824 */ /* 0x000fc400078e02ff */
[----:B------:R-:W-:Y:S01]  /*38d0*/  IMAD R31, R12, -0x395b586d, R31 ;  /* 0xc6a4a7930c1f7824 */ /* 0x000fe200078e021f */
[----:B------:R-:W-:Y:S01]  /*38e0*/  SHF.L.W.U32.HI R11, R32, 0x19, R5 ;  /* 0x00000019200b7819 */ /* 0x000fe20000010e05 */
[----:B------:R-:W-:Y:S01]  /*38f0*/  IMAD.WIDE.U32 R12, R12, 0x5bd1e995, RZ ;  /* 0x5bd1e9950c0c7825 */ /* 0x000fe200078e00ff */
[----:B------:R-:W-:Y:S02]  /*3900*/  LOP3.LUT R24, R32, R30, RZ, 0x3c, !PT ;  /* 0x0000001e20187212 */ /* 0x000fe400078e3cff */
[----:B------:R-:W-:Y:S02]  /*3910*/  SHF.L.W.U32.HI R5, R5, 0x19, R32 ;  /* 0x0000001905057819 */ /* 0x000fe40000010e20 */
[----:B------:R-:W-:Y:S01]  /*3920*/  IADD3 R11, P0, PT, R11, R28, RZ ;  /* 0x0000001c0b0b7210 */ /* 0x000fe20007f1e0ff */
[----:B------:R-:W-:Y:S01]  /*3930*/  IMAD.IADD R28, R13, 0x1, R31 ;  /* 0x000000010d1c7824 */ /* 0x000fe200078e021f */
[----:B------:R-:W-:-:S03]  /*3940*/  LOP3.LUT R22, R21, R22, RZ, 0x3c, !PT ;  /* 0x0000001615167212 */ /* 0x000fc600078e3cff */
[----:B------:R-:W-:Y:S01]  /*3950*/  IMAD.X R24, R5, 0x1, R24, P0 ;  /* 0x0000000105187824 */ /* 0x000fe200000e0618 */
[----:B------:R-:W-:Y:S01]  /*3960*/  SHF.R.U32.HI R29, RZ, 0xf, R28 ;  /* 0x0000000fff1d7819 */ /* 0x000fe2000001161c */
[C---:B------:R-:W-:Y:S02]  /*3970*/  IMAD R23, R22.reuse, -0x622015f8, R23 ;  /* 0x9ddfea0816177824 */ /* 0x040fe400078e0217 */
[----:B------:R-:W-:Y:S01]  /*3980*/  IMAD.WIDE.U32 R32, R22, -0x14c7d297, RZ ;  /* 0xeb382d6916207825 */ /* 0x000fe200078e00ff */
[----:B------:R-:W-:Y:S02]  /*3990*/  SHF.L.W.U32.HI R30, R24, 0x1f, R11 ;  /* 0x0000001f181e7819 */ /* 0x000fe40000010e0b */
[----:B------:R-:W-:Y:S01]  /*39a0*/  SHF.L.W.U32.HI R31, R11, 0x1f, R24 ;  /* 0x0000001f0b1f7819 */ /* 0x000fe20000010e18 */
[----:B------:R-:W-:Y:S01]  /*39b0*/  IMAD.IADD R39, R33, 0x1, R23 ;  /* 0x0000000121277824 */ /* 0x000fe200078e0217 */
[C---:B------:R-:W-:Y:S01]  /*39c0*/  PRMT R11, R10.reuse, 0x8880, RZ ;  /* 0x000088800a0b7816 */ /* 0x040fe200000000ff */
[----:B------:R-:W-:Y:S01]  /*39d0*/  IMAD.U32 R5, R10, 0x10000, RZ ;  /* 0x000100000a057824 */ /* 0x000fe200078e00ff */
[----:B------:R-:W-:Y:S01]  /*39e0*/  LOP3.LUT R32, R32, R17, RZ, 0x3c, !PT ;  /* 0x0000001120207212 */ /* 0x000fe200078e3cff */
[----:B------:R-:W-:Y:S01]  /*39f0*/  IMAD.MOV.U32 R33, RZ, RZ, 0x1 ;  /* 0x00000001ff217424 */ /* 0x000fe200078e00ff */
[----:B------:R-:W-:Y:S01]  /*3a00*/  LOP3.LUT R39, R39, R20, RZ, 0x3c, !PT ;  /* 0x0000001427277212 */ /* 0x000fe200078e3cff */
[----:B------:R-:W-:Y:S01]  /*3a10*/  IMAD.MOV.U32 R10, RZ, RZ, R11 ;  /* 0x000000ffff0a7224 */ /* 0x000fe200078e000b */
[----:B------:R-:W-:-:S02]  /*3a20*/  SHF.R.U64 R20, R17, 0x18, R20 ;  /* 0x0000001811147819 */ /* 0x000fc40000001214 */
[----:B------:R-:W-:Y:S02]  /*3a30*/  SHF.R.U64 R17, R17, 0x8, RZ ;  /* 0x0000000811117819 */ /* 0x000fe400000012ff */
[----:B------:R-:W-:Y:S02]  /*3a40*/  LOP3.LUT R29, R29, R12, RZ, 0x3c, !PT ;  /* 0x0000000c1d1d7212 */ /* 0x000fe400078e3cff */
[--C-:B------:R-:W-:Y:S02]  /*3a50*/  SHF.R.S32.HI R12, RZ, 0x18, R5.reuse ;  /* 0x00000018ff0c7819 */ /* 0x100fe40000011405 */
[----:B------:R-:W-:Y:S02]  /*3a60*/  SHF.R.S32.HI R13, RZ, 0x1f, R5 ;  /* 0x0000001fff0d7819 */ /* 0x000fe40000011405 */
[----:B------:R-:W-:Y:S02]  /*3a70*/  SHF.R.S32.HI R11, RZ, 0x1f, R10 ;  /* 0x0000001fff0b7819 */ /* 0x000fe4000001140a */
[----:B------:R-:W-:-:S02]  /*3a80*/  PRMT R41, R17, 0x7610, R41 ;  /* 0x0000761011297816 */ /* 0x000fc40000000029 */
[----:B0-----:R-:W-:-:S07]  /*3a90*/  PRMT R42, R20, 0x7610, R42 ;  /* 0x00007610142a7816 */ /* 0x001fce000000002a */
.L_x_109:
[----:B------:R-:W-:Y:S01]  /*3aa0*/  ISETP.GT.AND P0, PT, R33, 0x4, PT ;  /* 0x000000042100780c */ /* 0x000fe20003f04270 */
[----:B------:R-:W-:-:S12]  /*3ab0*/  BSSY.RECONVERGENT B2, `(.L_x_92) ;  /* 0x000017a000027945 */ /* 0x000fd80003800200 */
[----:B------:R-:W-:Y:S05]  /*3ac0*/  @P0 BRA `(.L_x_93) ;  /* 0x0000000c00140947 */ /* 0x000fea0003800000 */
[----:B------:R-:W-:Y:S01]  /*3ad0*/  ISETP.GT.AND P0, PT, R33, 0x2, PT ;  /* 0x000000022100780c */ /* 0x000fe20003f04270 */
[----:B------:R-:W-:-:S12]  /*3ae0*/  BSSY.RECONVERGENT B4, `(.L_x_94) ;  /* 0x00000c2000047945 */ /* 0x000fd80003800200 */
[----:B------:R-:W-:Y:S05]  /*3af0*/  @P0 BRA `(.L_x_95) ;  /* 0x00000000009c0947 */ /* 0x000fea0003800000 */
[----:B------:R-:W-:Y:S01]  /*3b00*/  ISETP.NE.AND P0, PT, R33, 0x1, PT ;  /* 0x000000012100780c */ /* 0x000fe20003f05270 */
[----:B------:R-:W-:-:S12]  /*3b10*/  BSSY.RECONVERGENT B5, `(.L_x_96) ;  /* 0x0000024000057945 */ /* 0x000fd80003800200 */
[--C-:B------:R-:W-:Y:S01]  /*3b20*/  @P0 SHF.R.U32.HI R5, RZ, 0x10, R9.reuse ;  /* 0x00000010ff050819 */ /* 0x100fe20000011609 */
[----:B------:R-:W-:Y:S01]  /*3b30*/  @P0 IMAD.MOV.U32 R22, RZ, RZ, R28 ;  /* 0x000000ffff160224 */ /* 0x000fe200078e001c */
[----:B------:R-:W-:Y:S02]  /*3b40*/  @P0 SHF.R.U32.HI R21, RZ, 0x8, R9 ;  /* 0x00000008ff150819 */ /* 0x000fe40000011609 */
[----:B------:R-:W-:Y:S02]  /*3b50*/  @P0 PRMT R35, R5, 0x7610, R35 ;  /* 0x0000761005230816 */ /* 0x000fe40000000023 */
[--C-:B------:R-:W-:Y:S02]  /*3b60*/  @P0 SHF.R.U32.HI R5, RZ, 0x18, R9.reuse ;  /* 0x00000018ff050819 */ /* 0x100fe40000011609 */
[C-C-:B------:R-:W-:Y:S02]  /*3b70*/  @P0 SHF.R.U64 R20, R8.reuse, 0x10, R9.reuse ;  /* 0x0000001008140819 */ /* 0x140fe40000001209 */
[----:B------:R-:W-:-:S02]  /*3b80*/  @P0 SHF.R.U64 R17, R8, 0x18, R9 ;  /* 0x0000001808110819 */ /* 0x000fc40000001209 */
        /* <DEDUP_REMOVED lines=18> */
.L_x_98:
        /* <DEDUP_REMOVED lines=10> */
.L_x_97:
[----:B------:R-:W-:Y:S05]  /*3d50*/  BSYNC.RECONVERGENT B5 ;  /* 0x0000000000057941 */ /* 0x000fea0003800200 */
.L_x_96:
[----:B------:R-:W-:Y:S05]  /*3d60*/  BRA `(.L_x_99) ;  /* 0x0000000800647947 */ /* 0x000fea0003800000 */
.L_x_95:
[----:B------:R-:W-:Y:S01]  /*3d70*/  ISETP.NE.AND P0, PT, R33, 0x3, PT ;  /* 0x000000032100780c */ /* 0x000fe20003f05270 */
[----:B------:R-:W-:Y:S02]  /*3d80*/  IMAD.MOV.U32 R5, RZ, RZ, R32 ;  /* 0x000000ffff057224 */ /* 0x000fe400078e0020 */
[----:B------:R-:W-:-:S10]  /*3d90*/  IMAD.MOV.U32 R22, RZ, RZ, R39 ;  /* 0x000000ffff167224 */ /* 0x000fd400078e0027 */
[----:B------:R-:W-:Y:S05]  /*3da0*/  @P0 BRA `(.L_x_99) ;  /* 0x0000000800540947 */ /* 0x000fea0003800000 */
[----:B------:R-:W-:-:S04]  /*3db0*/  PRMT R34, R8, 0x7610, R34 ;  /* 0x0000761008227816 */ /* 0x000fc80000000022 */
[----:B------:R-:W-:-:S04]  /*3dc0*/  PRMT R20, R34, 0x8880, RZ ;  /* 0x0000888022147816 */ /* 0x000fc800000000ff */
[----:B------:R-:W-:Y:S01]  /*3dd0*/  SHF.R.S32.HI R5, RZ, 0x1f, R20 ;  /* 0x0000001fff057819 */ /* 0x000fe20000011414 */
[----:B------:R-:W-:-:S04]  /*3de0*/  IMAD.WIDE.U32 R22, R20, 0x15555555, RZ ;  /* 0x1555555514167825 */ /* 0x000fc800078e00ff */
[C---:B------:R-:W-:Y:S01]  /*3df0*/  IMAD R17, R5.reuse, 0x15555555, RZ ;  /* 0x1555555505117824 */ /* 0x040fe200078e02ff */
[----:B------:R-:W-:Y:S01]  /*3e00*/  LOP3.LUT R24, R22, 0xffffffaa, RZ, 0x3c, !PT ;  /* 0xffffffaa16187812 */ /* 0x000fe200078e3cff */
[----:B------:R-:W-:Y:S02]  /*3e10*/  IMAD R21, R5, -0x55555800, RZ ;  /* 0xaaaaa80005157824 */ /* 0x000fe400078e02ff */
[----:B------:R-:W-:Y:S02]  /*3e20*/  IMAD.IADD R17, R23, 0x1, R17 ;  /* 0x0000000117117824 */ /* 0x000fe400078e0211 */
[C---:B------:R-:W-:Y:S02]  /*3e30*/  IMAD R5, R20.reuse, 0xaa, R21 ;  /* 0x000000aa14057824 */ /* 0x040fe400078e0215 */
[----:B------:R-:W-:Y:S01]  /*3e40*/  IMAD.WIDE.U32 R20, R20, -0x55555800, RZ ;  /* 0xaaaaa80014147825 */ /* 0x000fe200078e00ff */
[----:B------:R-:W-:-:S03]  /*3e50*/  LOP3.LUT R17, R17, 0x55, RZ, 0x3c, !PT ;  /* 0x0000005511117812 */ /* 0x000fc600078e3cff */
[----:B------:R-:W-:Y:S01]  /*3e60*/  IMAD.IADD R5, R21, 0x1, R5 ;  /* 0x0000000115057824 */ /* 0x000fe200078e0205 */
[----:B------:R-:W-:Y:S02]  /*3e70*/  LOP3.LUT R21, R20, 0xfffd5000, RZ, 0x3c, !PT ;  /* 0xfffd500014157812 */ /* 0x000fe400078e3cff */
[----:B------:R-:W-:Y:S02]  /*3e80*/  PRMT R20, R38, 0x8880, RZ ;  /* 0x0000888026147816 */ /* 0x000fe400000000ff */
[----:B------:R-:W-:Y:S02]  /*3e90*/  SHF.R.U64 R23, R24, 0x5, R17 ;  /* 0x0000000518177819 */ /* 0x000fe40000001211 */
[----:B------:R-:W-:Y:S02]  /*3ea0*/  LOP3.LUT R5, R5, 0x2afff, RZ, 0x3c, !PT ;  /* 0x0002afff05057812 */ /* 0x000fe400078e3cff */
[----:B------:R-:W-:Y:S02]  /*3eb0*/  LOP3.LUT R24, R23, R20, RZ, 0x3c, !PT ;  /* 0x0000001417187212 */ /* 0x000fe400078e3cff */
[----:B------:R-:W-:-:S02]  /*3ec0*/  SHF.R.S32.HI R20, RZ, 0x1f, R20 ;  /* 0x0000001fff147819 */ /* 0x000fc40000011414 */
[----:B------:R-:W-:-:S04]  /*3ed0*/  IADD3 R21, P0, PT, R24, R21, RZ ;  /* 0x0000001518157210 */ /* 0x000fc80007f1e0ff */
[----:B------:R-:W-:Y:S02]  /*3ee0*/  LOP3.LUT R23, R21, 0xffffffaa, R22, 0x96, !PT ;  /* 0xffffffaa15177812 */ /* 0x000fe400078e9616 */
[----:B------:R-:W-:-:S04]  /*3ef0*/  SHF.R.U32.HI R21, RZ, 0x5, R17 ;  /* 0x00000005ff157819 */ /* 0x000fc80000011611 */
[----:B------:R-:W-:Y:S02]  /*3f00*/  LOP3.LUT R20, R21, R20, RZ, 0x3c, !PT ;  /* 0x0000001415147212 */ /* 0x000fe400078e3cff */
[----:B------:R-:W-:-:S03]  /*3f10*/  LOP3.LUT R21, RZ, R23, RZ, 0x33, !PT ;  /* 0x00000017ff157212 */ /* 0x000fc600078e33ff */
[----:B------:R-:W-:Y:S01]  /*3f20*/  IMAD.X R22, R20, 0x1, R5, P0 ;  /* 0x0000000114167824 */ /* 0x000fe200000e0605 */
[----:B------:R-:W-:-:S04]  /*3f30*/  LOP3.LUT R5, R36, 0xffff, RZ, 0xc0, !PT ;  /* 0x0000ffff24057812 */ /* 0x000fc800078ec0ff */
[----:B------:R-:W-:Y:S01]  /*3f40*/  LOP3.LUT R22, R22, R17, RZ, 0x3c, !PT ;  /* 0x0000001116167212 */ /* 0x000fe200078e3cff */
[----:B------:R-:W-:Y:S01]  /*3f50*/  IMAD.SHL.U32 R17, R23, 0x80, RZ ;  /* 0x0000008017117824 */ /* 0x000fe200078e00ff */
[----:B------:R-:W-:Y:S02]  /*3f60*/  PRMT R20, R5, 0x8880, RZ ;  /* 0x0000888005147816 */ /* 0x000fe400000000ff */
[----:B------:R-:W-:-:S04]  /*3f70*/  LOP3.LUT R24, RZ, R22, RZ, 0x33, !PT ;  /* 0x00000016ff187212 */ /* 0x000fc800078e33ff */
[--C-:B------:R-:W-:Y:S02]  /*3f80*/  SHF.R.U32.HI R5, RZ, 0x3, R24.reuse ;  /* 0x00000003ff057819 */ /* 0x100fe40000011618 */
[----:B------:R-:W-:-:S03]  /*3f90*/  SHF.R.U64 R21, R21, 0x3, R24 ;  /* 0x0000000315157819 */ /* 0x000fc60000001218 */
[----:B------:R-:W-:Y:S01]  /*3fa0*/  IMAD R24, R5, R20, RZ ;  /* 0x0000001405187224 */ /* 0x000fe200078e02ff */
[----:B------:R-:W-:-:S05]  /*3fb0*/  SHF.R.S32.HI R5, RZ, 0x1f, R20 ;  /* 0x0000001fff057819 */ /* 0x000fca0000011414 */
[----:B------:R-:W-:Y:S02]  /*3fc0*/  IMAD R5, R5, R21, R24 ;  /* 0x0000001505057224 */ /* 0x000fe400078e0218 */
[----:B------:R-:W-:-:S04]  /*3fd0*/  IMAD.WIDE.U32 R20, R21, R20, RZ ;  /* 0x0000001415147225 */ /* 0x000fc800078e00ff */
[----:B------:R-:W-:Y:S01]  /*3fe0*/  IMAD.IADD R21, R21, 0x1, R5 ;  /* 0x0000000115157824 */ /* 0x000fe200078e0205 */
[C---:B------:R-:W-:Y:S02]  /*3ff0*/  LOP3.LUT R17, R23.reuse, R17, R20, 0x69, !PT ;  /* 0x0000001117117212 */ /* 0x040fe400078e6914 */
[----:B------:R-:W-:Y:S02]  /*4000*/  SHF.L.U64.HI R20, R23, 0x7, R22 ;  /* 0x0000000717147819 */ /* 0x000fe40000010216 */
[----:B------:R-:W-:Y:S02]  /*4010*/  LOP3.LUT R5, R41, 0xffff, RZ, 0xc0, !PT ;  /* 0x0000ffff29057812 */ /* 0x000fe400078ec0ff */
[----:B------:R-:W-:Y:S01]  /*4020*/  LOP3.LUT R20, R22, R20, R21, 0x69, !PT ;  /* 0x0000001416147212 */ /* 0x000fe200078e6915 */
[C---:B------:R-:W-:Y:S01]  /*4030*/  IMAD.SHL.U32 R21, R17.reuse, 0x800, RZ ;  /* 0x0000080011157824 */ /* 0x040fe200078e00ff */
[----:B------:R-:W-:Y:S02]  /*4040*/  LOP3.LUT R22, R17, 0xffffff80, RZ, 0x3c, !PT ;  /* 0xffffff8011167812 */ /* 0x000fe400078e3cff */
[----:B------:R-:W-:-:S02]  /*4050*/  LOP3.LUT R23, RZ, R20, RZ, 0x33, !PT ;  /* 0x00000014ff177212 */ /* 0x000fc400078e33ff */
[----:B------:R-:W-:Y:S02]  /*4060*/  PRMT R5, R5, 0x8880, RZ ;  /* 0x0000888005057816 */ /* 0x000fe400000000ff */
[----:B------:R-:W-:Y:S02]  /*4070*/  SHF.R.U64 R22, R22, 0x5, R23 ;  /* 0x0000000516167819 */ /* 0x000fe40000001217 */
[----:B------:R-:W-:Y:S02]  /*4080*/  LOP3.LUT R21, R21, 0xfffc0000, RZ, 0x3c, !PT ;  /* 0xfffc000015157812 */ /* 0x000fe400078e3cff */
[----:B------:R-:W-:Y:S02]  /*4090*/  LOP3.LUT R22, R22, R5, RZ, 0x3c, !PT ;  /* 0x0000000516167212 */ /* 0x000fe400078e3cff */
[----:B------:R-:W-:Y:S02]  /*40a0*/  SHF.R.S32.HI R5, RZ, 0x1f, R5 ;  /* 0x0000001fff057819 */ /* 0x000fe40000011405 */
[----:B------:R-:W-:-:S02]  /*40b0*/  SHF.R.U32.HI R24, RZ, 0x5, R23 ;  /* 0x00000005ff187819 */ /* 0x000fc40000011617 */
[----:B------:R-:W-:Y:S02]  /*40c0*/  IADD3 R22, P0, PT, R22, R21, RZ ;  /* 0x0000001516167210 */ /* 0x000fe40007f1e0ff */
[----:B------:R-:W-:Y:S02]  /*40d0*/  SHF.L.U64.HI R21, R17, 0xb, R20 ;  /* 0x0000000b11157819 */ /* 0x000fe40000010214 */
[----:B------:R-:W-:Y:S02]  /*40e0*/  LOP3.LUT R5, R24, R5, RZ, 0x3c, !PT ;  /* 0x0000000518057212 */ /* 0x000fe400078e3cff */
[----:B------:R-:W-:Y:S02]  /*40f0*/  LOP3.LUT R24, RZ, R21, RZ, 0x33, !PT ;  /* 0x00000015ff187212 */ /* 0x000fe400078e33ff */
[----:B------:R-:W-:Y:S02]  /*4100*/  LOP3.LUT R21, R37, 0xffff, RZ, 0xc0, !PT ;  /* 0x0000ffff25157812 */ /* 0x000fe400078ec0ff */
[----:B------:R-:W-:Y:S01]  /*4110*/  LOP3.LUT R17, R22, 0xffffff80, R17, 0x96, !PT ;  /* 0xffffff8016117812 */ /* 0x000fe200078e9611 */
[----:B------:R-:W-:-:S03]  /*4120*/  IMAD.X R5, R5, 0x1, R24, P0 ;  /* 0x0000000105057824 */ /* 0x000fc600000e0618 */
[----:B------:R-:W-:Y:S02]  /*4130*/  LOP3.LUT R22, RZ, R17, RZ, 0x33, !PT ;  /* 0x00000011ff167212 */ /* 0x000fe400078e33ff */
[----:B------:R-:W-:Y:S02]  /*4140*/  LOP3.LUT R5, R5, R20, RZ, 0xc3, !PT ;  /* 0x0000001405057212 */ /* 0x000fe400078ec3ff */
        /* <DEDUP_REMOVED lines=8> */
[----:B------:R-:W-:Y:S02]  /*41d0*/  IMAD.SHL.U32 R23, R17, 0x80, RZ ;  /* 0x0000008011177824 */ /* 0x000fe400078e00ff */
[----:B------:R-:W-:Y:S01]  /*41e0*/  IMAD.IADD R22, R21, 0x1, R43 ;  /* 0x0000000115167824 */ /* 0x000fe200078e022b */
[C---:B------:R-:W-:Y:S02]  /*41f0*/  SHF.L.U64.HI R21, R17.reuse, 0x7, R5 ;  /* 0x0000000711157819 */ /* 0x040fe40000010205 */
[----:B------:R-:W-:Y:S02]  /*4200*/  LOP3.LUT R20, R17, R23, R20, 0x69, !PT ;  /* 0x0000001711147212 */ /* 0x000fe400078e6914 */
[----:B------:R-:W-:Y:S02]  /*4210*/  LOP3.LUT R5, R5, R21, R22, 0x69, !PT ;  /* 0x0000001505057212 */ /* 0x000fe400078e6916 */
[----:B------:R-:W-:Y:S01]  /*4220*/  LOP3.LUT R17, R42, 0xffff, RZ, 0xc0, !PT ;  /* 0x0000ffff2a117812 */ /* 0x000fe200078ec0ff */
[C---:B------:R-:W-:Y:S01]  /*4230*/  IMAD.SHL.U32 R24, R20.reuse, 0x800, RZ ;  /* 0x0000080014187824 */ /* 0x040fe200078e00ff */
[----:B------:R-:W-:-:S02]  /*4240*/  LOP3.LUT R22, R20, 0xffffff80, RZ, 0x3c, !PT ;  /* 0xffffff8014167812 */ /* 0x000fc400078e3cff */
[----:B------:R-:W-:Y:S02]  /*4250*/  LOP3.LUT R23, RZ, R5, RZ, 0x33, !PT ;  /* 0x00000005ff177212 */ /* 0x000fe400078e33ff */
[----:B------:R-:W-:Y:S02]  /*4260*/  PRMT R17, R17, 0x8880, RZ ;  /* 0x0000888011117816 */ /* 0x000fe400000000ff */
[----:B------:R-:W-:Y:S02]  /*4270*/  SHF.R.U64 R22, R22, 0x5, R23 ;  /* 0x0000000516167819 */ /* 0x000fe40000001217 */
[----:B------:R-:W-:Y:S02]  /*4280*/  LOP3.LUT R24, R24, 0xfffc0000, RZ, 0x3c, !PT ;  /* 0xfffc000018187812 */ /* 0x000fe400078e3cff */
[----:B------:R-:W-:Y:S02]  /*4290*/  LOP3.LUT R21, R22, R17, RZ, 0x3c, !PT ;  /* 0x0000001116157212 */ /* 0x000fe400078e3cff */
[----:B------:R-:W-:-:S02]  /*42a0*/  SHF.R.S32.HI R17, RZ, 0x1f, R17 ;  /* 0x0000001fff117819 */ /* 0x000fc40000011411 */
[----:B------:R-:W-:Y:S02]  /*42b0*/  SHF.R.U32.HI R22, RZ, 0x5, R23 ;  /* 0x00000005ff167819 */ /* 0x000fe40000011617 */
[----:B------:R-:W-:Y:S02]  /*42c0*/  IADD3 R21, P0, PT, R21, R24, RZ ;  /* 0x0000001815157210 */ /* 0x000fe40007f1e0ff */
[----:B------:R-:W-:Y:S02]  /*42d0*/  LOP3.LUT R17, R22, R17, RZ, 0x3c, !PT ;  /* 0x0000001116117212 */ /* 0x000fe400078e3cff */
[----:B------:R-:W-:-:S04]  /*42e0*/  SHF.L.U64.HI R22, R20, 0xb, R5 ;  /* 0x0000000b14167819 */ /* 0x000fc80000010205 */
[----:B------:R-:W-:-:S05]  /*42f0*/  LOP3.LUT R22, RZ, R22, RZ, 0x33, !PT ;  /* 0x00000016ff167212 */ /* 0x000fca00078e33ff */
[----:B------:R-:W-:Y:S01]  /*4300*/  IMAD.X R22, R17, 0x1, R22, P0 ;  /* 0x0000000111167824 */ /* 0x000fe200000e0616 */
[----:B------:R-:W-:-:S04]  /*4310*/  LOP3.LUT R17, R35, 0xffff, RZ, 0xc0, !PT ;  /* 0x0000ffff23117812 */ /* 0x000fc800078ec0ff */
[----:B------:R-:W-:Y:S02]  /*4320*/  LOP3.LUT R5, R22, R5, RZ, 0xc3, !PT ;  /* 0x0000000516057212 */ /* 0x000fe400078ec3ff */
[----:B------:R-:W-:Y:S02]  /*4330*/  PRMT R17, R17, 0x8880, RZ ;  /* 0x0000888011117816 */ /* 0x000fe400000000ff */
[----:B------:R-:W-:Y:S02]  /*4340*/  LOP3.LUT R22, R21, 0xffffff80, R20, 0x96, !PT ;  /* 0xffffff8015167812 */ /* 0x000fe400078e9614 */
[----:B------:R-:W-:Y:S01]  /*4350*/  LOP3.LUT R24, RZ, R5, RZ, 0x33, !PT ;  /* 0x00000005ff187212 */ /* 0x000fe200078e33ff */
[----:B------:R-:W-:Y:S01]  /*4360*/  IMAD.MOV.U32 R20, RZ, RZ, R17 ;  /* 0x000000ffff147224 */ /* 0x000fe200078e0011 */
[----:B------:R-:W-:Y:S02]  /*4370*/  LOP3.LUT R21, RZ, R22, RZ, 0x33, !PT ;  /* 0x00000016ff157212 */ /* 0x000fe400078e33ff */
[----:B------:R-:W-:-:S02]  /*4380*/  SHF.R.U32.HI R17, RZ, 0x3, R24 ;  /* 0x00000003ff117819 */ /* 0x000fc40000011618 */
[----:B------:R-:W-:-:S03]  /*4390*/  SHF.R.U64 R21, R21, 0x3, R24 ;  /* 0x0000000315157819 */ /* 0x000fc60000001218 */
[----:B------:R-:W-:Y:S01]  /*43a0*/  IMAD R24, R17, R20, RZ ;  /* 0x0000001411187224 */ /* 0x000fe200078e02ff */
[----:B------:R-:W-:-:S05]  /*43b0*/  SHF.R.S32.HI R17, RZ, 0x1f, R20 ;  /* 0x0000001fff117819 */ /* 0x000fca0000011414 */
[----:B------:R-:W-:Y:S02]  /*43c0*/  IMAD R23, R17, R21, R24 ;  /* 0x0000001511177224 */ /* 0x000fe400078e0218 */
[----:B------:R-:W-:-:S04]  /*43d0*/  IMAD.WIDE.U32 R20, R21, R20, RZ ;  /* 0x0000001415147225 */ /* 0x000fc800078e00ff */
[----:B------:R-:W-:Y:S02]  /*43e0*/  IMAD.SHL.U32 R17, R22, 0x80, RZ ;  /* 0x0000008016117824 */ /* 0x000fe400078e00ff */
[----:B------:R-:W-:Y:S01]  /*43f0*/  IMAD.IADD R24, R21, 0x1, R23 ;  /* 0x0000000115187824 */ /* 0x000fe200078e0217 */
[----:B------:R-:W-:Y:S02]  /*4400*/  LOP3.LUT R21, R40, 0xffff, RZ, 0xc0, !PT ;  /* 0x0000ffff28157812 */ /* 0x000fe400078ec0ff */
[C---:B------:R-:W-:Y:S02]  /*4410*/  LOP3.LUT R17, R22.reuse, R17, R20, 0x69, !PT ;  /* 0x0000001116117212 */ /* 0x040fe400078e6914 */
[----:B------:R-:W-:Y:S02]  /*4420*/  SHF.L.U64.HI R20, R22, 0x7, R5 ;  /* 0x0000000716147819 */ /* 0x000fe40000010205 */
[----:B------:R-:W-:Y:S02]  /*4430*/  LOP3.LUT R22, R17, 0xffffff80, RZ, 0x3c, !PT ;  /* 0xffffff8011167812 */ /* 0x000fe400078e3cff */
[----:B------:R-:W-:-:S02]  /*4440*/  LOP3.LUT R20, R5, R20, R24, 0x69, !PT ;  /* 0x0000001405147212 */ /* 0x000fc400078e6918 */
[----:B------:R-:W-:Y:S01]  /*4450*/  PRMT R5, R21, 0x8880, RZ ;  /* 0x0000888015057816 */ /* 0x000fe200000000ff */
[----:B------:R-:W-:Y:S01]  /*4460*/  IMAD.SHL.U32 R21, R17, 0x800, RZ ;  /* 0x0000080011157824 */ /* 0x000fe200078e00ff */
[----:B------:R-:W-:-:S04]  /*4470*/  LOP3.LUT R23, RZ, R20, RZ, 0x33, !PT ;  /* 0x00000014ff177212 */ /* 0x000fc800078e33ff */
[----:B------:R-:W-:Y:S02]  /*4480*/  SHF.R.U64 R22, R22, 0x5, R23 ;  /* 0x0000000516167819 */ /* 0x000fe40000001217 */
[----:B------:R-:W-:Y:S02]  /*4490*/  LOP3.LUT R21, R21, 0xfffc0000, RZ, 0x3c, !PT ;  /* 0xfffc000015157812 */ /* 0x000fe400078e3cff */
[----:B------:R-:W-:Y:S02]  /*44a0*/  LOP3.LUT R22, R22, R5, RZ, 0x3c, !PT ;  /* 0x0000000516167212 */ /* 0x000fe400078e3cff */
[----:B------:R-:W-:Y:S02]  /*44b0*/  SHF.R.S32.HI R5, RZ, 0x1f, R5 ;  /* 0x0000001fff057819 */ /* 0x000fe40000011405 */
[----:B------:R-:W-:Y:S02]  /*44c0*/  SHF.R.U32.HI R24, RZ, 0x5, R23 ;  /* 0x00000005ff187819 */ /* 0x000fe40000011617 */
[----:B------:R-:W-:-:S02]  /*44d0*/  IADD3 R22, P0, PT, R22, R21, RZ ;  /* 0x0000001516167210 */ /* 0x000fc40007f1e0ff */
[----:B------:R-:W-:Y:S02]  /*44e0*/  SHF.L.U64.HI R21, R17, 0xb, R20 ;  /* 0x0000000b11157819 */ /* 0x000fe40000010214 */
[----:B------:R-:W-:Y:S02]  /*44f0*/  LOP3.LUT R5, R24, R5, RZ, 0x3c, !PT ;  /* 0x0000000518057212 */ /* 0x000fe400078e3cff */
[----:B------:R-:W-:Y:S02]  /*4500*/  LOP3.LUT R24, RZ, R21, RZ, 0x33, !PT ;  /* 0x00000015ff187212 */ /* 0x000fe400078e33ff */
[----:B------:R-:W-:-:S03]  /*4510*/  LOP3.LUT R17, R22, 0xffffff80, R17, 0x96, !PT ;  /* 0xffffff8016117812 */ /* 0x000fc600078e9611 */
[----:B------:R-:W-:Y:S01]  /*4520*/  IMAD.X R5, R5, 0x1, R24, P0 ;  /* 0x0000000105057824 */ /* 0x000fe200000e0618 */
[----:B------:R-:W-:-:S04]  /*4530*/  LOP3.LUT R21, RZ, R17, RZ, 0x33, !PT ;  /* 0x00000011ff157212 */ /* 0x000fc800078e33ff */
[----:B------:R-:W-:-:S04]  /*4540*/  LOP3.LUT R5, R5, R20, RZ, 0xc3, !PT ;  /* 0x0000001405057212 */ /* 0x000fc800078ec3ff */
[----:B------:R-:W-:-:S04]  /*4550*/  LOP3.LUT R20, RZ, R5, RZ, 0x33, !PT ;  /* 0x00000005ff147212 */ /* 0x000fc800078e33ff */
[--C-:B------:R-:W-:Y:S02]  /*4560*/  SHF.R.U32.HI R23, RZ, 0x3, R20.reuse ;  /* 0x00000003ff177819 */ /* 0x100fe40000011614 */
[----:B------:R-:W-:-:S03]  /*4570*/  SHF.R.U64 R21, R21, 0x3, R20 ;  /* 0x0000000315157819 */ /* 0x000fc60000001214 */
[----:B------:R-:W-:-:S04]  /*4580*/  IMAD R23, R23, R10, RZ ;  /* 0x0000000a17177224 */ /* 0x000fc800078e02ff */
[----:B------:R-:W-:Y:S02]  /*4590*/  IMAD R43, R11, R21, R23 ;  /* 0x000000150b2b7224 */ /* 0x000fe400078e0217 */
[----:B------:R-:W-:-:S04]  /*45a0*/  IMAD.WIDE.U32 R20, R21, R10, RZ ;  /* 0x0000000a15147225 */ /* 0x000fc800078e00ff */
[----:B------:R-:W-:Y:S02]  /*45b0*/  IMAD.SHL.U32 R23, R17, 0x80, RZ ;  /* 0x0000008011177824 */ /* 0x000fe400078e00ff */
[----:B------:R-:W-:-:S03]  /*45c0*/  IMAD.IADD R22, R21, 0x1, R43 ;  /* 0x0000000115167824 */ /* 0x000fc600078e022b */
[C---:B------:R-:W-:Y:S02]  /*45d0*/  LOP3.LUT R20, R17.reuse, R23, R20, 0x69, !PT ;  /* 0x0000001711147212 */ /* 0x040fe400078e6914 */
[----:B------:R-:W-:-:S04]  /*45e0*/  SHF.L.U64.HI R17, R17, 0x7, R5 ;  /* 0x0000000711117819 */ /* 0x000fc80000010205 */
[----:B------:R-:W-:Y:S01]  /*45f0*/  LOP3.LUT R5, R5, R17, R22, 0x69, !PT ;  /* 0x0000001105057212 */ /* 0x000fe200078e6916 */
[C---:B------:R-:W-:Y:S01]  /*4600*/  IMAD.SHL.U32 R22, R20.reuse, 0x800, RZ ;  /* 0x0000080014167824 */ /* 0x040fe200078e00ff */
[----:B------:R-:W-:Y:S02]  /*4610*/  LOP3.LUT R17, R20, 0xffffff80, RZ, 0x3c, !PT ;  /* 0xffffff8014117812 */ /* 0x000fe400078e3cff */
[----:B------:R-:W-:Y:S02]  /*4620*/  LOP3.LUT R24, RZ, R5, RZ, 0x33, !PT ;  /* 0x00000005ff187212 */ /* 0x000fe400078e33ff */
[----:B------:R-:W-:Y:S02]  /*4630*/  LOP3.LUT R22, R22, 0xfffc0000, RZ, 0x3c, !PT ;  /* 0xfffc000016167812 */ /* 0x000fe400078e3cff */
[--C-:B------:R-:W-:Y:S02]  /*4640*/  SHF.R.U64 R17, R17, 0x5, R24.reuse ;  /* 0x0000000511117819 */ /* 0x100fe40000001218 */
[----:B------:R-:W-:-:S02]  /*4650*/  SHF.R.U32.HI R21, RZ, 0x5, R24 ;  /* 0x00000005ff157819 */ /* 0x000fc40000011618 */
[----:B------:R-:W-:-:S04]  /*4660*/  LOP3.LUT R17, R17, R12, RZ, 0x3c, !PT ;  /* 0x0000000c11117212 */ /* 0x000fc800078e3cff */
[----:B------:R-:W-:Y:S02]  /*4670*/  IADD3 R17, P0, PT, R17, R22, RZ ;  /* 0x0000001611117210 */ /* 0x000fe40007f1e0ff */
[----:B------:R-:W-:Y:S02]  /*4680*/  SHF.L.U64.HI R22, R20, 0xb, R5 ;  /* 0x0000000b14167819 */ /* 0x000fe40000010205 */
[----:B------:R-:W-:Y:S02]  /*4690*/  LOP3.LUT R20, R17, 0xffffff80, R20, 0x96, !PT ;  /* 0xffffff8011147812 */ /* 0x000fe400078e9614 */
[----:B------:R-:W-:Y:S02]  /*46a0*/  LOP3.LUT R23, RZ, R22, RZ, 0x33, !PT ;  /* 0x00000016ff177212 */ /* 0x000fe400078e33ff */
[----:B------:R-:W-:-:S05]  /*46b0*/  LOP3.LUT R22, R21, R13, RZ, 0x3c, !PT ;  /* 0x0000000d15167212 */ /* 0x000fca00078e3cff */
[----:B------:R-:W-:-:S05]  /*46c0*/  IMAD.X R22, R22, 0x1, R23, P0 ;  /* 0x0000000116167824 */ /* 0x000fca00000e0617 */
[----:B------:R-:W-:Y:S02]  /*46d0*/  LOP3.LUT R22, R22, R5, RZ, 0xc3, !PT ;  /* 0x0000000516167212 */ /* 0x000fe400078ec3ff */
[----:B------:R-:W-:Y:S02]  /*46e0*/  LOP3.LUT R5, RZ, R20, RZ, 0x33, !PT ;  /* 0x00000014ff057212 */ /* 0x000fe400078e33ff */
[----:B------:R-:W-:-:S07]  /*46f0*/  LOP3.LUT R22, RZ, R22, RZ, 0x33, !PT ;  /* 0x00000016ff167212 */ /* 0x000fce00078e33ff */
.L_x_99:
[----:B------:R-:W-:Y:S05]  /*4700*/  BSYNC.RECONVERGENT B4 ;  /* 0x0000000000047941 */ /* 0x000fea0003800200 */
.L_x_94:
[----:B------:R-:W-:Y:S05]  /*4710*/  BRA `(.L_x_100) ;  /* 0x0000000800cc7947 */ /* 0x000fea0003800000 */
.L_x_93:
[----:B------:R-:W-:-:S13]  /*4720*/  ISETP.GT.AND P0, PT, R33, 0x6, PT ;  /* 0x000000062100780c */ /* 0x000fda0003f04270 */
[----:B------:R-:W-:Y:S05]  /*4730*/  @P0 BRA `(.L_x_101) ;  /* 0x0000000000800947 */ /* 0x000fea0003800000 */
[----:B------:R-:W-:Y:S01]  /*4740*/  ISETP.NE.AND P0, PT, R33, 0x5, PT ;  /* 0x000000052100780c */ /* 0x000fe20003f05270 */
[----:B------:R-:W-:Y:S01]  /*4750*/  BSSY.RECONVERGENT B4, `(.L_x_102) ;  /* 0x000001d000047945 */ /* 0x000fe20003800200 */
[----:B------:R-:W-:Y:S02]  /*4760*/  IMAD.MOV.U32 R5, RZ, RZ, R31 ;  /* 0x000000ffff057224 */ /* 0x000fe400078e001f */
[----:B------:R-:W-:-:S09]  /*4770*/  IMAD.MOV.U32 R22, RZ, RZ, R30 ;  /* 0x000000ffff167224 */ /* 0x000fd200078e001e */
[----:B------:R-:W-:Y:S05]  /*4780*/  @!P0 BRA `(.L_x_103) ;  /* 0x0000000000648947 */ /* 0x000fea0003800000 */
[----:B-----5:R-:W-:Y:S01]  /*4790*/  ISETP.NE.AND P0, PT, R4, RZ, PT ;  /* 0x000000ff0400720c */ /* 0x020fe20003f05270 */
        /* <DEDUP_REMOVED lines=13> */
[----:B------:R-:W-:-:S07]  /*4870*/  VIADD R17, R1, 0x11 ;  /* 0x0000001101117836 */ /* 0x000fce0000000000 */
.L_x_104:
[----:B------:R-:W-:Y:S02]  /*4880*/  LOP3.LUT R20, R5, 0xff, R24, 0x78, !PT ;  /* 0x000000ff05147812 */ /* 0x000fe400078e7818 */
[----:B------:R0:W2:Y:S01]  /*4890*/  LDL.U8 R24, [R17+0x1] ;  /* 0x0000010011187983 */ /* 0x0000a20000100000 */
[----:B------:R-:W-:-:S04]  /*48a0*/  IMAD R5, R22, 0x1b3, RZ ;  /* 0x000001b316057824 */ /* 0x000fc800078e02ff */
[C---:B------:R-:W-:Y:S02]  /*48b0*/  IMAD R5, R20.reuse, 0x100, R5 ;  /* 0x0000010014057824 */ /* 0x040fe400078e0205 */
[----:B------:R-:W-:-:S04]  /*48c0*/  IMAD.WIDE.U32 R20, R20, 0x1b3, RZ ;  /* 0x000001b314147825 */ /* 0x000fc800078e00ff */
[----:B------:R-:W-:Y:S02]  /*48d0*/  IMAD.IADD R22, R21, 0x1, R5 ;  /* 0x0000000115167824 */ /* 0x000fe400078e0205 */
[----:B0-----:R-:W-:Y:S02]  /*48e0*/  VIADD R17, R17, 0x1 ;  /* 0x0000000111117836 */ /* 0x001fe40000000000 */
[----:B------:R-:W-:Y:S01]  /*48f0*/  IMAD.MOV.U32 R5, RZ, RZ, R20 ;  /* 0x000000ffff057224 */ /* 0x000fe200078e0014 */
[----:B--2---:R-:W-:-:S13]  /*4900*/  ISETP.NE.AND P0, PT, R24, RZ, PT ;  /* 0x000000ff1800720c */ /* 0x004fda0003f05270 */
[----:B------:R-:W-:Y:S05]  /*4910*/  @P0 BRA `(.L_x_104) ;  /* 0xfffffffc00d80947 */ /* 0x000fea000383ffff */
.L_x_103:
[----:B------:R-:W-:Y:S05]  /*4920*/  BSYNC.RECONVERGENT B4 ;  /* 0x0000000000047941 */ /* 0x000fea0003800200 */
.L_x_102:
[----:B------:R-:W-:Y:S05]  /*4930*/  BRA `(.L_x_100) ;  /* 0x0000000800447947 */ /* 0x000fea0003800000 */
.L_x_101:
        /* <DEDUP_REMOVED lines=9> */
[--C-:B------:R-:W-:Y:S02]  /*49d0*/  SHF.R.S32.HI R21, RZ, 0x1f, R20.reuse ;  /* 0x0000001fff157819 */ /* 0x100fe40000011414 */
[----:B------:R-:W-:Y:S01]  /*49e0*/  SHF.R.S32.HI R17, RZ, 0x1f, R5 ;  /* 0x0000001fff117819 */ /* 0x000fe20000011405 */
[----:B------:R-:W-:-:S04]  /*49f0*/  IMAD.WIDE.U32 R20, R5, -0x62f5b251, R20 ;  /* 0x9d0a4daf05147825 */ /* 0x000fc800078e0014 */
[----:B------:R-:W-:Y:S01]  /*4a00*/  IMAD R5, R17, -0x62f5b251, RZ ;  /* 0x9d0a4daf11057824 */ /* 0x000fe200078e02ff */
[----:B------:R-:W-:Y:S01]  /*4a10*/  LOP3.LUT R17, R41, 0xffff, RZ, 0xc0, !PT ;  /* 0x0000ffff29117812 */ /* 0x000fe200078ec0ff */
[----:B------:R-:W-:-:S03]  /*4a20*/  IMAD.WIDE.U32 R22, R20, -0x41221de7, R22 ;  /* 0xbedde21914167825 */ /* 0x000fc600078e0016 */
[----:B------:R-:W-:Y:S01]  /*4a30*/  PRMT R17, R17, 0x8880, RZ ;  /* 0x0000888011117816 */ /* 0x000fe200000000ff */
[----:B------:R-:W-:-:S04]  /*4a40*/  IMAD.IADD R5, R21, 0x1, R5 ;  /* 0x0000000115057824 */ /* 0x000fc800078e0205 */
[----:B------:R-:W-:Y:S01]  /*4a50*/  IMAD.MOV.U32 R20, RZ, RZ, R17 ;  /* 0x000000ffff147224 */ /* 0x000fe200078e0011 */
[----:B------:R-:W-:Y:S01]  /*4a60*/  LOP3.LUT R17, R37, 0xffff, RZ, 0xc0, !PT ;  /* 0x0000ffff25117812 */ /* 0x000fe200078ec0ff */
[----:B------:R-:W-:-:S03]  /*4a70*/  IMAD R5, R5, -0x41221de7, RZ ;  /* 0xbedde21905057824 */ /* 0x000fc600078e02ff */
[--C-:B------:R-:W-:Y:S01]  /*4a80*/  SHF.R.S32.HI R21, RZ, 0x1f, R20.reuse ;  /* 0x0000001fff157819 */ /* 0x100fe20000011414 */
[----:B------:R-:W-:Y:S01]  /*4a90*/  IMAD.IADD R5, R23, 0x1, R5 ;  /* 0x0000000117057824 */ /* 0x000fe200078e0205 */
[----:B------:R-:W-:Y:S01]  /*4aa0*/  PRMT R17, R17, 0x8880, RZ ;  /* 0x0000888011117816 */ /* 0x000fe200000000ff */
[----:B------:R-:W-:-:S04]  /*4ab0*/  IMAD.WIDE.U32 R20, R22, 0x77f8f5df, R20 ;  /* 0x77f8f5df16147825 */ /* 0x000fc800078e0014 */
[----:B------:R-:W-:Y:S01]  /*4ac0*/  IMAD.MOV.U32 R22, RZ, RZ, R17 ;  /* 0x000000ffff167224 */ /* 0x000fe200078e0011 */
[----:B------:R-:W-:Y:S01]  /*4ad0*/  LOP3.LUT R17, R42, 0xffff, RZ, 0xc0, !PT ;  /* 0x0000ffff2a117812 */ /* 0x000fe200078ec0ff */
[----:B------:R-:W-:-:S03]  /*4ae0*/  IMAD R5, R5, 0x77f8f5df, RZ ;  /* 0x77f8f5df05057824 */ /* 0x000fc600078e02ff */
        /* <DEDUP_REMOVED lines=10> */
[----:B------:R-:W-:-:S04]  /*4b90*/  IMAD.WIDE.U32 R20, R22, -0x29b39af1, R20 ;  /* 0xd64c650f16147825 */ /* 0x000fc800078e0014 */
[----:B------:R-:W-:Y:S02]  /*4ba0*/  IMAD R5, R5, -0x29b39af1, RZ ;  /* 0xd64c650f05057824 */ /* 0x000fe400078e02ff */
[----:B------:R-:W-:Y:S02]  /*4bb0*/  IMAD.MOV.U32 R22, RZ, RZ, R17 ;  /* 0x000000ffff167224 */ /* 0x000fe400078e0011 */
[----:B------:R-:W-:Y:S01]  /*4bc0*/  IMAD.IADD R21, R21, 0x1, R5 ;  /* 0x0000000115157824 */ /* 0x000fe200078e0205 */
[----:B------:R-:W-:Y:S02]  /*4bd0*/  LOP3.LUT R5, R40, 0xffff, RZ, 0xc0, !PT ;  /* 0x0000ffff28057812 */ /* 0x000fe400078ec0ff */
[--C-:B------:R-:W-:Y:S02]  /*4be0*/  SHF.R.S32.HI R23, RZ, 0x1f, R22.reuse ;  /* 0x0000001fff177819 */ /* 0x100fe40000011416 */
[----:B------:R-:W-:Y:S01]  /*4bf0*/  PRMT R5, R5, 0x8880, RZ ;  /* 0x0000888005057816 */ /* 0x000fe200000000ff */
[----:B------:R-:W-:-:S04]  /*4c00*/  IMAD.WIDE.U32 R22, R20, 0x4010d7b9, R22 ;  /* 0x4010d7b914167825 */ /* 0x000fc800078e0016 */
[----:B------:R-:W-:Y:S02]  /*4c10*/  IMAD.MOV.U32 R20, RZ, RZ, R5 ;  /* 0x000000ffff147224 */ /* 0x000fe400078e0005 */
[----:B------:R-:W-:-:S03]  /*4c20*/  IMAD R5, R21, 0x4010d7b9, RZ ;  /* 0x4010d7b915057824 */ /* 0x000fc600078e02ff */
[--C-:B------:R-:W-:Y:S01]  /*4c30*/  SHF.R.S32.HI R21, RZ, 0x1f, R20.reuse ;  /* 0x0000001fff157819 */ /* 0x100fe20000011414 */
[----:B------:R-:W-:Y:S02]  /*4c40*/  IMAD.IADD R5, R23, 0x1, R5 ;  /* 0x0000000117057824 */ /* 0x000fe400078e0205 */
[----:B------:R-:W-:-:S04]  /*4c50*/  IMAD.WIDE.U32 R20, R22, 0x9804b3f, R20 ;  /* 0x09804b3f16147825 */ /* 0x000fc800078e0014 */
        /* <DEDUP_REMOVED lines=10> */
.L_x_105:
[C---:B------:R-:W-:Y:S01]  /*4d00*/  IMAD.SHL.U32 R17, R8.reuse, 0x1000000, RZ ;  /* 0x0100000008117824 */ /* 0x040fe200078e00ff */
[----:B------:R-:W-:Y:S02]  /*4d10*/  PRMT R34, R8, 0x7610, R34 ;  /* 0x0000761008227816 */ /* 0x000fe40000000022 */
[----:B------:R-:W-:Y:S02]  /*4d20*/  PRMT R22, R38, 0x8880, RZ ;  /* 0x0000888026167816 */ /* 0x000fe400000000ff */
[----:B------:R-:W-:Y:S02]  /*4d30*/  PRMT R5, R34, 0x8880, RZ ;  /* 0x0000888022057816 */ /* 0x000fe400000000ff */
[--C-:B------:R-:W-:Y:S02]  /*4d40*/  SHF.R.S32.HI R20, RZ, 0x8, R17.reuse ;  /* 0x00000008ff147819 */ /* 0x100fe40000011411 */
[----:B------:R-:W-:Y:S02]  /*4d50*/  SHF.R.S32.HI R21, RZ, 0x1f, R17 ;  /* 0x0000001fff157819 */ /* 0x000fe40000011411 */
[----:B------:R-:W-:Y:S01]  /*4d60*/  SHF.R.S32.HI R17, RZ, 0x1f, R5 ;  /* 0x0000001fff117819 */ /* 0x000fe20000011405 */
[----:B------:R-:W-:-:S04]  /*4d70*/  IMAD.WIDE.U32 R20, R5, 0x3f, R20 ;  /* 0x0000003f05147825 */ /* 0x000fc800078e0014 */
[----:B------:R-:W-:Y:S02]  /*4d80*/  IMAD.MOV.U32 R5, RZ, RZ, R22 ;  /* 0x000000ffff057224 */ /* 0x000fe400078e0016 */
[----:B------:R-:W-:-:S03]  /*4d90*/  IMAD R17, R17, 0x3f, RZ ;  /* 0x0000003f11117824 */ /* 0x000fc600078e02ff */
[----:B------:R-:W-:Y:S02]  /*4da0*/  SHF.R.S32.HI R22, RZ, 0x1f, R5 ;  /* 0x0000001fff167819 */ /* 0x000fe40000011405 */
[----:B------:R-:W-:-:S04]  /*4db0*/  IADD3 R5, P0, PT, R5, R20, RZ ;  /* 0x0000001405057210 */ /* 0x000fc80007f1e0ff */
[----:B------:R-:W-:Y:S01]  /*4dc0*/  IADD3.X R22, PT, PT, R22, R21, R17, P0, !PT ;  /* 0x0000001516167210 */ /* 0x000fe200007fe411 */
[C---:B------:R-:W-:Y:S01]  /*4dd0*/  IMAD.U32 R20, R5.reuse, 0x10000, RZ ;  /* 0x0001000005147824 */ /* 0x040fe200078e00ff */
[----:B------:R-:W-:Y:S02]  /*4de0*/  LOP3.LUT R17, R36, 0xffff, RZ, 0xc0, !PT ;  /* 0x0000ffff24117812 */ /* 0x000fe400078ec0ff */
[----:B------:R-:W-:Y:S02]  /*4df0*/  SHF.L.U64.HI R21, R5, 0x10, R22 ;  /* 0x0000001005157819 */ /* 0x000fe40000010216 */
[----:B------:R-:W-:Y:S01]  /*4e00*/  PRMT R17, R17, 0x8880, RZ ;  /* 0x0000888011117816 */ /* 0x000fe200000000ff */
[----:B------:R-:W-:-:S04]  /*4e10*/  IMAD.WIDE.U32 R20, R5, 0x3f, R20 ;  /* 0x0000003f05147825 */ /* 0x000fc800078e0014 */
[----:B------:R-:W-:Y:S02]  /*4e20*/  IMAD.MOV.U32 R5, RZ, RZ, R17 ;  /* 0x000000ffff057224 */ /* 0x000fe400078e0011 */
[----:B------:R-:W-:-:S03]  /*4e30*/  IMAD R17, R22, 0x3f, RZ ;  /* 0x0000003f16117824 */ /* 0x000fc600078e02ff */
[----:B------:R-:W-:Y:S02]  /*4e40*/  SHF.R.S32.HI R22, RZ, 0x1f, R5 ;  /* 0x0000001fff167819 */ /* 0x000fe40000011405 */
[----:B------:R-:W-:-:S04]  /*4e50*/  IADD3 R5, P0, PT, R5, R20, RZ ;  /* 0x0000001405057210 */ /* 0x000fc80007f1e0ff */
[----:B------:R-:W-:Y:S01]  /*4e60*/  IADD3.X R22, PT, PT, R22, R21, R17, P0, !PT ;  /* 0x0000001516167210 */ /* 0x000fe200007fe411 */
[----:B------:R-:W-:Y:S01]  /*4e70*/  IMAD.U32 R20, R5, 0x10000, RZ ;  /* 0x0001000005147824 */ /* 0x000fe200078e00ff */
        /* <DEDUP_REMOVED lines=61> */
.L_x_100:
[----:B------:R-:W-:Y:S05]  /*5250*/  BSYNC.RECONVERGENT B2 ;  /* 0x0000000000027941 */ /* 0x000fea0003800200 */
.L_x_92:
[----:B------:R-:W-:Y:S01]  /*5260*/  ISETP.NE.U32.AND P0, PT, R22, RZ, PT ;  /* 0x000000ff1600720c */ /* 0x000fe20003f05070 */
[----:B------:R-:W-:-:S12]  /*5270*/  BSSY.RECONVERGENT B2, `(.L_x_106) ;  /* 0x000001b000027945 */ /* 0x000fd80003800200 */
[----:B------:R-:W-:Y:S05]  /*5280*/  @P0 BRA `(.L_x_107) ;  /* 0x0000000000500947 */ /* 0x000fea0003800000 */
[----:B------:R-:W0:Y:S02]  /*5290*/  LDCU UR6, c[0x0][0x3a0] ;  /* 0x00007400ff0677ac */ /* 0x000e240008000800 */
[----:B0-----:R-:W0:Y:S01]  /*52a0*/  I2F.U32.RP R23, UR6 ;  /* 0x0000000600177d06 */ /* 0x001e220008209000 */
[----:B------:R-:W-:-:S07]  /*52b0*/  ISETP.NE.U32.AND P2, PT, RZ, UR6, PT ;  /* 0x00000006ff007c0c */ /* 0x000fce000bf45070 */
[----:B0-----:R-:W0:Y:S02]  /*52c0*/  MUFU.RCP R23, R23 ;  /* 0x0000001700177308 */ /* 0x001e240000001000 */
[----:B0-----:R-:W-:Y:S02]  /*52d0*/  VIADD R20, R23, 0xffffffe ;  /* 0x0ffffffe17147836 */ /* 0x001fe40000000000 */
[----:B------:R-:W-:-:S04]  /*52e0*/  IMAD.MOV.U32 R23, RZ, RZ, RZ ;  /* 0x000000ffff177224 */ /* 0x000fc800078e00ff */
[----:B------:R0:W2:Y:S02]  /*52f0*/  F2I.FTZ.U32.TRUNC.NTZ R21, R20 ;  /* 0x0000001400157305 */ /* 0x0000a4000021f000 */
[----:B0-----:R-:W-:Y:S02]  /*5300*/  IMAD.MOV.U32 R20, RZ, RZ, RZ ;  /* 0x000000ffff147224 */ /* 0x001fe400078e00ff */
        /* <DEDUP_REMOVED lines=12> */
.L_x_107:
[----:B------:R-:W-:Y:S01]  /*53d0*/  IMAD.MOV.U32 R20, RZ, RZ, R22 ;  /* 0x000000ffff147224 */ /* 0x000fe200078e0016 */
[----:B------:R-:W-:-:S07]  /*53e0*/  MOV R17, 0x5400 ;  /* 0x0000540000117802 */ /* 0x000fce0000000f00 */
[----:B-1---5:R-:W-:Y:S05]  /*53f0*/  CALL.REL.NOINC `($__internal_1_$__cuda_sm20_rem_u64) ;  /* 0x0000000000947944 */ /* 0x022fea0003c00000 */
[----:B------:R-:W-:Y:S02]  /*5400*/  IMAD.MOV.U32 R22, RZ, RZ, R23 ;  /* 0x000000ffff167224 */ /* 0x000fe400078e0017 */
[----:B------:R-:W-:-:S07]  /*5410*/  IMAD.MOV.U32 R23, RZ, RZ, R20 ;  /* 0x000000ffff177224 */ /* 0x000fce00078e0014 */
.L_x_108:
[----:B------:R-:W-:Y:S05]  /*5420*/  BSYNC.RECONVERGENT B2 ;  /* 0x0000000000027941 */ /* 0x000fea0003800200 */
.L_x_106:
[----:B------:R-:W0:Y:S02]  /*5430*/  LDCU.64 UR6, c[0x0][0x398] ;  /* 0x00007300ff0677ac */ /* 0x000e240008000a00 */
[----:B0-----:R-:W-:-:S04]  /*5440*/  LEA R20, P0, R22, UR6, 0x3 ;  /* 0x0000000616147c11 */ /* 0x001fc8000f8018ff */
        /* <DEDUP_REMOVED lines=11> */
.L_x_91:
[----:B------:R-:W-:-:S13]  /*5500*/  LOP3.LUT P0, RZ, R17, 0x1, RZ, 0xc0, !PT ;  /* 0x0000000111ff7812 */ /* 0x000fda000780c0ff */
[----:B------:R-:W-:Y:S05]  /*5510*/  @!P0 BRA `(.L_x_88) ;  /* 0x0000000000188947 */ /* 0x000fea0003800000 */
[----:B-----5:R-:W-:-:S04]  /*5520*/  VIADD R4, R3, UR4 ;  /* 0x0000000403047c36 */ /* 0x020fc80008000000 */
[----:B------:R-:W-:-:S04]  /*5530*/  IMAD R5, R4, 0x4, R27 ;  /* 0x0000000404057824 */ /* 0x000fc800078e021b */
[----:B------:R-:W-:-:S05]  /*5540*/  IMAD.WIDE.U32 R4, R5, 0x2, R6 ;  /* 0x0000000205047825 */ /* 0x000fca00078e0006 */
[----:B------:R-:W2:Y:S02]  /*5550*/  LDG.E.U16 R8, desc[UR8][R4.64] ;  /* 0x0000000804087981 */ /* 0x000ea4000c1e1500 */
[----:B--2---:R-:W-:-:S05]  /*5560*/  VIADD R9, R8, 0x1 ;  /* 0x0000000108097836 */ /* 0x004fca0000000000 */
[----:B------:R3:W-:Y:S02]  /*5570*/  STG.E.U16 desc[UR8][R4.64], R9 ;  /* 0x0000000904007986 */ /* 0x0007e4000c101508 */
.L_x_88:
[----:B------:R-:W-:Y:S05]  /*5580*/  BSYNC.RECONVERGENT B0 ;  /* 0x0000000000007941 */ /* 0x000fea0003800200 */
.L_x_87:
[----:B------:R-:W-:-:S05]  /*5590*/  VIADD R27, R27, 0x1 ;  /* 0x000000011b1b7836 */ /* 0x000fca0000000000 */
[----:B------:R-:W-:-:S13]  /*55a0*/  ISETP.NE.AND P0, PT, R27, 0x4, PT ;  /* 0x000000041b00780c */ /* 0x000fda0003f05270 */
[----:B------:R-:W-:Y:S05]  /*55b0*/  @P0 BRA `(.L_x_110) ;  /* 0xffffffd800c80947 */ /* 0x000fea000383ffff */
[----:B------:R-:W-:-:S05]  /*55c0*/  VIADD R3, R3, 0x1 ;  /* 0x0000000103037836 */ /* 0x000fca0000000000 */
[----:B------:R-:W-:-:S13]  /*55d0*/  ISETP.NE.AND P0, PT, R3, 0xa, PT ;  /* 0x0000000a0300780c */ /* 0x000fda0003f05270 */
[----:B------:R-:W-:Y:S05]  /*55e0*/  @P0 BRA `(.L_x_111) ;  /* 0xffffffd800b00947 */ /* 0x000fea000383ffff */
.L_x_86:
[----:B------:R-:W-:Y:S05]  /*55f0*/  BSYNC.RECONVERGENT B1 ;  /* 0x0000000000017941 */ /* 0x000fea0003800200 */
.L_x_85:
[----:B------:R-:W-:-:S04]  /*5600*/  UIADD3 UR4, UPT, UPT, UR4, 0x1, URZ ;  /* 0x0000000104047890 */ /* 0x000fc8000fffe0ff */
[----:B------:R-:W-:-:S09]  /*5610*/  UISETP.NE.AND UP0, UPT, UR4, 0x1a, UPT ;  /* 0x0000001a0400788c */ /* 0x000fd2000bf05270 */
[----:B------:R-:W-:Y:S05]  /*5620*/  BRA.U UP0, `(.L_x_112) ;  /* 0xffffffb5003c7547 */ /* 0x000fea000b83ffff */
[----:B------:R-:W-:Y:S05]  /*5630*/  @P1 BRA `(.L_x_113) ;  /* 0xffffffa800dc1947 */ /* 0x000fea000383ffff */
[----:B------:R-:W-:Y:S05]  /*5640*/  EXIT ;  /* 0x000000000000794d */ /* 0x000fea0003800000 */
        .weak           $__internal_1_$__cuda_sm20_rem_u64
        .type           $__internal_1_$__cuda_sm20_rem_u64,@function
        .size           $__internal_1_$__cuda_sm20_rem_u64,(.L_x_116 - $__internal_1_$__cuda_sm20_rem_u64)
$__internal_1_$__cuda_sm20_rem_u64:
        /* <DEDUP_REMOVED lines=12> */
[----:B------:R-:W-:-:S04]  /*5710*/  IMAD.HI.U32 R23, R45, R21, RZ ;  /* 0x000000152d177227 */ /* 0x000fc800078e00ff */
[----:B------:R-:W-:-:S04]  /*5720*/  IMAD.HI.U32 R22, P2, R45, R22, R46 ;  /* 0x000000162d167227 */ /* 0x000fc8000784002e */
[----:B------:R-:W-:Y:S02]  /*5730*/  IMAD R21, R45, R21, RZ ;  /* 0x000000152d157224 */ /* 0x000fe400078e02ff */
[----:B------:R-:W-:-:S03]  /*5740*/  IMAD.X R23, R23, 0x1, R45, P0 ;  /* 0x0000000117177824 */ /* 0x000fc600000e062d */
[----:B------:R-:W-:-:S04]  /*5750*/  IADD3 R45, P0, PT, R21, R22, RZ ;  /* 0x00000016152d7210 */ /* 0x000fc80007f1e0ff */
[----:B------:R-:W-:Y:S01]  /*5760*/  IADD3.X R21, PT, PT, RZ, RZ, R23, P0, P2 ;  /* 0x000000ffff157210 */ /* 0x000fe200007e4417 */
[----:B------:R-:W-:-:S04]  /*5770*/  IMAD.WIDE.U32 R46, R45, R18, RZ ;  /* 0x000000122d2e7225 */ /* 0x000fc800078e00ff */
        /* <DEDUP_REMOVED lines=15> */
[----:B------:R-:W-:-:S04]  /*5870*/  IMAD.HI.U32 R22, P0, R21, R5, R22 ;  /* 0x0000000515167227 */ /* 0x000fc80007800016 */
[CC--:B------:R-:W-:Y:S02]  /*5880*/  IMAD R23, R21.reuse, R20.reuse, RZ ;  /* 0x0000001415177224 */ /* 0x0c0fe400078e02ff */
[----:B------:R-:W-:-:S03]  /*5890*/  IMAD.HI.U32 R21, R21, R20, RZ ;  /* 0x0000001415157227 */ /* 0x000fc600078e00ff */
[----:B------:R-:W-:Y:S01]  /*58a0*/  IADD3 R22, P3, PT, R23, R22, RZ ;  /* 0x0000001617167210 */ /* 0x000fe20007f7e0ff */
[----:B------:R-:W-:-:S04]  /*58b0*/  IMAD.X R21, RZ, RZ, R21, P0 ;  /* 0x000000ffff157224 */ /* 0x000fc800000e0615 */
[----:B------:R-:W-:-:S04]  /*58c0*/  IMAD.WIDE.U32 R44, R22, R18, RZ ;  /* 0x00000012162c7225 */ /* 0x000fc800078e00ff */
[----:B------:R-:W-:Y:S01]  /*58d0*/  IMAD R22, R22, R19, R45 ;  /* 0x0000001316167224 */ /* 0x000fe200078e022d */
[----:B------:R-:W-:Y:S01]  /*58e0*/  IADD3 R23, P2, PT, -R44, R5, RZ ;  /* 0x000000052c177210 */ /* 0x000fe20007f5e1ff */
[----:B------:R-:W-:Y:S01]  /*58f0*/  IMAD.X R21, RZ, RZ, R21, P3 ;  /* 0x000000ffff157224 */ /* 0x000fe200018e0615 */
[----:B------:R-:W-:Y:S01]  /*5900*/  ISETP.NE.U32.AND P3, PT, R18, RZ, PT ;  /* 0x000000ff1200720c */ /* 0x000fe20003f65070 */
[----:B------:R-:W-:Y:S01]  /*5910*/  IMAD.MOV.U32 R44, RZ, RZ, R17 ;  /* 0x000000ffff2c7224 */ /* 0x000fe200078e0011 */
[-C--:B------:R-:W-:Y:S01]  /*5920*/  ISETP.GE.U32.AND P0, PT, R23, R18.reuse, PT ;  /* 0x000000121700720c */ /* 0x080fe20003f06070 */
[----:B------:R-:W-:Y:S02]  /*5930*/  IMAD R21, R21, R18, R22 ;  /* 0x0000001215157224 */ /* 0x000fe400078e0216 */
[----:B------:R-:W-:Y:S02]  /*5940*/  IMAD.MOV.U32 R45, RZ, RZ, 0x0 ;  /* 0x00000000ff2d7424 */ /* 0x000fe400078e00ff */
[----:B------:R-:W-:Y:S01]  /*5950*/  IMAD.X R20, R20, 0x1, ~R21, P2 ;  /* 0x0000000114147824 */ /* 0x000fe200010e0e15 */
[----:B------:R-:W-:-:S04]  /*5960*/  IADD3 R21, P2, PT, -R18, R23, RZ ;  /* 0x0000001712157210 */ /* 0x000fc80007f5e1ff */
[----:B------:R-:W-:-:S04]  /*5970*/  ISETP.GE.U32.AND.EX P0, PT, R20, R19, PT, P0 ;  /* 0x000000131400720c */ /* 0x000fc80003f06100 */
[----:B------:R-:W-:Y:S01]  /*5980*/  SEL R23, R21, R23, P0 ;  /* 0x0000001715177207 */ /* 0x000fe20000000000 */
[----:B------:R-:W-:-:S05]  /*5990*/  IMAD.X R21, R20, 0x1, ~R19, P2 ;  /* 0x0000000114157824 */ /* 0x000fca00010e0e13 */
[----:B------:R-:W-:Y:S02]  /*59a0*/  SEL R21, R21, R20, P0 ;  /* 0x0000001415157207 */ /* 0x000fe40000000000 */
[----:B------:R-:W-:Y:S02]  /*59b0*/  ISETP.GE.U32.AND P0, PT, R23, R18, PT ;  /* 0x000000121700720c */ /* 0x000fe40003f06070 */
[----:B------:R-:W-:Y:S02]  /*59c0*/  IADD3 R20, P2, PT, -R18, R23, RZ ;  /* 0x0000001712147210 */ /* 0x000fe40007f5e1ff */
[----:B------:R-:W-:-:S04]  /*59d0*/  ISETP.GE.U32.AND.EX P0, PT, R21, R19, PT, P0 ;  /* 0x000000131500720c */ /* 0x000fc80003f06100 */
[----:B------:R-:W-:Y:S01]  /*59e0*/  SEL R23, R20, R23, P0 ;  /* 0x0000001714177207 */ /* 0x000fe20000000000 */
[----:B------:R-:W-:Y:S01]  /*59f0*/  IMAD.X R20, R21, 0x1, ~R19, P2 ;  /* 0x0000000115147824 */ /* 0x000fe200010e0e13 */
[----:B------:R-:W-:-:S04]  /*5a00*/  ISETP.NE.AND.EX P2, PT, R19, RZ, PT, P3 ;  /* 0x000000ff1300720c */ /* 0x000fc80003f45330 */
[----:B------:R-:W-:Y:S02]  /*5a10*/  SEL R20, R20, R21, P0 ;  /* 0x0000001514147207 */ /* 0x000fe40000000000 */
[----:B------:R-:W-:Y:S02]  /*5a20*/  SEL R23, R23, 0xffffffff, P2 ;  /* 0xffffffff17177807 */ /* 0x000fe40001000000 */
[----:B------:R-:W-:Y:S01]  /*5a30*/  SEL R20, R20, 0xffffffff, P2 ;  /* 0xffffffff14147807 */ /* 0x000fe20001000000 */
[----:B------:R-:W-:Y:S06]  /*5a40*/  RET.REL.NODEC R44 `(_Z6votingPcPtjPmj) ;  /* 0xffffffa42c6c7950 */ /* 0x000fec0003c3ffff */
.L_x_114:
        /* <DEDUP_REMOVED lines=11> */
.L_x_116:


//--------------------- .nv.shared._Z6fixingPcPtjPmj --------------------------
	.section	.nv.shared._Z6fixingPcPtjPmj,"aw",@nobits
	.sectionflags	@""
.nv.shared._Z6fixingPcPtjPmj:
	.zero		1028


//--------------------- .nv.shared.reserved.0     --------------------------
	.section	.nv.shared.reserved.0,"aw",@nobits
	.weak		__nv_reservedSMEM_offset_0_alias
	.size		__nv_reservedSMEM_offset_0_alias, 0, 64
	.other		__nv_reservedSMEM_offset_0_alias,@"STO_CUDA_RESERVED_SHARED STV_DEFAULT"
__nv_reservedSMEM_offset_0_alias:
	.zero		0
	.zero		64


//--------------------- .nv.shared._Z6votingPcPtjPmj --------------------------
	.section	.nv.shared._Z6votingPcPtjPmj,"aw",@nobits
	.sectionflags	@""
.nv.shared._Z6votingPcPtjPmj:
	.zero		1028


//--------------------- .nv.constant0._Z6fixingPcPtjPmj --------------------------
	.section	.nv.constant0._Z6fixingPcPtjPmj,"a",@progbits
	.sectionflags	@""
	.align	4
.nv.constant0._Z6fixingPcPtjPmj:
	.zero		932


//--------------------- .nv.constant0._Z6votingPcPtjPmj --------------------------
	.section	.nv.constant0._Z6votingPcPtjPmj,"a",@progbits
	.sectionflags	@""
	.align	4
.nv.constant0._Z6votingPcPtjPmj:
	.zero		932


//--------------------- SYMBOLS --------------------------

	.type		.nv.reservedSmem.offset0,@object
	.size		.nv.reservedSmem.offset0,0x4
	.type		.nv.reservedSmem.cap,@object
	.size		.nv.reservedSmem.cap,0x4
